//
// Generated by NVIDIA NVVM Compiler
//
// Compiler Build ID: CL-36424714
// Cuda compilation tools, release 13.0, V13.0.88
// Based on NVVM 20.0.0
//

.version 9.0
.target sm_100
.address_size 64

	// .globl	_Z8sub_kernPdii
.global .align 1 .b8 _ZN34_INTERNAL_1381e6df_4_k_cu_f39367c74cuda3std3__45__cpo5beginE[1];
.global .align 1 .b8 _ZN34_INTERNAL_1381e6df_4_k_cu_f39367c74cuda3std3__45__cpo3endE[1];
.global .align 1 .b8 _ZN34_INTERNAL_1381e6df_4_k_cu_f39367c74cuda3std3__45__cpo6cbeginE[1];
.global .align 1 .b8 _ZN34_INTERNAL_1381e6df_4_k_cu_f39367c74cuda3std3__45__cpo4cendE[1];
.global .align 1 .b8 _ZN34_INTERNAL_1381e6df_4_k_cu_f39367c74cuda3std3__45__cpo6rbeginE[1];
.global .align 1 .b8 _ZN34_INTERNAL_1381e6df_4_k_cu_f39367c74cuda3std3__45__cpo4rendE[1];
.global .align 1 .b8 _ZN34_INTERNAL_1381e6df_4_k_cu_f39367c74cuda3std3__45__cpo7crbeginE[1];
.global .align 1 .b8 _ZN34_INTERNAL_1381e6df_4_k_cu_f39367c74cuda3std3__45__cpo5crendE[1];
.global .align 1 .b8 _ZN34_INTERNAL_1381e6df_4_k_cu_f39367c74cuda3std3__436_GLOBAL__N__1381e6df_4_k_cu_f39367c76ignoreE[1];
.global .align 1 .b8 _ZN34_INTERNAL_1381e6df_4_k_cu_f39367c74cuda3std3__419piecewise_constructE[1];
.global .align 1 .b8 _ZN34_INTERNAL_1381e6df_4_k_cu_f39367c74cuda3std3__48in_placeE[1];
.global .align 1 .b8 _ZN34_INTERNAL_1381e6df_4_k_cu_f39367c74cuda3std3__420unreachable_sentinelE[1];
.global .align 1 .b8 _ZN34_INTERNAL_1381e6df_4_k_cu_f39367c74cuda3std3__47nulloptE[1];
.global .align 1 .b8 _ZN34_INTERNAL_1381e6df_4_k_cu_f39367c74cuda3std3__48unexpectE[1];
.global .align 1 .b8 _ZN34_INTERNAL_1381e6df_4_k_cu_f39367c74cuda3std6ranges3__45__cpo4swapE[1];
.global .align 1 .b8 _ZN34_INTERNAL_1381e6df_4_k_cu_f39367c74cuda3std6ranges3__45__cpo9iter_moveE[1];
.global .align 1 .b8 _ZN34_INTERNAL_1381e6df_4_k_cu_f39367c74cuda3std6ranges3__45__cpo5beginE[1];
.global .align 1 .b8 _ZN34_INTERNAL_1381e6df_4_k_cu_f39367c74cuda3std6ranges3__45__cpo3endE[1];
.global .align 1 .b8 _ZN34_INTERNAL_1381e6df_4_k_cu_f39367c74cuda3std6ranges3__45__cpo6cbeginE[1];
.global .align 1 .b8 _ZN34_INTERNAL_1381e6df_4_k_cu_f39367c74cuda3std6ranges3__45__cpo4cendE[1];
.global .align 1 .b8 _ZN34_INTERNAL_1381e6df_4_k_cu_f39367c74cuda3std6ranges3__45__cpo7advanceE[1];
.global .align 1 .b8 _ZN34_INTERNAL_1381e6df_4_k_cu_f39367c74cuda3std6ranges3__45__cpo9iter_swapE[1];
.global .align 1 .b8 _ZN34_INTERNAL_1381e6df_4_k_cu_f39367c74cuda3std6ranges3__45__cpo4nextE[1];
.global .align 1 .b8 _ZN34_INTERNAL_1381e6df_4_k_cu_f39367c74cuda3std6ranges3__45__cpo4prevE[1];
.global .align 1 .b8 _ZN34_INTERNAL_1381e6df_4_k_cu_f39367c74cuda3std6ranges3__45__cpo4dataE[1];
.global .align 1 .b8 _ZN34_INTERNAL_1381e6df_4_k_cu_f39367c74cuda3std6ranges3__45__cpo5cdataE[1];
.global .align 1 .b8 _ZN34_INTERNAL_1381e6df_4_k_cu_f39367c74cuda3std6ranges3__45__cpo4sizeE[1];
.global .align 1 .b8 _ZN34_INTERNAL_1381e6df_4_k_cu_f39367c74cuda3std6ranges3__45__cpo5ssizeE[1];
.global .align 1 .b8 _ZN34_INTERNAL_1381e6df_4_k_cu_f39367c74cuda3std6ranges3__45__cpo8distanceE[1];
.global .align 1 .b8 _ZN34_INTERNAL_1381e6df_4_k_cu_f39367c76thrust24THRUST_300001_SM_1000_NS8cuda_cub3parE[1];
.global .align 1 .b8 _ZN34_INTERNAL_1381e6df_4_k_cu_f39367c76thrust24THRUST_300001_SM_1000_NS8cuda_cub10par_nosyncE[1];
.global .align 1 .b8 _ZN34_INTERNAL_1381e6df_4_k_cu_f39367c76thrust24THRUST_300001_SM_1000_NS6system6detail10sequential3seqE[1];
.global .align 1 .b8 _ZN34_INTERNAL_1381e6df_4_k_cu_f39367c76thrust24THRUST_300001_SM_1000_NS6system3cpp3parE[1];
.global .align 1 .b8 _ZN34_INTERNAL_1381e6df_4_k_cu_f39367c76thrust24THRUST_300001_SM_1000_NS12placeholders2_1E[1];
.global .align 1 .b8 _ZN34_INTERNAL_1381e6df_4_k_cu_f39367c76thrust24THRUST_300001_SM_1000_NS12placeholders2_2E[1];
.global .align 1 .b8 _ZN34_INTERNAL_1381e6df_4_k_cu_f39367c76thrust24THRUST_300001_SM_1000_NS12placeholders2_3E[1];
.global .align 1 .b8 _ZN34_INTERNAL_1381e6df_4_k_cu_f39367c76thrust24THRUST_300001_SM_1000_NS12placeholders2_4E[1];
.global .align 1 .b8 _ZN34_INTERNAL_1381e6df_4_k_cu_f39367c76thrust24THRUST_300001_SM_1000_NS12placeholders2_5E[1];
.global .align 1 .b8 _ZN34_INTERNAL_1381e6df_4_k_cu_f39367c76thrust24THRUST_300001_SM_1000_NS12placeholders2_6E[1];
.global .align 1 .b8 _ZN34_INTERNAL_1381e6df_4_k_cu_f39367c76thrust24THRUST_300001_SM_1000_NS12placeholders2_7E[1];
.global .align 1 .b8 _ZN34_INTERNAL_1381e6df_4_k_cu_f39367c76thrust24THRUST_300001_SM_1000_NS12placeholders2_8E[1];
.global .align 1 .b8 _ZN34_INTERNAL_1381e6df_4_k_cu_f39367c76thrust24THRUST_300001_SM_1000_NS12placeholders2_9E[1];
.global .align 1 .b8 _ZN34_INTERNAL_1381e6df_4_k_cu_f39367c76thrust24THRUST_300001_SM_1000_NS12placeholders3_10E[1];
.global .align 1 .b8 _ZN34_INTERNAL_1381e6df_4_k_cu_f39367c76thrust24THRUST_300001_SM_1000_NS3seqE[1];
.global .align 1 .b8 _ZN34_INTERNAL_1381e6df_4_k_cu_f39367c76thrust24THRUST_300001_SM_1000_NS6deviceE[1];
.extern .shared .align 16 .b8 _ZN6thrust24THRUST_300001_SM_1000_NS8cuda_cub4core6detail5shmemE[];

.visible .entry _Z8sub_kernPdii(
	.param .u64 .ptr .align 1 _Z8sub_kernPdii_param_0,
	.param .u32 _Z8sub_kernPdii_param_1,
	.param .u32 _Z8sub_kernPdii_param_2
)
{
	.reg .pred 	%p<10>;
	.reg .b32 	%r<52>;
	.reg .b64 	%rd<28>;
	.reg .b64 	%fd<36>;

	ld.param.u64 	%rd8, [_Z8sub_kernPdii_param_0];
	ld.param.u32 	%r20, [_Z8sub_kernPdii_param_1];
	ld.param.u32 	%r21, [_Z8sub_kernPdii_param_2];
	cvta.to.global.u64 	%rd1, %rd8;
	mov.u32 	%r22, %ntid.y;
	mov.u32 	%r23, %nctaid.x;
	mov.u32 	%r1, %ntid.x;
	mul.lo.s32 	%r2, %r23, %r1;
	mov.u32 	%r24, %ctaid.y;
	mov.u32 	%r25, %tid.y;
	mad.lo.s32 	%r26, %r24, %r22, %r25;
	add.s32 	%r27, %r26, %r20;
	add.s32 	%r49, %r27, 1;
	setp.gt.s32 	%p1, %r49, %r21;
	@%p1 bra 	$L__BB0_10;
	mov.u32 	%r28, %ctaid.x;
	mul.lo.s32 	%r29, %r28, %r1;
	mov.u32 	%r30, %tid.x;
	add.s32 	%r31, %r30, %r29;
	add.s32 	%r4, %r31, 1;
	add.s32 	%r5, %r4, %r20;
	mul.lo.s32 	%r6, %r21, %r20;
	add.s32 	%r32, %r30, %r20;
	add.s32 	%r33, %r2, %r29;
	add.s32 	%r34, %r32, %r33;
	add.s32 	%r35, %r34, 1;
	max.s32 	%r36, %r21, %r35;
	not.b32 	%r37, %r33;
	add.s32 	%r38, %r36, %r37;
	sub.s32 	%r39, %r38, %r32;
	setp.ne.s32 	%p2, %r39, 0;
	selp.u32 	%r7, 1, 0, %p2;
	selp.s32 	%r40, -1, 0, %p2;
	add.s32 	%r8, %r39, %r40;
	add.s32 	%r41, %r5, %r6;
	mul.wide.s32 	%rd9, %r41, 8;
	add.s64 	%rd2, %rd1, %rd9;
	add.s32 	%r9, %r5, %r2;
	mul.wide.s32 	%rd3, %r2, 8;
	add.s64 	%rd4, %rd2, %rd3;
	add.s32 	%r10, %r9, %r2;
	div.u32 	%r43, %r8, %r2;
	add.s32 	%r13, %r43, %r7;
$L__BB0_2:
	setp.ge.s32 	%p3, %r5, %r21;
	@%p3 bra 	$L__BB0_9;
	ld.param.u64 	%rd26, [_Z8sub_kernPdii_param_0];
	mul.lo.s32 	%r12, %r49, %r21;
	add.s32 	%r42, %r12, %r20;
	cvta.to.global.u64 	%rd10, %rd26;
	mul.wide.s32 	%rd11, %r42, 8;
	add.s64 	%rd5, %rd10, %rd11;
	and.b32  	%r14, %r13, 3;
	setp.eq.s32 	%p4, %r14, 3;
	mov.u32 	%r50, %r5;
	@%p4 bra 	$L__BB0_7;
	ld.global.f64 	%fd1, [%rd2];
	ld.global.f64 	%fd2, [%rd5];
	mul.f64 	%fd3, %fd1, %fd2;
	mul.wide.s32 	%rd12, %r4, 8;
	add.s64 	%rd6, %rd5, %rd12;
	ld.global.f64 	%fd4, [%rd6];
	sub.f64 	%fd5, %fd4, %fd3;
	st.global.f64 	[%rd6], %fd5;
	setp.eq.s32 	%p5, %r14, 0;
	mov.u32 	%r50, %r9;
	@%p5 bra 	$L__BB0_7;
	ld.global.f64 	%fd6, [%rd4];
	ld.global.f64 	%fd7, [%rd5];
	mul.f64 	%fd8, %fd6, %fd7;
	add.s64 	%rd7, %rd6, %rd3;
	ld.global.f64 	%fd9, [%rd7];
	sub.f64 	%fd10, %fd9, %fd8;
	st.global.f64 	[%rd7], %fd10;
	setp.eq.s32 	%p6, %r14, 1;
	mov.u32 	%r50, %r10;
	@%p6 bra 	$L__BB0_7;
	add.s32 	%r50, %r10, %r2;
	add.s64 	%rd13, %rd4, %rd3;
	ld.global.f64 	%fd11, [%rd13];
	ld.global.f64 	%fd12, [%rd5];
	mul.f64 	%fd13, %fd11, %fd12;
	add.s64 	%rd14, %rd7, %rd3;
	ld.global.f64 	%fd14, [%rd14];
	sub.f64 	%fd15, %fd14, %fd13;
	st.global.f64 	[%rd14], %fd15;
$L__BB0_7:
	setp.lt.u32 	%p7, %r13, 3;
	@%p7 bra 	$L__BB0_9;
$L__BB0_8:
	ld.param.u64 	%rd27, [_Z8sub_kernPdii_param_0];
	add.s32 	%r44, %r50, %r6;
	cvta.to.global.u64 	%rd15, %rd27;
	mul.wide.s32 	%rd16, %r44, 8;
	add.s64 	%rd17, %rd15, %rd16;
	ld.global.f64 	%fd16, [%rd17];
	ld.global.f64 	%fd17, [%rd5];
	mul.f64 	%fd18, %fd16, %fd17;
	add.s32 	%r45, %r50, %r12;
	mul.wide.s32 	%rd18, %r45, 8;
	add.s64 	%rd19, %rd15, %rd18;
	ld.global.f64 	%fd19, [%rd19];
	sub.f64 	%fd20, %fd19, %fd18;
	st.global.f64 	[%rd19], %fd20;
	add.s64 	%rd20, %rd17, %rd3;
	ld.global.f64 	%fd21, [%rd20];
	ld.global.f64 	%fd22, [%rd5];
	mul.f64 	%fd23, %fd21, %fd22;
	add.s64 	%rd21, %rd19, %rd3;
	ld.global.f64 	%fd24, [%rd21];
	sub.f64 	%fd25, %fd24, %fd23;
	st.global.f64 	[%rd21], %fd25;
	add.s64 	%rd22, %rd20, %rd3;
	ld.global.f64 	%fd26, [%rd22];
	ld.global.f64 	%fd27, [%rd5];
	mul.f64 	%fd28, %fd26, %fd27;
	add.s64 	%rd23, %rd21, %rd3;
	ld.global.f64 	%fd29, [%rd23];
	sub.f64 	%fd30, %fd29, %fd28;
	st.global.f64 	[%rd23], %fd30;
	add.s64 	%rd24, %rd22, %rd3;
	ld.global.f64 	%fd31, [%rd24];
	ld.global.f64 	%fd32, [%rd5];
	mul.f64 	%fd33, %fd31, %fd32;
	add.s64 	%rd25, %rd23, %rd3;
	ld.global.f64 	%fd34, [%rd25];
	sub.f64 	%fd35, %fd34, %fd33;
	st.global.f64 	[%rd25], %fd35;
	shl.b32 	%r46, %r2, 2;
	add.s32 	%r50, %r46, %r50;
	setp.lt.s32 	%p8, %r50, %r21;
	@%p8 bra 	$L__BB0_8;
$L__BB0_9:
	mov.u32 	%r47, %nctaid.y;
	mad.lo.s32 	%r49, %r47, %r22, %r49;
	setp.le.s32 	%p9, %r49, %r21;
	@%p9 bra 	$L__BB0_2;
$L__BB0_10:
	ret;

}
	// .globl	_Z8swp_kernPdiii
.visible .entry _Z8swp_kernPdiii(
	.param .u64 .ptr .align 1 _Z8swp_kernPdiii_param_0,
	.param .u32 _Z8swp_kernPdiii_param_1,
	.param .u32 _Z8swp_kernPdiii_param_2,
	.param .u32 _Z8swp_kernPdiii_param_3
)
{
	.reg .pred 	%p<7>;
	.reg .b32 	%r<58>;
	.reg .b64 	%rd<23>;
	.reg .b64 	%fd<11>;

	ld.param.u64 	%rd2, [_Z8swp_kernPdiii_param_0];
	ld.param.u32 	%r22, [_Z8swp_kernPdiii_param_1];
	ld.param.u32 	%r23, [_Z8swp_kernPdiii_param_2];
	ld.param.u32 	%r24, [_Z8swp_kernPdiii_param_3];
	cvta.to.global.u64 	%rd1, %rd2;
	mov.u32 	%r1, %nctaid.x;
	mov.u32 	%r2, %ntid.x;
	mul.lo.s32 	%r3, %r1, %r2;
	mov.u32 	%r4, %ctaid.x;
	mov.u32 	%r5, %tid.x;
	mad.lo.s32 	%r57, %r4, %r2, %r5;
	setp.gt.s32 	%p1, %r57, %r24;
	@%p1 bra 	$L__BB1_6;
	add.s32 	%r25, %r57, %r3;
	add.s32 	%r26, %r24, 1;
	max.s32 	%r27, %r25, %r26;
	setp.lt.s32 	%p2, %r25, %r26;
	selp.u32 	%r28, 1, 0, %p2;
	add.s32 	%r29, %r25, %r28;
	sub.s32 	%r30, %r27, %r29;
	max.u32 	%r31, %r3, 1;
	div.u32 	%r32, %r30, %r31;
	add.s32 	%r7, %r32, %r28;
	and.b32  	%r33, %r7, 3;
	setp.eq.s32 	%p3, %r33, 3;
	@%p3 bra 	$L__BB1_4;
	add.s32 	%r34, %r7, 1;
	and.b32  	%r35, %r34, 3;
	mul.lo.s32 	%r36, %r24, %r57;
	add.s32 	%r55, %r23, %r36;
	mul.lo.s32 	%r9, %r3, %r24;
	add.s32 	%r54, %r22, %r36;
	neg.s32 	%r53, %r35;
	mad.lo.s32 	%r37, %r1, %r35, %r4;
	mad.lo.s32 	%r57, %r2, %r37, %r5;
$L__BB1_3:
	.pragma "nounroll";
	mul.wide.s32 	%rd3, %r54, 8;
	add.s64 	%rd4, %rd1, %rd3;
	ld.global.f64 	%fd1, [%rd4];
	mul.wide.s32 	%rd5, %r55, 8;
	add.s64 	%rd6, %rd1, %rd5;
	ld.global.f64 	%fd2, [%rd6];
	st.global.f64 	[%rd4], %fd2;
	st.global.f64 	[%rd6], %fd1;
	add.s32 	%r55, %r55, %r9;
	add.s32 	%r54, %r54, %r9;
	add.s32 	%r53, %r53, 1;
	setp.ne.s32 	%p4, %r53, 0;
	@%p4 bra 	$L__BB1_3;
$L__BB1_4:
	setp.lt.u32 	%p5, %r7, 3;
	@%p5 bra 	$L__BB1_6;
$L__BB1_5:
	mul.lo.s32 	%r38, %r57, %r24;
	add.s32 	%r39, %r38, %r22;
	mul.wide.s32 	%rd7, %r39, 8;
	add.s64 	%rd8, %rd1, %rd7;
	ld.global.f64 	%fd3, [%rd8];
	add.s32 	%r40, %r38, %r23;
	mul.wide.s32 	%rd9, %r40, 8;
	add.s64 	%rd10, %rd1, %rd9;
	ld.global.f64 	%fd4, [%rd10];
	st.global.f64 	[%rd8], %fd4;
	st.global.f64 	[%rd10], %fd3;
	add.s32 	%r41, %r57, %r3;
	mul.lo.s32 	%r42, %r41, %r24;
	add.s32 	%r43, %r42, %r22;
	mul.wide.s32 	%rd11, %r43, 8;
	add.s64 	%rd12, %rd1, %rd11;
	ld.global.f64 	%fd5, [%rd12];
	add.s32 	%r44, %r42, %r23;
	mul.wide.s32 	%rd13, %r44, 8;
	add.s64 	%rd14, %rd1, %rd13;
	ld.global.f64 	%fd6, [%rd14];
	st.global.f64 	[%rd12], %fd6;
	st.global.f64 	[%rd14], %fd5;
	add.s32 	%r45, %r41, %r3;
	mul.lo.s32 	%r46, %r45, %r24;
	add.s32 	%r47, %r46, %r22;
	mul.wide.s32 	%rd15, %r47, 8;
	add.s64 	%rd16, %rd1, %rd15;
	ld.global.f64 	%fd7, [%rd16];
	add.s32 	%r48, %r46, %r23;
	mul.wide.s32 	%rd17, %r48, 8;
	add.s64 	%rd18, %rd1, %rd17;
	ld.global.f64 	%fd8, [%rd18];
	st.global.f64 	[%rd16], %fd8;
	st.global.f64 	[%rd18], %fd7;
	add.s32 	%r49, %r45, %r3;
	mul.lo.s32 	%r50, %r49, %r24;
	add.s32 	%r51, %r50, %r22;
	mul.wide.s32 	%rd19, %r51, 8;
	add.s64 	%rd20, %rd1, %rd19;
	ld.global.f64 	%fd9, [%rd20];
	add.s32 	%r52, %r50, %r23;
	mul.wide.s32 	%rd21, %r52, 8;
	add.s64 	%rd22, %rd1, %rd21;
	ld.global.f64 	%fd10, [%rd22];
	st.global.f64 	[%rd20], %fd10;
	st.global.f64 	[%rd22], %fd9;
	add.s32 	%r57, %r49, %r3;
	setp.le.s32 	%p6, %r57, %r24;
	@%p6 bra 	$L__BB1_5;
$L__BB1_6:
	ret;

}
	// .globl	_Z8div_kernPdii
.visible .entry _Z8div_kernPdii(
	.param .u64 .ptr .align 1 _Z8div_kernPdii_param_0,
	.param .u32 _Z8div_kernPdii_param_1,
	.param .u32 _Z8div_kernPdii_param_2
)
{
	.reg .pred 	%p<7>;
	.reg .b32 	%r<57>;
	.reg .b64 	%rd<15>;
	.reg .b64 	%fd<12>;

	ld.param.u64 	%rd2, [_Z8div_kernPdii_param_0];
	ld.param.u32 	%r21, [_Z8div_kernPdii_param_1];
	ld.param.u32 	%r22, [_Z8div_kernPdii_param_2];
	cvta.to.global.u64 	%rd1, %rd2;
	mov.u32 	%r23, %nctaid.x;
	mov.u32 	%r24, %ntid.x;
	mul.lo.s32 	%r1, %r23, %r24;
	mad.lo.s32 	%r25, %r22, %r21, %r21;
	mul.wide.s32 	%rd3, %r25, 8;
	add.s64 	%rd4, %rd1, %rd3;
	ld.global.f64 	%fd1, [%rd4];
	mov.u32 	%r26, %ctaid.x;
	mul.lo.s32 	%r2, %r26, %r24;
	mov.u32 	%r3, %tid.x;
	add.s32 	%r27, %r3, %r2;
	add.s32 	%r28, %r27, %r21;
	add.s32 	%r56, %r28, 1;
	setp.gt.s32 	%p1, %r56, %r22;
	@%p1 bra 	$L__BB2_7;
	add.s32 	%r5, %r3, %r21;
	add.s32 	%r29, %r1, %r2;
	add.s32 	%r30, %r5, %r29;
	add.s32 	%r31, %r30, 1;
	add.s32 	%r32, %r22, 1;
	max.s32 	%r33, %r31, %r32;
	not.b32 	%r34, %r29;
	add.s32 	%r35, %r33, %r34;
	sub.s32 	%r36, %r35, %r5;
	setp.ne.s32 	%p2, %r36, 0;
	selp.u32 	%r37, 1, 0, %p2;
	selp.s32 	%r38, -1, 0, %p2;
	add.s32 	%r39, %r36, %r38;
	max.u32 	%r40, %r1, 1;
	div.u32 	%r41, %r39, %r40;
	add.s32 	%r6, %r41, %r37;
	and.b32  	%r42, %r6, 3;
	setp.eq.s32 	%p3, %r42, 3;
	@%p3 bra 	$L__BB2_5;
	add.s32 	%r54, %r5, %r2;
	mad.lo.s32 	%r53, %r22, %r56, %r21;
	mul.lo.s32 	%r9, %r1, %r22;
	add.s32 	%r43, %r6, 1;
	and.b32  	%r44, %r43, 3;
	neg.s32 	%r52, %r44;
$L__BB2_3:
	.pragma "nounroll";
	mul.wide.s32 	%rd5, %r53, 8;
	add.s64 	%rd6, %rd1, %rd5;
	ld.global.f64 	%fd2, [%rd6];
	div.rn.f64 	%fd3, %fd2, %fd1;
	st.global.f64 	[%rd6], %fd3;
	add.s32 	%r54, %r54, %r1;
	add.s32 	%r53, %r53, %r9;
	add.s32 	%r52, %r52, 1;
	setp.ne.s32 	%p4, %r52, 0;
	@%p4 bra 	$L__BB2_3;
	add.s32 	%r56, %r54, 1;
$L__BB2_5:
	setp.lt.u32 	%p5, %r6, 3;
	@%p5 bra 	$L__BB2_7;
$L__BB2_6:
	mad.lo.s32 	%r45, %r56, %r22, %r21;
	mul.wide.s32 	%rd7, %r45, 8;
	add.s64 	%rd8, %rd1, %rd7;
	ld.global.f64 	%fd4, [%rd8];
	div.rn.f64 	%fd5, %fd4, %fd1;
	st.global.f64 	[%rd8], %fd5;
	add.s32 	%r46, %r56, %r1;
	mad.lo.s32 	%r47, %r46, %r22, %r21;
	mul.wide.s32 	%rd9, %r47, 8;
	add.s64 	%rd10, %rd1, %rd9;
	ld.global.f64 	%fd6, [%rd10];
	div.rn.f64 	%fd7, %fd6, %fd1;
	st.global.f64 	[%rd10], %fd7;
	add.s32 	%r48, %r46, %r1;
	mad.lo.s32 	%r49, %r48, %r22, %r21;
	mul.wide.s32 	%rd11, %r49, 8;
	add.s64 	%rd12, %rd1, %rd11;
	ld.global.f64 	%fd8, [%rd12];
	div.rn.f64 	%fd9, %fd8, %fd1;
	st.global.f64 	[%rd12], %fd9;
	add.s32 	%r50, %r48, %r1;
	mad.lo.s32 	%r51, %r50, %r22, %r21;
	mul.wide.s32 	%rd13, %r51, 8;
	add.s64 	%rd14, %rd1, %rd13;
	ld.global.f64 	%fd10, [%rd14];
	div.rn.f64 	%fd11, %fd10, %fd1;
	st.global.f64 	[%rd14], %fd11;
	add.s32 	%r56, %r50, %r1;
	setp.le.s32 	%p6, %r56, %r22;
	@%p6 bra 	$L__BB2_6;
$L__BB2_7:
	ret;

}
	// .globl	_ZN6thrust24THRUST_300001_SM_1000_NS8cuda_cub4core6detail13_kernel_agentINS1_8__reduce11ReduceAgentINS0_12zip_iteratorIN4cuda3std3__45tupleIJNS0_10device_ptrIdEENS0_17counting_iteratorIlNS0_11use_defaultESF_SF_EEEEEEEPNSB_IJdlEEESJ_iNS1_9__extrema9arg_max_fIdl9abs_max_tEEEEJSI_SK_iSO_EEEvDpT0_
.visible .entry _ZN6thrust24THRUST_300001_SM_1000_NS8cuda_cub4core6detail13_kernel_agentINS1_8__reduce11ReduceAgentINS0_12zip_iteratorIN4cuda3std3__45tupleIJNS0_10device_ptrIdEENS0_17counting_iteratorIlNS0_11use_defaultESF_SF_EEEEEEEPNSB_IJdlEEESJ_iNS1_9__extrema9arg_max_fIdl9abs_max_tEEEEJSI_SK_iSO_EEEvDpT0_(
	.param .align 8 .b8 _ZN6thrust24THRUST_300001_SM_1000_NS8cuda_cub4core6detail13_kernel_agentINS1_8__reduce11ReduceAgentINS0_12zip_iteratorIN4cuda3std3__45tupleIJNS0_10device_ptrIdEENS0_17counting_iteratorIlNS0_11use_defaultESF_SF_EEEEEEEPNSB_IJdlEEESJ_iNS1_9__extrema9arg_max_fIdl9abs_max_tEEEEJSI_SK_iSO_EEEvDpT0__param_0[16],
	.param .u64 .ptr .align 1 _ZN6thrust24THRUST_300001_SM_1000_NS8cuda_cub4core6detail13_kernel_agentINS1_8__reduce11ReduceAgentINS0_12zip_iteratorIN4cuda3std3__45tupleIJNS0_10device_ptrIdEENS0_17counting_iteratorIlNS0_11use_defaultESF_SF_EEEEEEEPNSB_IJdlEEESJ_iNS1_9__extrema9arg_max_fIdl9abs_max_tEEEEJSI_SK_iSO_EEEvDpT0__param_1,
	.param .u32 _ZN6thrust24THRUST_300001_SM_1000_NS8cuda_cub4core6detail13_kernel_agentINS1_8__reduce11ReduceAgentINS0_12zip_iteratorIN4cuda3std3__45tupleIJNS0_10device_ptrIdEENS0_17counting_iteratorIlNS0_11use_defaultESF_SF_EEEEEEEPNSB_IJdlEEESJ_iNS1_9__extrema9arg_max_fIdl9abs_max_tEEEEJSI_SK_iSO_EEEvDpT0__param_2,
	.param .align 1 .b8 _ZN6thrust24THRUST_300001_SM_1000_NS8cuda_cub4core6detail13_kernel_agentINS1_8__reduce11ReduceAgentINS0_12zip_iteratorIN4cuda3std3__45tupleIJNS0_10device_ptrIdEENS0_17counting_iteratorIlNS0_11use_defaultESF_SF_EEEEEEEPNSB_IJdlEEESJ_iNS1_9__extrema9arg_max_fIdl9abs_max_tEEEEJSI_SK_iSO_EEEvDpT0__param_3[1]
)
.maxntid 256
{
	.reg .pred 	%p<213>;
	.reg .b32 	%r<400>;
	.reg .b64 	%rd<368>;
	.reg .b64 	%fd<352>;

	ld.param.u64 	%rd198, [_ZN6thrust24THRUST_300001_SM_1000_NS8cuda_cub4core6detail13_kernel_agentINS1_8__reduce11ReduceAgentINS0_12zip_iteratorIN4cuda3std3__45tupleIJNS0_10device_ptrIdEENS0_17counting_iteratorIlNS0_11use_defaultESF_SF_EEEEEEEPNSB_IJdlEEESJ_iNS1_9__extrema9arg_max_fIdl9abs_max_tEEEEJSI_SK_iSO_EEEvDpT0__param_0+8];
	ld.param.u64 	%rd197, [_ZN6thrust24THRUST_300001_SM_1000_NS8cuda_cub4core6detail13_kernel_agentINS1_8__reduce11ReduceAgentINS0_12zip_iteratorIN4cuda3std3__45tupleIJNS0_10device_ptrIdEENS0_17counting_iteratorIlNS0_11use_defaultESF_SF_EEEEEEEPNSB_IJdlEEESJ_iNS1_9__extrema9arg_max_fIdl9abs_max_tEEEEJSI_SK_iSO_EEEvDpT0__param_0];
	ld.param.u32 	%r36, [_ZN6thrust24THRUST_300001_SM_1000_NS8cuda_cub4core6detail13_kernel_agentINS1_8__reduce11ReduceAgentINS0_12zip_iteratorIN4cuda3std3__45tupleIJNS0_10device_ptrIdEENS0_17counting_iteratorIlNS0_11use_defaultESF_SF_EEEEEEEPNSB_IJdlEEESJ_iNS1_9__extrema9arg_max_fIdl9abs_max_tEEEEJSI_SK_iSO_EEEvDpT0__param_2];
	setp.eq.s32 	%p1, %r36, 0;
	@%p1 bra 	$L__BB3_206;
	cvta.to.global.u64 	%rd1, %rd197;
	setp.gt.s32 	%p2, %r36, 1279;
	@%p2 bra 	$L__BB3_122;
	mov.u32 	%r1, %tid.x;
	setp.ge.s32 	%p96, %r1, %r36;
	mov.f64 	%fd298, 0d0000000000000000;
	mov.b64 	%rd309, 0;
	mov.u32 	%r391, %r1;
	@%p96 bra 	$L__BB3_4;
	cvt.u64.u32 	%rd265, %r1;
	mul.wide.u32 	%rd266, %r1, 8;
	add.s64 	%rd267, %rd1, %rd266;
	add.s64 	%rd309, %rd198, %rd265;
	ld.global.f64 	%fd298, [%rd267];
	add.s32 	%r391, %r1, 256;
$L__BB3_4:
	setp.ge.s32 	%p97, %r391, %r36;
	@%p97 bra 	$L__BB3_26;
	not.b32 	%r160, %r391;
	add.s32 	%r4, %r36, %r160;
	and.b32  	%r161, %r4, 768;
	setp.eq.s32 	%p98, %r161, 768;
	@%p98 bra 	$L__BB3_11;
	cvt.u64.u32 	%rd269, %r391;
	add.s64 	%rd300, %rd198, %rd269;
	mul.wide.u32 	%rd270, %r391, 8;
	add.s64 	%rd299, %rd1, %rd270;
	shr.u32 	%r162, %r4, 8;
	add.s32 	%r163, %r162, 1;
	and.b32  	%r164, %r163, 3;
	neg.s32 	%r389, %r164;
$L__BB3_7:
	.pragma "nounroll";
	mov.u64 	%rd9, %rd309;
	mov.f64 	%fd3, %fd298;
	ld.global.f64 	%fd4, [%rd299];
	abs.f64 	%fd5, %fd3;
	abs.f64 	%fd6, %fd4;
	setp.lt.f64 	%p99, %fd5, %fd6;
	mov.u64 	%rd309, %rd300;
	mov.f64 	%fd298, %fd4;
	@%p99 bra 	$L__BB3_10;
	setp.lt.f64 	%p100, %fd6, %fd5;
	mov.u64 	%rd309, %rd9;
	mov.f64 	%fd298, %fd3;
	@%p100 bra 	$L__BB3_10;
	setp.lt.s64 	%p101, %rd9, %rd300;
	min.s64 	%rd309, %rd9, %rd300;
	selp.f64 	%fd298, %fd3, %fd4, %p101;
$L__BB3_10:
	add.s32 	%r391, %r391, 256;
	add.s64 	%rd300, %rd300, 256;
	add.s64 	%rd299, %rd299, 2048;
	add.s32 	%r389, %r389, 1;
	setp.ne.s32 	%p102, %r389, 0;
	@%p102 bra 	$L__BB3_7;
$L__BB3_11:
	setp.lt.u32 	%p103, %r4, 768;
	@%p103 bra 	$L__BB3_26;
	add.s32 	%r392, %r391, 512;
$L__BB3_13:
	mov.u32 	%r12, %r392;
	add.s32 	%r165, %r12, -512;
	cvt.s64.s32 	%rd271, %r165;
	mul.wide.s32 	%rd272, %r165, 8;
	add.s64 	%rd17, %rd1, %rd272;
	add.s64 	%rd18, %rd198, %rd271;
	ld.global.f64 	%fd12, [%rd17];
	abs.f64 	%fd13, %fd298;
	abs.f64 	%fd14, %fd12;
	setp.lt.f64 	%p104, %fd13, %fd14;
	mov.u64 	%rd306, %rd18;
	mov.f64 	%fd295, %fd12;
	@%p104 bra 	$L__BB3_16;
	setp.lt.f64 	%p105, %fd14, %fd13;
	mov.u64 	%rd306, %rd309;
	mov.f64 	%fd295, %fd298;
	@%p105 bra 	$L__BB3_16;
	setp.lt.s64 	%p106, %rd309, %rd18;
	min.s64 	%rd306, %rd309, %rd18;
	selp.f64 	%fd295, %fd298, %fd12, %p106;
$L__BB3_16:
	add.s32 	%r166, %r12, -256;
	cvt.s64.s32 	%rd273, %r166;
	add.s64 	%rd21, %rd198, %rd273;
	ld.global.f64 	%fd17, [%rd17+2048];
	abs.f64 	%fd18, %fd295;
	abs.f64 	%fd19, %fd17;
	setp.lt.f64 	%p107, %fd18, %fd19;
	mov.u64 	%rd307, %rd21;
	mov.f64 	%fd296, %fd17;
	@%p107 bra 	$L__BB3_19;
	setp.lt.f64 	%p108, %fd19, %fd18;
	mov.u64 	%rd307, %rd306;
	mov.f64 	%fd296, %fd295;
	@%p108 bra 	$L__BB3_19;
	setp.lt.s64 	%p109, %rd306, %rd21;
	min.s64 	%rd307, %rd306, %rd21;
	selp.f64 	%fd296, %fd295, %fd17, %p109;
$L__BB3_19:
	cvt.s64.s32 	%rd274, %r12;
	add.s64 	%rd24, %rd198, %rd274;
	ld.global.f64 	%fd22, [%rd17+4096];
	abs.f64 	%fd23, %fd296;
	abs.f64 	%fd24, %fd22;
	setp.lt.f64 	%p110, %fd23, %fd24;
	mov.u64 	%rd308, %rd24;
	mov.f64 	%fd297, %fd22;
	@%p110 bra 	$L__BB3_22;
	setp.lt.f64 	%p111, %fd24, %fd23;
	mov.u64 	%rd308, %rd307;
	mov.f64 	%fd297, %fd296;
	@%p111 bra 	$L__BB3_22;
	setp.lt.s64 	%p112, %rd307, %rd24;
	min.s64 	%rd308, %rd307, %rd24;
	selp.f64 	%fd297, %fd296, %fd22, %p112;
$L__BB3_22:
	add.s32 	%r167, %r12, 256;
	cvt.s64.s32 	%rd275, %r167;
	add.s64 	%rd27, %rd198, %rd275;
	ld.global.f64 	%fd27, [%rd17+6144];
	abs.f64 	%fd28, %fd297;
	abs.f64 	%fd29, %fd27;
	setp.lt.f64 	%p113, %fd28, %fd29;
	mov.u64 	%rd309, %rd27;
	mov.f64 	%fd298, %fd27;
	@%p113 bra 	$L__BB3_25;
	setp.lt.f64 	%p114, %fd29, %fd28;
	mov.u64 	%rd309, %rd308;
	mov.f64 	%fd298, %fd297;
	@%p114 bra 	$L__BB3_25;
	setp.lt.s64 	%p115, %rd308, %rd27;
	min.s64 	%rd309, %rd308, %rd27;
	selp.f64 	%fd298, %fd297, %fd27, %p115;
$L__BB3_25:
	add.s32 	%r392, %r12, 1024;
	add.s32 	%r168, %r12, 512;
	setp.lt.s32 	%p116, %r168, %r36;
	@%p116 bra 	$L__BB3_13;
$L__BB3_26:
	setp.lt.s32 	%p117, %r36, 256;
	@%p117 bra 	$L__BB3_71;
	// begin inline asm
	mov.u32 %r282, %laneid;
	// end inline asm
	mov.b64 	%rd286, %fd298;
	mov.b64 	{%r284, %r289}, %rd286;
	mov.b32 	%r300, 1;
	mov.b32 	%r301, 31;
	mov.b32 	%r302, -1;
	// begin inline asm
	shfl.sync.down.b32 %r283, %r284, %r300, %r301, %r302;
	// end inline asm
	// begin inline asm
	shfl.sync.down.b32 %r288, %r289, %r300, %r301, %r302;
	// end inline asm
	mov.b64 	%rd287, {%r283, %r288};
	mov.b64 	%fd33, %rd287;
	mov.b64 	{%r294, %r299}, %rd309;
	// begin inline asm
	shfl.sync.down.b32 %r293, %r294, %r300, %r301, %r302;
	// end inline asm
	// begin inline asm
	shfl.sync.down.b32 %r298, %r299, %r300, %r301, %r302;
	// end inline asm
	mov.b64 	%rd31, {%r293, %r298};
	setp.gt.s32 	%p169, %r282, 30;
	mov.u64 	%rd311, %rd309;
	mov.f64 	%fd300, %fd298;
	@%p169 bra 	$L__BB3_31;
	abs.f64 	%fd34, %fd298;
	abs.f64 	%fd35, %fd33;
	setp.lt.f64 	%p170, %fd34, %fd35;
	mov.u64 	%rd311, %rd31;
	mov.f64 	%fd300, %fd33;
	@%p170 bra 	$L__BB3_31;
	setp.lt.f64 	%p171, %fd35, %fd34;
	mov.u64 	%rd311, %rd309;
	mov.f64 	%fd300, %fd298;
	@%p171 bra 	$L__BB3_31;
	setp.lt.s64 	%p172, %rd309, %rd31;
	min.s64 	%rd311, %rd309, %rd31;
	selp.f64 	%fd300, %fd298, %fd33, %p172;
$L__BB3_31:
	mov.b64 	%rd288, %fd300;
	mov.b64 	{%r304, %r309}, %rd288;
	mov.b32 	%r320, 2;
	mov.b32 	%r321, 31;
	mov.b32 	%r322, -1;
	// begin inline asm
	shfl.sync.down.b32 %r303, %r304, %r320, %r321, %r322;
	// end inline asm
	// begin inline asm
	shfl.sync.down.b32 %r308, %r309, %r320, %r321, %r322;
	// end inline asm
	mov.b64 	%rd289, {%r303, %r308};
	mov.b64 	%fd38, %rd289;
	mov.b64 	{%r314, %r319}, %rd311;
	// begin inline asm
	shfl.sync.down.b32 %r313, %r314, %r320, %r321, %r322;
	// end inline asm
	// begin inline asm
	shfl.sync.down.b32 %r318, %r319, %r320, %r321, %r322;
	// end inline asm
	mov.b64 	%rd34, {%r313, %r318};
	setp.gt.s32 	%p173, %r282, 29;
	mov.u64 	%rd312, %rd311;
	mov.f64 	%fd301, %fd300;
	@%p173 bra 	$L__BB3_35;
	abs.f64 	%fd39, %fd300;
	abs.f64 	%fd40, %fd38;
	setp.lt.f64 	%p174, %fd39, %fd40;
	mov.u64 	%rd312, %rd34;
	mov.f64 	%fd301, %fd38;
	@%p174 bra 	$L__BB3_35;
	setp.lt.f64 	%p175, %fd40, %fd39;
	mov.u64 	%rd312, %rd311;
	mov.f64 	%fd301, %fd300;
	@%p175 bra 	$L__BB3_35;
	setp.lt.s64 	%p176, %rd311, %rd34;
	min.s64 	%rd312, %rd311, %rd34;
	selp.f64 	%fd301, %fd300, %fd38, %p176;
$L__BB3_35:
	mov.b64 	%rd290, %fd301;
	mov.b64 	{%r324, %r329}, %rd290;
	mov.b32 	%r340, 4;
	mov.b32 	%r341, 31;
	mov.b32 	%r342, -1;
	// begin inline asm
	shfl.sync.down.b32 %r323, %r324, %r340, %r341, %r342;
	// end inline asm
	// begin inline asm
	shfl.sync.down.b32 %r328, %r329, %r340, %r341, %r342;
	// end inline asm
	mov.b64 	%rd291, {%r323, %r328};
	mov.b64 	%fd43, %rd291;
	mov.b64 	{%r334, %r339}, %rd312;
	// begin inline asm
	shfl.sync.down.b32 %r333, %r334, %r340, %r341, %r342;
	// end inline asm
	// begin inline asm
	shfl.sync.down.b32 %r338, %r339, %r340, %r341, %r342;
	// end inline asm
	mov.b64 	%rd37, {%r333, %r338};
	setp.gt.s32 	%p177, %r282, 27;
	mov.u64 	%rd313, %rd312;
	mov.f64 	%fd302, %fd301;
	@%p177 bra 	$L__BB3_39;
	abs.f64 	%fd44, %fd301;
	abs.f64 	%fd45, %fd43;
	setp.lt.f64 	%p178, %fd44, %fd45;
	mov.u64 	%rd313, %rd37;
	mov.f64 	%fd302, %fd43;
	@%p178 bra 	$L__BB3_39;
	setp.lt.f64 	%p179, %fd45, %fd44;
	mov.u64 	%rd313, %rd312;
	mov.f64 	%fd302, %fd301;
	@%p179 bra 	$L__BB3_39;
	setp.lt.s64 	%p180, %rd312, %rd37;
	min.s64 	%rd313, %rd312, %rd37;
	selp.f64 	%fd302, %fd301, %fd43, %p180;
$L__BB3_39:
	mov.b64 	%rd292, %fd302;
	mov.b64 	{%r344, %r349}, %rd292;
	mov.b32 	%r360, 8;
	mov.b32 	%r361, 31;
	mov.b32 	%r362, -1;
	// begin inline asm
	shfl.sync.down.b32 %r343, %r344, %r360, %r361, %r362;
	// end inline asm
	// begin inline asm
	shfl.sync.down.b32 %r348, %r349, %r360, %r361, %r362;
	// end inline asm
	mov.b64 	%rd293, {%r343, %r348};
	mov.b64 	%fd48, %rd293;
	mov.b64 	{%r354, %r359}, %rd313;
	// begin inline asm
	shfl.sync.down.b32 %r353, %r354, %r360, %r361, %r362;
	// end inline asm
	// begin inline asm
	shfl.sync.down.b32 %r358, %r359, %r360, %r361, %r362;
	// end inline asm
	mov.b64 	%rd40, {%r353, %r358};
	setp.gt.s32 	%p181, %r282, 23;
	mov.u64 	%rd314, %rd313;
	mov.f64 	%fd303, %fd302;
	@%p181 bra 	$L__BB3_43;
	abs.f64 	%fd49, %fd302;
	abs.f64 	%fd50, %fd48;
	setp.lt.f64 	%p182, %fd49, %fd50;
	mov.u64 	%rd314, %rd40;
	mov.f64 	%fd303, %fd48;
	@%p182 bra 	$L__BB3_43;
	setp.lt.f64 	%p183, %fd50, %fd49;
	mov.u64 	%rd314, %rd313;
	mov.f64 	%fd303, %fd302;
	@%p183 bra 	$L__BB3_43;
	setp.lt.s64 	%p184, %rd313, %rd40;
	min.s64 	%rd314, %rd313, %rd40;
	selp.f64 	%fd303, %fd302, %fd48, %p184;
$L__BB3_43:
	mov.b64 	%rd294, %fd303;
	mov.b64 	{%r364, %r369}, %rd294;
	mov.b32 	%r380, 16;
	mov.b32 	%r381, 31;
	mov.b32 	%r382, -1;
	// begin inline asm
	shfl.sync.down.b32 %r363, %r364, %r380, %r381, %r382;
	// end inline asm
	// begin inline asm
	shfl.sync.down.b32 %r368, %r369, %r380, %r381, %r382;
	// end inline asm
	mov.b64 	%rd295, {%r363, %r368};
	mov.b64 	%fd53, %rd295;
	mov.b64 	{%r374, %r379}, %rd314;
	// begin inline asm
	shfl.sync.down.b32 %r373, %r374, %r380, %r381, %r382;
	// end inline asm
	// begin inline asm
	shfl.sync.down.b32 %r378, %r379, %r380, %r381, %r382;
	// end inline asm
	mov.b64 	%rd43, {%r373, %r378};
	setp.gt.s32 	%p185, %r282, 15;
	mov.u64 	%rd367, %rd314;
	mov.f64 	%fd351, %fd303;
	@%p185 bra 	$L__BB3_47;
	abs.f64 	%fd54, %fd303;
	abs.f64 	%fd55, %fd53;
	setp.lt.f64 	%p186, %fd54, %fd55;
	mov.u64 	%rd367, %rd43;
	mov.f64 	%fd351, %fd53;
	@%p186 bra 	$L__BB3_47;
	setp.lt.f64 	%p187, %fd55, %fd54;
	mov.u64 	%rd367, %rd314;
	mov.f64 	%fd351, %fd303;
	@%p187 bra 	$L__BB3_47;
	setp.lt.s64 	%p188, %rd314, %rd43;
	min.s64 	%rd367, %rd314, %rd43;
	selp.f64 	%fd351, %fd303, %fd53, %p188;
$L__BB3_47:
	setp.ne.s32 	%p189, %r282, 0;
	@%p189 bra 	$L__BB3_49;
	shr.u32 	%r383, %r1, 1;
	and.b32  	%r384, %r383, 496;
	mov.u32 	%r385, _ZN6thrust24THRUST_300001_SM_1000_NS8cuda_cub4core6detail5shmemE;
	add.s32 	%r386, %r385, %r384;
	st.shared.f64 	[%r386+8], %fd351;
	st.shared.u64 	[%r386+16], %rd367;
$L__BB3_49:
	bar.sync 	0;
	setp.ne.s32 	%p190, %r1, 0;
	@%p190 bra 	$L__BB3_204;
	ld.shared.f64 	%fd58, [_ZN6thrust24THRUST_300001_SM_1000_NS8cuda_cub4core6detail5shmemE+24];
	ld.shared.u64 	%rd46, [_ZN6thrust24THRUST_300001_SM_1000_NS8cuda_cub4core6detail5shmemE+32];
	abs.f64 	%fd59, %fd351;
	abs.f64 	%fd60, %fd58;
	setp.lt.f64 	%p191, %fd59, %fd60;
	mov.u64 	%rd316, %rd46;
	mov.f64 	%fd305, %fd58;
	@%p191 bra 	$L__BB3_53;
	setp.lt.f64 	%p192, %fd60, %fd59;
	mov.u64 	%rd316, %rd367;
	mov.f64 	%fd305, %fd351;
	@%p192 bra 	$L__BB3_53;
	setp.lt.s64 	%p193, %rd367, %rd46;
	min.s64 	%rd316, %rd367, %rd46;
	selp.f64 	%fd305, %fd351, %fd58, %p193;
$L__BB3_53:
	ld.shared.f64 	%fd63, [_ZN6thrust24THRUST_300001_SM_1000_NS8cuda_cub4core6detail5shmemE+40];
	ld.shared.u64 	%rd49, [_ZN6thrust24THRUST_300001_SM_1000_NS8cuda_cub4core6detail5shmemE+48];
	abs.f64 	%fd64, %fd305;
	abs.f64 	%fd65, %fd63;
	setp.lt.f64 	%p194, %fd64, %fd65;
	mov.u64 	%rd317, %rd49;
	mov.f64 	%fd306, %fd63;
	@%p194 bra 	$L__BB3_56;
	setp.lt.f64 	%p195, %fd65, %fd64;
	mov.u64 	%rd317, %rd316;
	mov.f64 	%fd306, %fd305;
	@%p195 bra 	$L__BB3_56;
	setp.lt.s64 	%p196, %rd316, %rd49;
	min.s64 	%rd317, %rd316, %rd49;
	selp.f64 	%fd306, %fd305, %fd63, %p196;
$L__BB3_56:
	ld.shared.f64 	%fd68, [_ZN6thrust24THRUST_300001_SM_1000_NS8cuda_cub4core6detail5shmemE+56];
	ld.shared.u64 	%rd52, [_ZN6thrust24THRUST_300001_SM_1000_NS8cuda_cub4core6detail5shmemE+64];
	abs.f64 	%fd69, %fd306;
	abs.f64 	%fd70, %fd68;
	setp.lt.f64 	%p197, %fd69, %fd70;
	mov.u64 	%rd318, %rd52;
	mov.f64 	%fd307, %fd68;
	@%p197 bra 	$L__BB3_59;
	setp.lt.f64 	%p198, %fd70, %fd69;
	mov.u64 	%rd318, %rd317;
	mov.f64 	%fd307, %fd306;
	@%p198 bra 	$L__BB3_59;
	setp.lt.s64 	%p199, %rd317, %rd52;
	min.s64 	%rd318, %rd317, %rd52;
	selp.f64 	%fd307, %fd306, %fd68, %p199;
$L__BB3_59:
	ld.shared.f64 	%fd73, [_ZN6thrust24THRUST_300001_SM_1000_NS8cuda_cub4core6detail5shmemE+72];
	ld.shared.u64 	%rd55, [_ZN6thrust24THRUST_300001_SM_1000_NS8cuda_cub4core6detail5shmemE+80];
	abs.f64 	%fd74, %fd307;
	abs.f64 	%fd75, %fd73;
	setp.lt.f64 	%p200, %fd74, %fd75;
	mov.u64 	%rd319, %rd55;
	mov.f64 	%fd308, %fd73;
	@%p200 bra 	$L__BB3_62;
	setp.lt.f64 	%p201, %fd75, %fd74;
	mov.u64 	%rd319, %rd318;
	mov.f64 	%fd308, %fd307;
	@%p201 bra 	$L__BB3_62;
	setp.lt.s64 	%p202, %rd318, %rd55;
	min.s64 	%rd319, %rd318, %rd55;
	selp.f64 	%fd308, %fd307, %fd73, %p202;
$L__BB3_62:
	ld.shared.f64 	%fd78, [_ZN6thrust24THRUST_300001_SM_1000_NS8cuda_cub4core6detail5shmemE+88];
	ld.shared.u64 	%rd58, [_ZN6thrust24THRUST_300001_SM_1000_NS8cuda_cub4core6detail5shmemE+96];
	abs.f64 	%fd79, %fd308;
	abs.f64 	%fd80, %fd78;
	setp.lt.f64 	%p203, %fd79, %fd80;
	mov.u64 	%rd320, %rd58;
	mov.f64 	%fd309, %fd78;
	@%p203 bra 	$L__BB3_65;
	setp.lt.f64 	%p204, %fd80, %fd79;
	mov.u64 	%rd320, %rd319;
	mov.f64 	%fd309, %fd308;
	@%p204 bra 	$L__BB3_65;
	setp.lt.s64 	%p205, %rd319, %rd58;
	min.s64 	%rd320, %rd319, %rd58;
	selp.f64 	%fd309, %fd308, %fd78, %p205;
$L__BB3_65:
	ld.shared.f64 	%fd83, [_ZN6thrust24THRUST_300001_SM_1000_NS8cuda_cub4core6detail5shmemE+104];
	ld.shared.u64 	%rd61, [_ZN6thrust24THRUST_300001_SM_1000_NS8cuda_cub4core6detail5shmemE+112];
	abs.f64 	%fd84, %fd309;
	abs.f64 	%fd85, %fd83;
	setp.lt.f64 	%p206, %fd84, %fd85;
	mov.u64 	%rd321, %rd61;
	mov.f64 	%fd310, %fd83;
	@%p206 bra 	$L__BB3_68;
	setp.lt.f64 	%p207, %fd85, %fd84;
	mov.u64 	%rd321, %rd320;
	mov.f64 	%fd310, %fd309;
	@%p207 bra 	$L__BB3_68;
	setp.lt.s64 	%p208, %rd320, %rd61;
	min.s64 	%rd321, %rd320, %rd61;
	selp.f64 	%fd310, %fd309, %fd83, %p208;
$L__BB3_68:
	ld.shared.f64 	%fd88, [_ZN6thrust24THRUST_300001_SM_1000_NS8cuda_cub4core6detail5shmemE+120];
	ld.shared.u64 	%rd64, [_ZN6thrust24THRUST_300001_SM_1000_NS8cuda_cub4core6detail5shmemE+128];
	abs.f64 	%fd89, %fd310;
	abs.f64 	%fd90, %fd88;
	setp.lt.f64 	%p209, %fd89, %fd90;
	mov.u64 	%rd367, %rd64;
	mov.f64 	%fd351, %fd88;
	@%p209 bra 	$L__BB3_204;
	setp.lt.f64 	%p210, %fd90, %fd89;
	mov.u64 	%rd367, %rd321;
	mov.f64 	%fd351, %fd310;
	@%p210 bra 	$L__BB3_204;
	setp.lt.s64 	%p211, %rd321, %rd64;
	min.s64 	%rd367, %rd321, %rd64;
	selp.f64 	%fd351, %fd310, %fd88, %p211;
	bra.uni 	$L__BB3_204;
$L__BB3_71:
	// begin inline asm
	mov.u32 %r169, %laneid;
	// end inline asm
	and.b32  	%r190, %r1, 992;
	add.s32 	%r191, %r190, 32;
	setp.gt.s32 	%p118, %r191, %r36;
	not.b32 	%r192, %r190;
	add.s32 	%r193, %r36, %r192;
	selp.b32 	%r188, %r193, 31, %p118;
	mov.b64 	%rd276, %fd298;
	mov.b64 	{%r171, %r176}, %rd276;
	mov.b32 	%r187, 1;
	mov.b32 	%r189, -1;
	// begin inline asm
	shfl.sync.down.b32 %r170, %r171, %r187, %r188, %r189;
	// end inline asm
	// begin inline asm
	shfl.sync.down.b32 %r175, %r176, %r187, %r188, %r189;
	// end inline asm
	mov.b64 	%rd277, {%r170, %r175};
	mov.b64 	%fd92, %rd277;
	mov.b64 	{%r181, %r186}, %rd309;
	// begin inline asm
	shfl.sync.down.b32 %r180, %r181, %r187, %r188, %r189;
	// end inline asm
	// begin inline asm
	shfl.sync.down.b32 %r185, %r186, %r187, %r188, %r189;
	// end inline asm
	mov.b64 	%rd66, {%r180, %r185};
	setp.ge.s32 	%p119, %r169, %r188;
	mov.u64 	%rd322, %rd309;
	mov.f64 	%fd311, %fd298;
	@%p119 bra 	$L__BB3_75;
	abs.f64 	%fd93, %fd298;
	abs.f64 	%fd94, %fd92;
	setp.lt.f64 	%p120, %fd93, %fd94;
	mov.u64 	%rd322, %rd66;
	mov.f64 	%fd311, %fd92;
	@%p120 bra 	$L__BB3_75;
	setp.lt.f64 	%p121, %fd94, %fd93;
	mov.u64 	%rd322, %rd309;
	mov.f64 	%fd311, %fd298;
	@%p121 bra 	$L__BB3_75;
	setp.lt.s64 	%p122, %rd309, %rd66;
	min.s64 	%rd322, %rd309, %rd66;
	selp.f64 	%fd311, %fd298, %fd92, %p122;
$L__BB3_75:
	mov.b64 	%rd278, %fd311;
	mov.b64 	{%r195, %r200}, %rd278;
	mov.b32 	%r211, 2;
	mov.b32 	%r213, -1;
	// begin inline asm
	shfl.sync.down.b32 %r194, %r195, %r211, %r188, %r213;
	// end inline asm
	// begin inline asm
	shfl.sync.down.b32 %r199, %r200, %r211, %r188, %r213;
	// end inline asm
	mov.b64 	%rd279, {%r194, %r199};
	mov.b64 	%fd97, %rd279;
	mov.b64 	{%r205, %r210}, %rd322;
	// begin inline asm
	shfl.sync.down.b32 %r204, %r205, %r211, %r188, %r213;
	// end inline asm
	// begin inline asm
	shfl.sync.down.b32 %r209, %r210, %r211, %r188, %r213;
	// end inline asm
	mov.b64 	%rd69, {%r204, %r209};
	add.s32 	%r214, %r169, 2;
	setp.gt.s32 	%p123, %r214, %r188;
	mov.u64 	%rd323, %rd322;
	mov.f64 	%fd312, %fd311;
	@%p123 bra 	$L__BB3_79;
	abs.f64 	%fd98, %fd311;
	abs.f64 	%fd99, %fd97;
	setp.lt.f64 	%p124, %fd98, %fd99;
	mov.u64 	%rd323, %rd69;
	mov.f64 	%fd312, %fd97;
	@%p124 bra 	$L__BB3_79;
	setp.lt.f64 	%p125, %fd99, %fd98;
	mov.u64 	%rd323, %rd322;
	mov.f64 	%fd312, %fd311;
	@%p125 bra 	$L__BB3_79;
	setp.lt.s64 	%p126, %rd322, %rd69;
	min.s64 	%rd323, %rd322, %rd69;
	selp.f64 	%fd312, %fd311, %fd97, %p126;
$L__BB3_79:
	mov.b64 	%rd280, %fd312;
	mov.b64 	{%r216, %r221}, %rd280;
	mov.b32 	%r232, 4;
	mov.b32 	%r234, -1;
	// begin inline asm
	shfl.sync.down.b32 %r215, %r216, %r232, %r188, %r234;
	// end inline asm
	// begin inline asm
	shfl.sync.down.b32 %r220, %r221, %r232, %r188, %r234;
	// end inline asm
	mov.b64 	%rd281, {%r215, %r220};
	mov.b64 	%fd102, %rd281;
	mov.b64 	{%r226, %r231}, %rd323;
	// begin inline asm
	shfl.sync.down.b32 %r225, %r226, %r232, %r188, %r234;
	// end inline asm
	// begin inline asm
	shfl.sync.down.b32 %r230, %r231, %r232, %r188, %r234;
	// end inline asm
	mov.b64 	%rd72, {%r225, %r230};
	add.s32 	%r235, %r169, 4;
	setp.gt.s32 	%p127, %r235, %r188;
	mov.u64 	%rd324, %rd323;
	mov.f64 	%fd313, %fd312;
	@%p127 bra 	$L__BB3_83;
	abs.f64 	%fd103, %fd312;
	abs.f64 	%fd104, %fd102;
	setp.lt.f64 	%p128, %fd103, %fd104;
	mov.u64 	%rd324, %rd72;
	mov.f64 	%fd313, %fd102;
	@%p128 bra 	$L__BB3_83;
	setp.lt.f64 	%p129, %fd104, %fd103;
	mov.u64 	%rd324, %rd323;
	mov.f64 	%fd313, %fd312;
	@%p129 bra 	$L__BB3_83;
	setp.lt.s64 	%p130, %rd323, %rd72;
	min.s64 	%rd324, %rd323, %rd72;
	selp.f64 	%fd313, %fd312, %fd102, %p130;
$L__BB3_83:
	mov.b64 	%rd282, %fd313;
	mov.b64 	{%r237, %r242}, %rd282;
	mov.b32 	%r253, 8;
	mov.b32 	%r255, -1;
	// begin inline asm
	shfl.sync.down.b32 %r236, %r237, %r253, %r188, %r255;
	// end inline asm
	// begin inline asm
	shfl.sync.down.b32 %r241, %r242, %r253, %r188, %r255;
	// end inline asm
	mov.b64 	%rd283, {%r236, %r241};
	mov.b64 	%fd107, %rd283;
	mov.b64 	{%r247, %r252}, %rd324;
	// begin inline asm
	shfl.sync.down.b32 %r246, %r247, %r253, %r188, %r255;
	// end inline asm
	// begin inline asm
	shfl.sync.down.b32 %r251, %r252, %r253, %r188, %r255;
	// end inline asm
	mov.b64 	%rd75, {%r246, %r251};
	add.s32 	%r256, %r169, 8;
	setp.gt.s32 	%p131, %r256, %r188;
	mov.u64 	%rd325, %rd324;
	mov.f64 	%fd314, %fd313;
	@%p131 bra 	$L__BB3_87;
	abs.f64 	%fd108, %fd313;
	abs.f64 	%fd109, %fd107;
	setp.lt.f64 	%p132, %fd108, %fd109;
	mov.u64 	%rd325, %rd75;
	mov.f64 	%fd314, %fd107;
	@%p132 bra 	$L__BB3_87;
	setp.lt.f64 	%p133, %fd109, %fd108;
	mov.u64 	%rd325, %rd324;
	mov.f64 	%fd314, %fd313;
	@%p133 bra 	$L__BB3_87;
	setp.lt.s64 	%p134, %rd324, %rd75;
	min.s64 	%rd325, %rd324, %rd75;
	selp.f64 	%fd314, %fd313, %fd107, %p134;
$L__BB3_87:
	mov.b64 	%rd284, %fd314;
	mov.b64 	{%r258, %r263}, %rd284;
	mov.b32 	%r274, 16;
	mov.b32 	%r276, -1;
	// begin inline asm
	shfl.sync.down.b32 %r257, %r258, %r274, %r188, %r276;
	// end inline asm
	// begin inline asm
	shfl.sync.down.b32 %r262, %r263, %r274, %r188, %r276;
	// end inline asm
	mov.b64 	%rd285, {%r257, %r262};
	mov.b64 	%fd112, %rd285;
	mov.b64 	{%r268, %r273}, %rd325;
	// begin inline asm
	shfl.sync.down.b32 %r267, %r268, %r274, %r188, %r276;
	// end inline asm
	// begin inline asm
	shfl.sync.down.b32 %r272, %r273, %r274, %r188, %r276;
	// end inline asm
	mov.b64 	%rd78, {%r267, %r272};
	add.s32 	%r277, %r169, 16;
	setp.gt.s32 	%p135, %r277, %r188;
	mov.u64 	%rd367, %rd325;
	mov.f64 	%fd351, %fd314;
	@%p135 bra 	$L__BB3_91;
	abs.f64 	%fd113, %fd314;
	abs.f64 	%fd114, %fd112;
	setp.lt.f64 	%p136, %fd113, %fd114;
	mov.u64 	%rd367, %rd78;
	mov.f64 	%fd351, %fd112;
	@%p136 bra 	$L__BB3_91;
	setp.lt.f64 	%p137, %fd114, %fd113;
	mov.u64 	%rd367, %rd325;
	mov.f64 	%fd351, %fd314;
	@%p137 bra 	$L__BB3_91;
	setp.lt.s64 	%p138, %rd325, %rd78;
	min.s64 	%rd367, %rd325, %rd78;
	selp.f64 	%fd351, %fd314, %fd112, %p138;
$L__BB3_91:
	setp.ne.s32 	%p139, %r169, 0;
	@%p139 bra 	$L__BB3_93;
	shr.u32 	%r278, %r1, 1;
	and.b32  	%r279, %r278, 496;
	mov.u32 	%r280, _ZN6thrust24THRUST_300001_SM_1000_NS8cuda_cub4core6detail5shmemE;
	add.s32 	%r281, %r280, %r279;
	st.shared.f64 	[%r281+8], %fd351;
	st.shared.u64 	[%r281+16], %rd367;
$L__BB3_93:
	bar.sync 	0;
	setp.ne.s32 	%p140, %r1, 0;
	@%p140 bra 	$L__BB3_204;
	setp.lt.s32 	%p141, %r36, 33;
	mov.f64 	%fd316, %fd351;
	mov.u64 	%rd327, %rd367;
	@%p141 bra 	$L__BB3_98;
	ld.shared.f64 	%fd117, [_ZN6thrust24THRUST_300001_SM_1000_NS8cuda_cub4core6detail5shmemE+24];
	ld.shared.u64 	%rd81, [_ZN6thrust24THRUST_300001_SM_1000_NS8cuda_cub4core6detail5shmemE+32];
	abs.f64 	%fd118, %fd351;
	abs.f64 	%fd119, %fd117;
	setp.lt.f64 	%p142, %fd118, %fd119;
	mov.f64 	%fd316, %fd117;
	mov.u64 	%rd327, %rd81;
	@%p142 bra 	$L__BB3_98;
	setp.lt.f64 	%p143, %fd119, %fd118;
	mov.f64 	%fd316, %fd351;
	mov.u64 	%rd327, %rd367;
	@%p143 bra 	$L__BB3_98;
	setp.lt.s64 	%p144, %rd367, %rd81;
	min.s64 	%rd327, %rd367, %rd81;
	selp.f64 	%fd316, %fd351, %fd117, %p144;
$L__BB3_98:
	setp.lt.s32 	%p145, %r36, 65;
	mov.f64 	%fd317, %fd316;
	mov.u64 	%rd328, %rd327;
	@%p145 bra 	$L__BB3_102;
	ld.shared.f64 	%fd122, [_ZN6thrust24THRUST_300001_SM_1000_NS8cuda_cub4core6detail5shmemE+40];
	ld.shared.u64 	%rd84, [_ZN6thrust24THRUST_300001_SM_1000_NS8cuda_cub4core6detail5shmemE+48];
	abs.f64 	%fd123, %fd316;
	abs.f64 	%fd124, %fd122;
	setp.lt.f64 	%p146, %fd123, %fd124;
	mov.f64 	%fd317, %fd122;
	mov.u64 	%rd328, %rd84;
	@%p146 bra 	$L__BB3_102;
	setp.lt.f64 	%p147, %fd124, %fd123;
	mov.f64 	%fd317, %fd316;
	mov.u64 	%rd328, %rd327;
	@%p147 bra 	$L__BB3_102;
	setp.lt.s64 	%p148, %rd327, %rd84;
	min.s64 	%rd328, %rd327, %rd84;
	selp.f64 	%fd317, %fd316, %fd122, %p148;
$L__BB3_102:
	setp.lt.s32 	%p149, %r36, 97;
	mov.f64 	%fd318, %fd317;
	mov.u64 	%rd329, %rd328;
	@%p149 bra 	$L__BB3_106;
	ld.shared.f64 	%fd127, [_ZN6thrust24THRUST_300001_SM_1000_NS8cuda_cub4core6detail5shmemE+56];
	ld.shared.u64 	%rd87, [_ZN6thrust24THRUST_300001_SM_1000_NS8cuda_cub4core6detail5shmemE+64];
	abs.f64 	%fd128, %fd317;
	abs.f64 	%fd129, %fd127;
	setp.lt.f64 	%p150, %fd128, %fd129;
	mov.f64 	%fd318, %fd127;
	mov.u64 	%rd329, %rd87;
	@%p150 bra 	$L__BB3_106;
	setp.lt.f64 	%p151, %fd129, %fd128;
	mov.f64 	%fd318, %fd317;
	mov.u64 	%rd329, %rd328;
	@%p151 bra 	$L__BB3_106;
	setp.lt.s64 	%p152, %rd328, %rd87;
	min.s64 	%rd329, %rd328, %rd87;
	selp.f64 	%fd318, %fd317, %fd127, %p152;
$L__BB3_106:
	setp.lt.s32 	%p153, %r36, 129;
	mov.f64 	%fd319, %fd318;
	mov.u64 	%rd330, %rd329;
	@%p153 bra 	$L__BB3_110;
	ld.shared.f64 	%fd132, [_ZN6thrust24THRUST_300001_SM_1000_NS8cuda_cub4core6detail5shmemE+72];
	ld.shared.u64 	%rd90, [_ZN6thrust24THRUST_300001_SM_1000_NS8cuda_cub4core6detail5shmemE+80];
	abs.f64 	%fd133, %fd318;
	abs.f64 	%fd134, %fd132;
	setp.lt.f64 	%p154, %fd133, %fd134;
	mov.f64 	%fd319, %fd132;
	mov.u64 	%rd330, %rd90;
	@%p154 bra 	$L__BB3_110;
	setp.lt.f64 	%p155, %fd134, %fd133;
	mov.f64 	%fd319, %fd318;
	mov.u64 	%rd330, %rd329;
	@%p155 bra 	$L__BB3_110;
	setp.lt.s64 	%p156, %rd329, %rd90;
	min.s64 	%rd330, %rd329, %rd90;
	selp.f64 	%fd319, %fd318, %fd132, %p156;
$L__BB3_110:
	setp.lt.s32 	%p157, %r36, 161;
	mov.f64 	%fd320, %fd319;
	mov.u64 	%rd331, %rd330;
	@%p157 bra 	$L__BB3_114;
	ld.shared.f64 	%fd137, [_ZN6thrust24THRUST_300001_SM_1000_NS8cuda_cub4core6detail5shmemE+88];
	ld.shared.u64 	%rd93, [_ZN6thrust24THRUST_300001_SM_1000_NS8cuda_cub4core6detail5shmemE+96];
	abs.f64 	%fd138, %fd319;
	abs.f64 	%fd139, %fd137;
	setp.lt.f64 	%p158, %fd138, %fd139;
	mov.f64 	%fd320, %fd137;
	mov.u64 	%rd331, %rd93;
	@%p158 bra 	$L__BB3_114;
	setp.lt.f64 	%p159, %fd139, %fd138;
	mov.f64 	%fd320, %fd319;
	mov.u64 	%rd331, %rd330;
	@%p159 bra 	$L__BB3_114;
	setp.lt.s64 	%p160, %rd330, %rd93;
	min.s64 	%rd331, %rd330, %rd93;
	selp.f64 	%fd320, %fd319, %fd137, %p160;
$L__BB3_114:
	setp.lt.s32 	%p161, %r36, 193;
	mov.f64 	%fd321, %fd320;
	mov.u64 	%rd332, %rd331;
	@%p161 bra 	$L__BB3_118;
	ld.shared.f64 	%fd142, [_ZN6thrust24THRUST_300001_SM_1000_NS8cuda_cub4core6detail5shmemE+104];
	ld.shared.u64 	%rd96, [_ZN6thrust24THRUST_300001_SM_1000_NS8cuda_cub4core6detail5shmemE+112];
	abs.f64 	%fd143, %fd320;
	abs.f64 	%fd144, %fd142;
	setp.lt.f64 	%p162, %fd143, %fd144;
	mov.f64 	%fd321, %fd142;
	mov.u64 	%rd332, %rd96;
	@%p162 bra 	$L__BB3_118;
	setp.lt.f64 	%p163, %fd144, %fd143;
	mov.f64 	%fd321, %fd320;
	mov.u64 	%rd332, %rd331;
	@%p163 bra 	$L__BB3_118;
	setp.lt.s64 	%p164, %rd331, %rd96;
	min.s64 	%rd332, %rd331, %rd96;
	selp.f64 	%fd321, %fd320, %fd142, %p164;
$L__BB3_118:
	setp.lt.s32 	%p165, %r36, 225;
	mov.u64 	%rd367, %rd332;
	mov.f64 	%fd351, %fd321;
	@%p165 bra 	$L__BB3_204;
	ld.shared.f64 	%fd147, [_ZN6thrust24THRUST_300001_SM_1000_NS8cuda_cub4core6detail5shmemE+120];
	ld.shared.u64 	%rd99, [_ZN6thrust24THRUST_300001_SM_1000_NS8cuda_cub4core6detail5shmemE+128];
	abs.f64 	%fd148, %fd321;
	abs.f64 	%fd149, %fd147;
	setp.lt.f64 	%p166, %fd148, %fd149;
	mov.u64 	%rd367, %rd99;
	mov.f64 	%fd351, %fd147;
	@%p166 bra 	$L__BB3_204;
	setp.lt.f64 	%p167, %fd149, %fd148;
	mov.u64 	%rd367, %rd332;
	mov.f64 	%fd351, %fd321;
	@%p167 bra 	$L__BB3_204;
	setp.lt.s64 	%p168, %rd332, %rd99;
	min.s64 	%rd367, %rd332, %rd99;
	selp.f64 	%fd351, %fd321, %fd147, %p168;
	bra.uni 	$L__BB3_204;
$L__BB3_122:
	mov.u32 	%r17, %tid.x;
	cvt.u64.u32 	%rd200, %r17;
	cvta.to.global.u64 	%rd201, %rd197;
	mul.wide.u32 	%rd202, %r17, 8;
	add.s64 	%rd203, %rd201, %rd202;
	ld.global.f64 	%fd274, [%rd203];
	add.s32 	%r37, %r17, 256;
	cvt.u64.u32 	%rd204, %r37;
	ld.global.f64 	%fd275, [%rd203+2048];
	add.s32 	%r38, %r17, 512;
	cvt.u64.u32 	%rd205, %r38;
	ld.global.f64 	%fd276, [%rd203+4096];
	add.s32 	%r39, %r17, 768;
	cvt.u64.u32 	%rd206, %r39;
	ld.global.f64 	%fd277, [%rd203+6144];
	or.b32  	%r40, %r17, 1024;
	cvt.u64.u32 	%rd101, %r40;
	add.s64 	%rd354, %rd198, %rd101;
	ld.global.f64 	%fd338, [%rd203+8192];
	abs.f64 	%fd278, %fd274;
	abs.f64 	%fd279, %fd275;
	setp.geu.f64 	%p3, %fd278, %fd279;
	selp.f64 	%fd280, %fd274, %fd275, %p3;
	selp.b64 	%rd207, %rd200, %rd204, %p3;
	abs.f64 	%fd281, %fd280;
	abs.f64 	%fd282, %fd276;
	setp.geu.f64 	%p4, %fd281, %fd282;
	selp.f64 	%fd283, %fd280, %fd276, %p4;
	selp.b64 	%rd208, %rd207, %rd205, %p4;
	abs.f64 	%fd284, %fd283;
	abs.f64 	%fd285, %fd277;
	setp.geu.f64 	%p5, %fd284, %fd285;
	selp.f64 	%fd152, %fd283, %fd277, %p5;
	selp.b64 	%rd104, %rd208, %rd206, %p5;
	abs.f64 	%fd153, %fd152;
	abs.f64 	%fd154, %fd338;
	setp.lt.f64 	%p6, %fd153, %fd154;
	@%p6 bra 	$L__BB3_124;
	setp.lt.f64 	%p7, %fd154, %fd153;
	setp.lt.u64 	%p8, %rd104, %rd101;
	or.pred  	%p9, %p7, %p8;
	selp.f64 	%fd338, %fd152, %fd338, %p9;
	add.s64 	%rd211, %rd198, %rd104;
	selp.b64 	%rd354, %rd211, %rd354, %p9;
$L__BB3_124:
	setp.lt.u32 	%p10, %r36, 2560;
	mov.b32 	%r394, 1280;
	@%p10 bra 	$L__BB3_137;
	mov.b32 	%r393, 1280;
	mov.f64 	%fd323, %fd338;
$L__BB3_126:
	cvt.u64.u32 	%rd212, %r393;
	add.s64 	%rd213, %rd200, %rd212;
	mul.wide.u32 	%rd214, %r393, 8;
	cvta.to.global.u64 	%rd215, %rd197;
	add.s64 	%rd217, %rd215, %rd202;
	add.s64 	%rd218, %rd217, %rd214;
	add.s64 	%rd335, %rd213, %rd198;
	ld.global.f64 	%fd324, [%rd218];
	ld.global.f64 	%fd325, [%rd218+2048];
	ld.global.f64 	%fd326, [%rd218+4096];
	ld.global.f64 	%fd327, [%rd218+6144];
	ld.global.f64 	%fd338, [%rd218+8192];
	abs.f64 	%fd163, %fd323;
	abs.f64 	%fd164, %fd324;
	setp.lt.f64 	%p11, %fd163, %fd164;
	@%p11 bra 	$L__BB3_128;
	setp.lt.f64 	%p12, %fd164, %fd163;
	setp.lt.s64 	%p13, %rd354, %rd335;
	or.pred  	%p14, %p12, %p13;
	selp.f64 	%fd324, %fd323, %fd324, %p14;
	selp.b64 	%rd335, %rd354, %rd335, %p14;
$L__BB3_128:
	cvt.u64.u32 	%rd219, %r393;
	add.s64 	%rd220, %rd200, %rd219;
	add.s64 	%rd221, %rd220, %rd198;
	add.s64 	%rd336, %rd221, 256;
	abs.f64 	%fd167, %fd324;
	abs.f64 	%fd168, %fd325;
	setp.lt.f64 	%p15, %fd167, %fd168;
	@%p15 bra 	$L__BB3_130;
	setp.lt.f64 	%p16, %fd168, %fd167;
	add.s64 	%rd226, %rd221, 256;
	setp.lt.s64 	%p17, %rd335, %rd226;
	or.pred  	%p18, %p16, %p17;
	selp.f64 	%fd325, %fd324, %fd325, %p18;
	selp.b64 	%rd336, %rd335, %rd226, %p18;
$L__BB3_130:
	add.s64 	%rd337, %rd221, 512;
	abs.f64 	%fd171, %fd325;
	abs.f64 	%fd172, %fd326;
	setp.lt.f64 	%p19, %fd171, %fd172;
	@%p19 bra 	$L__BB3_132;
	setp.lt.f64 	%p20, %fd172, %fd171;
	add.s64 	%rd234, %rd221, 512;
	setp.lt.s64 	%p21, %rd336, %rd234;
	or.pred  	%p22, %p20, %p21;
	selp.f64 	%fd326, %fd325, %fd326, %p22;
	selp.b64 	%rd337, %rd336, %rd234, %p22;
$L__BB3_132:
	add.s64 	%rd338, %rd221, 768;
	abs.f64 	%fd175, %fd326;
	abs.f64 	%fd176, %fd327;
	setp.lt.f64 	%p23, %fd175, %fd176;
	@%p23 bra 	$L__BB3_134;
	setp.lt.f64 	%p24, %fd176, %fd175;
	setp.lt.s64 	%p25, %rd337, %rd338;
	or.pred  	%p26, %p24, %p25;
	selp.f64 	%fd327, %fd326, %fd327, %p26;
	selp.b64 	%rd338, %rd337, %rd338, %p26;
$L__BB3_134:
	add.s64 	%rd354, %rd221, 1024;
	abs.f64 	%fd179, %fd327;
	abs.f64 	%fd180, %fd338;
	setp.lt.f64 	%p27, %fd179, %fd180;
	@%p27 bra 	$L__BB3_136;
	setp.lt.f64 	%p28, %fd180, %fd179;
	setp.lt.s64 	%p29, %rd338, %rd354;
	or.pred  	%p30, %p28, %p29;
	selp.f64 	%fd338, %fd327, %fd338, %p30;
	selp.b64 	%rd354, %rd338, %rd354, %p30;
$L__BB3_136:
	add.s32 	%r394, %r393, 1280;
	add.s32 	%r43, %r393, 2560;
	setp.le.s32 	%p31, %r43, %r36;
	mov.u32 	%r393, %r394;
	mov.f64 	%fd323, %fd338;
	@%p31 bra 	$L__BB3_126;
$L__BB3_137:
	setp.le.s32 	%p32, %r36, %r394;
	@%p32 bra 	$L__BB3_160;
	sub.s32 	%r21, %r36, %r394;
	setp.ge.s32 	%p33, %r17, %r21;
	@%p33 bra 	$L__BB3_160;
	cvta.to.global.u64 	%rd127, %rd197;
	not.b32 	%r44, %r17;
	add.s32 	%r45, %r36, %r44;
	sub.s32 	%r22, %r45, %r394;
	and.b32  	%r46, %r22, 768;
	setp.eq.s32 	%p34, %r46, 768;
	mov.u32 	%r397, %r17;
	@%p34 bra 	$L__BB3_145;
	add.s32 	%r47, %r17, %r394;
	cvt.u64.u32 	%rd242, %r47;
	add.s64 	%rd342, %rd198, %rd242;
	mul.wide.u32 	%rd243, %r47, 8;
	add.s64 	%rd341, %rd127, %rd243;
	shr.u32 	%r48, %r22, 8;
	add.s32 	%r49, %r48, 1;
	and.b32  	%r50, %r49, 3;
	neg.s32 	%r395, %r50;
	mov.u32 	%r397, %r17;
$L__BB3_141:
	.pragma "nounroll";
	mov.u64 	%rd132, %rd354;
	mov.f64 	%fd184, %fd338;
	ld.global.f64 	%fd185, [%rd341];
	abs.f64 	%fd186, %fd184;
	abs.f64 	%fd187, %fd185;
	setp.lt.f64 	%p35, %fd186, %fd187;
	mov.f64 	%fd338, %fd185;
	mov.u64 	%rd354, %rd342;
	@%p35 bra 	$L__BB3_144;
	setp.lt.f64 	%p36, %fd187, %fd186;
	mov.f64 	%fd338, %fd184;
	mov.u64 	%rd354, %rd132;
	@%p36 bra 	$L__BB3_144;
	setp.lt.s64 	%p37, %rd132, %rd342;
	selp.f64 	%fd338, %fd184, %fd185, %p37;
	min.s64 	%rd354, %rd132, %rd342;
$L__BB3_144:
	add.s32 	%r397, %r397, 256;
	add.s64 	%rd342, %rd342, 256;
	add.s64 	%rd341, %rd341, 2048;
	add.s32 	%r395, %r395, 1;
	setp.ne.s32 	%p38, %r395, 0;
	@%p38 bra 	$L__BB3_141;
$L__BB3_145:
	setp.lt.u32 	%p39, %r22, 768;
	@%p39 bra 	$L__BB3_160;
	add.s32 	%r398, %r397, %r394;
	cvt.u64.u32 	%rd244, %r398;
	add.s64 	%rd349, %rd198, %rd244;
	cvt.u64.u32 	%rd245, %r397;
	cvt.u64.u32 	%rd246, %r394;
	add.s64 	%rd247, %rd245, %rd246;
	shl.b64 	%rd248, %rd247, 3;
	add.s64 	%rd249, %rd248, %rd127;
	add.s64 	%rd348, %rd249, 6144;
	mul.wide.u32 	%rd250, %r398, 8;
	add.s64 	%rd347, %rd127, %rd250;
	add.s32 	%r399, %r397, 512;
$L__BB3_147:
	mov.u32 	%r32, %r399;
	ld.global.f64 	%fd193, [%rd347];
	abs.f64 	%fd194, %fd338;
	abs.f64 	%fd195, %fd193;
	setp.lt.f64 	%p40, %fd194, %fd195;
	mov.f64 	%fd335, %fd193;
	mov.u64 	%rd351, %rd349;
	@%p40 bra 	$L__BB3_150;
	setp.lt.f64 	%p41, %fd195, %fd194;
	mov.f64 	%fd335, %fd338;
	mov.u64 	%rd351, %rd354;
	@%p41 bra 	$L__BB3_150;
	setp.lt.s64 	%p42, %rd354, %rd349;
	selp.f64 	%fd335, %fd338, %fd193, %p42;
	min.s64 	%rd351, %rd354, %rd349;
$L__BB3_150:
	add.s32 	%r51, %r398, 256;
	cvt.u64.u32 	%rd251, %r51;
	add.s64 	%rd148, %rd198, %rd251;
	ld.global.f64 	%fd198, [%rd348+-4096];
	abs.f64 	%fd199, %fd335;
	abs.f64 	%fd200, %fd198;
	setp.lt.f64 	%p43, %fd199, %fd200;
	mov.f64 	%fd336, %fd198;
	mov.u64 	%rd352, %rd148;
	@%p43 bra 	$L__BB3_153;
	setp.lt.f64 	%p44, %fd200, %fd199;
	mov.f64 	%fd336, %fd335;
	mov.u64 	%rd352, %rd351;
	@%p44 bra 	$L__BB3_153;
	setp.lt.s64 	%p45, %rd351, %rd148;
	selp.f64 	%fd336, %fd335, %fd198, %p45;
	min.s64 	%rd352, %rd351, %rd148;
$L__BB3_153:
	add.s32 	%r52, %r398, 512;
	cvt.u64.u32 	%rd252, %r52;
	add.s64 	%rd151, %rd198, %rd252;
	ld.global.f64 	%fd203, [%rd348+-2048];
	abs.f64 	%fd204, %fd336;
	abs.f64 	%fd205, %fd203;
	setp.lt.f64 	%p46, %fd204, %fd205;
	mov.f64 	%fd337, %fd203;
	mov.u64 	%rd353, %rd151;
	@%p46 bra 	$L__BB3_156;
	setp.lt.f64 	%p47, %fd205, %fd204;
	mov.f64 	%fd337, %fd336;
	mov.u64 	%rd353, %rd352;
	@%p47 bra 	$L__BB3_156;
	setp.lt.s64 	%p48, %rd352, %rd151;
	selp.f64 	%fd337, %fd336, %fd203, %p48;
	min.s64 	%rd353, %rd352, %rd151;
$L__BB3_156:
	add.s32 	%r53, %r398, 768;
	cvt.u64.u32 	%rd253, %r53;
	add.s64 	%rd154, %rd198, %rd253;
	ld.global.f64 	%fd208, [%rd348];
	abs.f64 	%fd209, %fd337;
	abs.f64 	%fd210, %fd208;
	setp.lt.f64 	%p49, %fd209, %fd210;
	mov.f64 	%fd338, %fd208;
	mov.u64 	%rd354, %rd154;
	@%p49 bra 	$L__BB3_159;
	setp.lt.f64 	%p50, %fd210, %fd209;
	mov.f64 	%fd338, %fd337;
	mov.u64 	%rd354, %rd353;
	@%p50 bra 	$L__BB3_159;
	setp.lt.s64 	%p51, %rd353, %rd154;
	selp.f64 	%fd338, %fd337, %fd208, %p51;
	min.s64 	%rd354, %rd353, %rd154;
$L__BB3_159:
	add.s64 	%rd349, %rd349, 1024;
	add.s64 	%rd348, %rd348, 8192;
	add.s64 	%rd347, %rd347, 8192;
	add.s32 	%r399, %r32, 1024;
	add.s32 	%r54, %r32, 512;
	add.s32 	%r398, %r398, 1024;
	setp.lt.s32 	%p52, %r54, %r21;
	@%p52 bra 	$L__BB3_147;
$L__BB3_160:
	// begin inline asm
	mov.u32 %r55, %laneid;
	// end inline asm
	mov.b64 	%rd254, %fd338;
	mov.b64 	{%r57, %r62}, %rd254;
	mov.b32 	%r73, 1;
	mov.b32 	%r74, 31;
	mov.b32 	%r75, -1;
	// begin inline asm
	shfl.sync.down.b32 %r56, %r57, %r73, %r74, %r75;
	// end inline asm
	// begin inline asm
	shfl.sync.down.b32 %r61, %r62, %r73, %r74, %r75;
	// end inline asm
	mov.b64 	%rd255, {%r56, %r61};
	mov.b64 	%fd214, %rd255;
	mov.b64 	{%r67, %r72}, %rd354;
	// begin inline asm
	shfl.sync.down.b32 %r66, %r67, %r73, %r74, %r75;
	// end inline asm
	// begin inline asm
	shfl.sync.down.b32 %r71, %r72, %r73, %r74, %r75;
	// end inline asm
	mov.b64 	%rd161, {%r66, %r71};
	setp.gt.s32 	%p53, %r55, 30;
	mov.f64 	%fd340, %fd338;
	mov.u64 	%rd356, %rd354;
	@%p53 bra 	$L__BB3_164;
	abs.f64 	%fd215, %fd338;
	abs.f64 	%fd216, %fd214;
	setp.lt.f64 	%p54, %fd215, %fd216;
	mov.f64 	%fd340, %fd214;
	mov.u64 	%rd356, %rd161;
	@%p54 bra 	$L__BB3_164;
	setp.lt.f64 	%p55, %fd216, %fd215;
	mov.f64 	%fd340, %fd338;
	mov.u64 	%rd356, %rd354;
	@%p55 bra 	$L__BB3_164;
	setp.lt.s64 	%p56, %rd354, %rd161;
	selp.f64 	%fd340, %fd338, %fd214, %p56;
	min.s64 	%rd356, %rd354, %rd161;
$L__BB3_164:
	mov.b64 	%rd256, %fd340;
	mov.b64 	{%r77, %r82}, %rd256;
	mov.b32 	%r93, 2;
	mov.b32 	%r94, 31;
	mov.b32 	%r95, -1;
	// begin inline asm
	shfl.sync.down.b32 %r76, %r77, %r93, %r94, %r95;
	// end inline asm
	// begin inline asm
	shfl.sync.down.b32 %r81, %r82, %r93, %r94, %r95;
	// end inline asm
	mov.b64 	%rd257, {%r76, %r81};
	mov.b64 	%fd219, %rd257;
	mov.b64 	{%r87, %r92}, %rd356;
	// begin inline asm
	shfl.sync.down.b32 %r86, %r87, %r93, %r94, %r95;
	// end inline asm
	// begin inline asm
	shfl.sync.down.b32 %r91, %r92, %r93, %r94, %r95;
	// end inline asm
	mov.b64 	%rd164, {%r86, %r91};
	setp.gt.s32 	%p57, %r55, 29;
	mov.f64 	%fd341, %fd340;
	mov.u64 	%rd357, %rd356;
	@%p57 bra 	$L__BB3_168;
	abs.f64 	%fd220, %fd340;
	abs.f64 	%fd221, %fd219;
	setp.lt.f64 	%p58, %fd220, %fd221;
	mov.f64 	%fd341, %fd219;
	mov.u64 	%rd357, %rd164;
	@%p58 bra 	$L__BB3_168;
	setp.lt.f64 	%p59, %fd221, %fd220;
	mov.f64 	%fd341, %fd340;
	mov.u64 	%rd357, %rd356;
	@%p59 bra 	$L__BB3_168;
	setp.lt.s64 	%p60, %rd356, %rd164;
	selp.f64 	%fd341, %fd340, %fd219, %p60;
	min.s64 	%rd357, %rd356, %rd164;
$L__BB3_168:
	mov.b64 	%rd258, %fd341;
	mov.b64 	{%r97, %r102}, %rd258;
	mov.b32 	%r113, 4;
	mov.b32 	%r114, 31;
	mov.b32 	%r115, -1;
	// begin inline asm
	shfl.sync.down.b32 %r96, %r97, %r113, %r114, %r115;
	// end inline asm
	// begin inline asm
	shfl.sync.down.b32 %r101, %r102, %r113, %r114, %r115;
	// end inline asm
	mov.b64 	%rd259, {%r96, %r101};
	mov.b64 	%fd224, %rd259;
	mov.b64 	{%r107, %r112}, %rd357;
	// begin inline asm
	shfl.sync.down.b32 %r106, %r107, %r113, %r114, %r115;
	// end inline asm
	// begin inline asm
	shfl.sync.down.b32 %r111, %r112, %r113, %r114, %r115;
	// end inline asm
	mov.b64 	%rd167, {%r106, %r111};
	setp.gt.s32 	%p61, %r55, 27;
	mov.f64 	%fd342, %fd341;
	mov.u64 	%rd358, %rd357;
	@%p61 bra 	$L__BB3_172;
	abs.f64 	%fd225, %fd341;
	abs.f64 	%fd226, %fd224;
	setp.lt.f64 	%p62, %fd225, %fd226;
	mov.f64 	%fd342, %fd224;
	mov.u64 	%rd358, %rd167;
	@%p62 bra 	$L__BB3_172;
	setp.lt.f64 	%p63, %fd226, %fd225;
	mov.f64 	%fd342, %fd341;
	mov.u64 	%rd358, %rd357;
	@%p63 bra 	$L__BB3_172;
	setp.lt.s64 	%p64, %rd357, %rd167;
	selp.f64 	%fd342, %fd341, %fd224, %p64;
	min.s64 	%rd358, %rd357, %rd167;
$L__BB3_172:
	mov.b64 	%rd260, %fd342;
	mov.b64 	{%r117, %r122}, %rd260;
	mov.b32 	%r133, 8;
	mov.b32 	%r134, 31;
	mov.b32 	%r135, -1;
	// begin inline asm
	shfl.sync.down.b32 %r116, %r117, %r133, %r134, %r135;
	// end inline asm
	// begin inline asm
	shfl.sync.down.b32 %r121, %r122, %r133, %r134, %r135;
	// end inline asm
	mov.b64 	%rd261, {%r116, %r121};
	mov.b64 	%fd229, %rd261;
	mov.b64 	{%r127, %r132}, %rd358;
	// begin inline asm
	shfl.sync.down.b32 %r126, %r127, %r133, %r134, %r135;
	// end inline asm
	// begin inline asm
	shfl.sync.down.b32 %r131, %r132, %r133, %r134, %r135;
	// end inline asm
	mov.b64 	%rd170, {%r126, %r131};
	setp.gt.s32 	%p65, %r55, 23;
	mov.f64 	%fd343, %fd342;
	mov.u64 	%rd359, %rd358;
	@%p65 bra 	$L__BB3_176;
	abs.f64 	%fd230, %fd342;
	abs.f64 	%fd231, %fd229;
	setp.lt.f64 	%p66, %fd230, %fd231;
	mov.f64 	%fd343, %fd229;
	mov.u64 	%rd359, %rd170;
	@%p66 bra 	$L__BB3_176;
	setp.lt.f64 	%p67, %fd231, %fd230;
	mov.f64 	%fd343, %fd342;
	mov.u64 	%rd359, %rd358;
	@%p67 bra 	$L__BB3_176;
	setp.lt.s64 	%p68, %rd358, %rd170;
	selp.f64 	%fd343, %fd342, %fd229, %p68;
	min.s64 	%rd359, %rd358, %rd170;
$L__BB3_176:
	mov.b64 	%rd262, %fd343;
	mov.b64 	{%r137, %r142}, %rd262;
	mov.b32 	%r153, 16;
	mov.b32 	%r154, 31;
	mov.b32 	%r155, -1;
	// begin inline asm
	shfl.sync.down.b32 %r136, %r137, %r153, %r154, %r155;
	// end inline asm
	// begin inline asm
	shfl.sync.down.b32 %r141, %r142, %r153, %r154, %r155;
	// end inline asm
	mov.b64 	%rd263, {%r136, %r141};
	mov.b64 	%fd234, %rd263;
	mov.b64 	{%r147, %r152}, %rd359;
	// begin inline asm
	shfl.sync.down.b32 %r146, %r147, %r153, %r154, %r155;
	// end inline asm
	// begin inline asm
	shfl.sync.down.b32 %r151, %r152, %r153, %r154, %r155;
	// end inline asm
	mov.b64 	%rd173, {%r146, %r151};
	setp.gt.s32 	%p69, %r55, 15;
	mov.f64 	%fd351, %fd343;
	mov.u64 	%rd367, %rd359;
	@%p69 bra 	$L__BB3_180;
	abs.f64 	%fd235, %fd343;
	abs.f64 	%fd236, %fd234;
	setp.lt.f64 	%p70, %fd235, %fd236;
	mov.f64 	%fd351, %fd234;
	mov.u64 	%rd367, %rd173;
	@%p70 bra 	$L__BB3_180;
	setp.lt.f64 	%p71, %fd236, %fd235;
	mov.f64 	%fd351, %fd343;
	mov.u64 	%rd367, %rd359;
	@%p71 bra 	$L__BB3_180;
	setp.lt.s64 	%p72, %rd359, %rd173;
	selp.f64 	%fd351, %fd343, %fd234, %p72;
	min.s64 	%rd367, %rd359, %rd173;
$L__BB3_180:
	setp.ne.s32 	%p73, %r55, 0;
	@%p73 bra 	$L__BB3_182;
	shr.u32 	%r156, %r17, 1;
	and.b32  	%r157, %r156, 496;
	mov.u32 	%r158, _ZN6thrust24THRUST_300001_SM_1000_NS8cuda_cub4core6detail5shmemE;
	add.s32 	%r159, %r158, %r157;
	st.shared.f64 	[%r159+8], %fd351;
	st.shared.u64 	[%r159+16], %rd367;
$L__BB3_182:
	bar.sync 	0;
	setp.ne.s32 	%p74, %r17, 0;
	@%p74 bra 	$L__BB3_204;
	ld.shared.f64 	%fd239, [_ZN6thrust24THRUST_300001_SM_1000_NS8cuda_cub4core6detail5shmemE+24];
	ld.shared.u64 	%rd176, [_ZN6thrust24THRUST_300001_SM_1000_NS8cuda_cub4core6detail5shmemE+32];
	abs.f64 	%fd240, %fd351;
	abs.f64 	%fd241, %fd239;
	setp.lt.f64 	%p75, %fd240, %fd241;
	mov.f64 	%fd345, %fd239;
	mov.u64 	%rd361, %rd176;
	@%p75 bra 	$L__BB3_186;
	setp.lt.f64 	%p76, %fd241, %fd240;
	mov.f64 	%fd345, %fd351;
	mov.u64 	%rd361, %rd367;
	@%p76 bra 	$L__BB3_186;
	setp.lt.s64 	%p77, %rd367, %rd176;
	selp.f64 	%fd345, %fd351, %fd239, %p77;
	min.s64 	%rd361, %rd367, %rd176;
$L__BB3_186:
	ld.shared.f64 	%fd244, [_ZN6thrust24THRUST_300001_SM_1000_NS8cuda_cub4core6detail5shmemE+40];
	ld.shared.u64 	%rd179, [_ZN6thrust24THRUST_300001_SM_1000_NS8cuda_cub4core6detail5shmemE+48];
	abs.f64 	%fd245, %fd345;
	abs.f64 	%fd246, %fd244;
	setp.lt.f64 	%p78, %fd245, %fd246;
	mov.f64 	%fd346, %fd244;
	mov.u64 	%rd362, %rd179;
	@%p78 bra 	$L__BB3_189;
	setp.lt.f64 	%p79, %fd246, %fd245;
	mov.f64 	%fd346, %fd345;
	mov.u64 	%rd362, %rd361;
	@%p79 bra 	$L__BB3_189;
	setp.lt.s64 	%p80, %rd361, %rd179;
	selp.f64 	%fd346, %fd345, %fd244, %p80;
	min.s64 	%rd362, %rd361, %rd179;
$L__BB3_189:
	ld.shared.f64 	%fd249, [_ZN6thrust24THRUST_300001_SM_1000_NS8cuda_cub4core6detail5shmemE+56];
	ld.shared.u64 	%rd182, [_ZN6thrust24THRUST_300001_SM_1000_NS8cuda_cub4core6detail5shmemE+64];
	abs.f64 	%fd250, %fd346;
	abs.f64 	%fd251, %fd249;
	setp.lt.f64 	%p81, %fd250, %fd251;
	mov.f64 	%fd347, %fd249;
	mov.u64 	%rd363, %rd182;
	@%p81 bra 	$L__BB3_192;
	setp.lt.f64 	%p82, %fd251, %fd250;
	mov.f64 	%fd347, %fd346;
	mov.u64 	%rd363, %rd362;
	@%p82 bra 	$L__BB3_192;
	setp.lt.s64 	%p83, %rd362, %rd182;
	selp.f64 	%fd347, %fd346, %fd249, %p83;
	min.s64 	%rd363, %rd362, %rd182;
$L__BB3_192:
	ld.shared.f64 	%fd254, [_ZN6thrust24THRUST_300001_SM_1000_NS8cuda_cub4core6detail5shmemE+72];
	ld.shared.u64 	%rd185, [_ZN6thrust24THRUST_300001_SM_1000_NS8cuda_cub4core6detail5shmemE+80];
	abs.f64 	%fd255, %fd347;
	abs.f64 	%fd256, %fd254;
	setp.lt.f64 	%p84, %fd255, %fd256;
	mov.f64 	%fd348, %fd254;
	mov.u64 	%rd364, %rd185;
	@%p84 bra 	$L__BB3_195;
	setp.lt.f64 	%p85, %fd256, %fd255;
	mov.f64 	%fd348, %fd347;
	mov.u64 	%rd364, %rd363;
	@%p85 bra 	$L__BB3_195;
	setp.lt.s64 	%p86, %rd363, %rd185;
	selp.f64 	%fd348, %fd347, %fd254, %p86;
	min.s64 	%rd364, %rd363, %rd185;
$L__BB3_195:
	ld.shared.f64 	%fd259, [_ZN6thrust24THRUST_300001_SM_1000_NS8cuda_cub4core6detail5shmemE+88];
	ld.shared.u64 	%rd188, [_ZN6thrust24THRUST_300001_SM_1000_NS8cuda_cub4core6detail5shmemE+96];
	abs.f64 	%fd260, %fd348;
	abs.f64 	%fd261, %fd259;
	setp.lt.f64 	%p87, %fd260, %fd261;
	mov.f64 	%fd349, %fd259;
	mov.u64 	%rd365, %rd188;
	@%p87 bra 	$L__BB3_198;
	setp.lt.f64 	%p88, %fd261, %fd260;
	mov.f64 	%fd349, %fd348;
	mov.u64 	%rd365, %rd364;
	@%p88 bra 	$L__BB3_198;
	setp.lt.s64 	%p89, %rd364, %rd188;
	selp.f64 	%fd349, %fd348, %fd259, %p89;
	min.s64 	%rd365, %rd364, %rd188;
$L__BB3_198:
	ld.shared.f64 	%fd264, [_ZN6thrust24THRUST_300001_SM_1000_NS8cuda_cub4core6detail5shmemE+104];
	ld.shared.u64 	%rd191, [_ZN6thrust24THRUST_300001_SM_1000_NS8cuda_cub4core6detail5shmemE+112];
	abs.f64 	%fd265, %fd349;
	abs.f64 	%fd266, %fd264;
	setp.lt.f64 	%p90, %fd265, %fd266;
	mov.f64 	%fd350, %fd264;
	mov.u64 	%rd366, %rd191;
	@%p90 bra 	$L__BB3_201;
	setp.lt.f64 	%p91, %fd266, %fd265;
	mov.f64 	%fd350, %fd349;
	mov.u64 	%rd366, %rd365;
	@%p91 bra 	$L__BB3_201;
	setp.lt.s64 	%p92, %rd365, %rd191;
	selp.f64 	%fd350, %fd349, %fd264, %p92;
	min.s64 	%rd366, %rd365, %rd191;
$L__BB3_201:
	ld.shared.f64 	%fd269, [_ZN6thrust24THRUST_300001_SM_1000_NS8cuda_cub4core6detail5shmemE+120];
	ld.shared.u64 	%rd194, [_ZN6thrust24THRUST_300001_SM_1000_NS8cuda_cub4core6detail5shmemE+128];
	abs.f64 	%fd270, %fd350;
	abs.f64 	%fd271, %fd269;
	setp.lt.f64 	%p93, %fd270, %fd271;
	mov.u64 	%rd367, %rd194;
	mov.f64 	%fd351, %fd269;
	@%p93 bra 	$L__BB3_204;
	setp.lt.f64 	%p94, %fd271, %fd270;
	mov.u64 	%rd367, %rd366;
	mov.f64 	%fd351, %fd350;
	@%p94 bra 	$L__BB3_204;
	setp.lt.s64 	%p95, %rd366, %rd194;
	selp.f64 	%fd351, %fd350, %fd269, %p95;
	min.s64 	%rd367, %rd366, %rd194;
$L__BB3_204:
	mov.u32 	%r387, %tid.x;
	setp.ne.s32 	%p212, %r387, 0;
	@%p212 bra 	$L__BB3_206;
	ld.param.u64 	%rd297, [_ZN6thrust24THRUST_300001_SM_1000_NS8cuda_cub4core6detail13_kernel_agentINS1_8__reduce11ReduceAgentINS0_12zip_iteratorIN4cuda3std3__45tupleIJNS0_10device_ptrIdEENS0_17counting_iteratorIlNS0_11use_defaultESF_SF_EEEEEEEPNSB_IJdlEEESJ_iNS1_9__extrema9arg_max_fIdl9abs_max_tEEEEJSI_SK_iSO_EEEvDpT0__param_1];
	cvta.to.global.u64 	%rd296, %rd297;
	st.global.f64 	[%rd296], %fd351;
	st.global.u64 	[%rd296+8], %rd367;
$L__BB3_206:
	ret;

}
	// .globl	_ZN6thrust24THRUST_300001_SM_1000_NS8cuda_cub4core6detail13_kernel_agentINS1_8__reduce11ReduceAgentINS0_12zip_iteratorIN4cuda3std3__45tupleIJNS0_10device_ptrIdEENS0_17counting_iteratorIlNS0_11use_defaultESF_SF_EEEEEEEPNSB_IJdlEEESJ_iNS1_9__extrema9arg_max_fIdl9abs_max_tEEEEJSI_SK_iN3cub18CUB_300001_SM_100013GridEvenShareIiEENSR_9GridQueueIjEESO_EEEvDpT0_
.visible .entry _ZN6thrust24THRUST_300001_SM_1000_NS8cuda_cub4core6detail13_kernel_agentINS1_8__reduce11ReduceAgentINS0_12zip_iteratorIN4cuda3std3__45tupleIJNS0_10device_ptrIdEENS0_17counting_iteratorIlNS0_11use_defaultESF_SF_EEEEEEEPNSB_IJdlEEESJ_iNS1_9__extrema9arg_max_fIdl9abs_max_tEEEEJSI_SK_iN3cub18CUB_300001_SM_100013GridEvenShareIiEENSR_9GridQueueIjEESO_EEEvDpT0_(
	.param .align 8 .b8 _ZN6thrust24THRUST_300001_SM_1000_NS8cuda_cub4core6detail13_kernel_agentINS1_8__reduce11ReduceAgentINS0_12zip_iteratorIN4cuda3std3__45tupleIJNS0_10device_ptrIdEENS0_17counting_iteratorIlNS0_11use_defaultESF_SF_EEEEEEEPNSB_IJdlEEESJ_iNS1_9__extrema9arg_max_fIdl9abs_max_tEEEEJSI_SK_iN3cub18CUB_300001_SM_100013GridEvenShareIiEENSR_9GridQueueIjEESO_EEEvDpT0__param_0[16],
	.param .u64 .ptr .align 1 _ZN6thrust24THRUST_300001_SM_1000_NS8cuda_cub4core6detail13_kernel_agentINS1_8__reduce11ReduceAgentINS0_12zip_iteratorIN4cuda3std3__45tupleIJNS0_10device_ptrIdEENS0_17counting_iteratorIlNS0_11use_defaultESF_SF_EEEEEEEPNSB_IJdlEEESJ_iNS1_9__extrema9arg_max_fIdl9abs_max_tEEEEJSI_SK_iN3cub18CUB_300001_SM_100013GridEvenShareIiEENSR_9GridQueueIjEESO_EEEvDpT0__param_1,
	.param .u32 _ZN6thrust24THRUST_300001_SM_1000_NS8cuda_cub4core6detail13_kernel_agentINS1_8__reduce11ReduceAgentINS0_12zip_iteratorIN4cuda3std3__45tupleIJNS0_10device_ptrIdEENS0_17counting_iteratorIlNS0_11use_defaultESF_SF_EEEEEEEPNSB_IJdlEEESJ_iNS1_9__extrema9arg_max_fIdl9abs_max_tEEEEJSI_SK_iN3cub18CUB_300001_SM_100013GridEvenShareIiEENSR_9GridQueueIjEESO_EEEvDpT0__param_2,
	.param .align 4 .b8 _ZN6thrust24THRUST_300001_SM_1000_NS8cuda_cub4core6detail13_kernel_agentINS1_8__reduce11ReduceAgentINS0_12zip_iteratorIN4cuda3std3__45tupleIJNS0_10device_ptrIdEENS0_17counting_iteratorIlNS0_11use_defaultESF_SF_EEEEEEEPNSB_IJdlEEESJ_iNS1_9__extrema9arg_max_fIdl9abs_max_tEEEEJSI_SK_iN3cub18CUB_300001_SM_100013GridEvenShareIiEENSR_9GridQueueIjEESO_EEEvDpT0__param_3[40],
	.param .align 8 .b8 _ZN6thrust24THRUST_300001_SM_1000_NS8cuda_cub4core6detail13_kernel_agentINS1_8__reduce11ReduceAgentINS0_12zip_iteratorIN4cuda3std3__45tupleIJNS0_10device_ptrIdEENS0_17counting_iteratorIlNS0_11use_defaultESF_SF_EEEEEEEPNSB_IJdlEEESJ_iNS1_9__extrema9arg_max_fIdl9abs_max_tEEEEJSI_SK_iN3cub18CUB_300001_SM_100013GridEvenShareIiEENSR_9GridQueueIjEESO_EEEvDpT0__param_4[8],
	.param .align 1 .b8 _ZN6thrust24THRUST_300001_SM_1000_NS8cuda_cub4core6detail13_kernel_agentINS1_8__reduce11ReduceAgentINS0_12zip_iteratorIN4cuda3std3__45tupleIJNS0_10device_ptrIdEENS0_17counting_iteratorIlNS0_11use_defaultESF_SF_EEEEEEEPNSB_IJdlEEESJ_iNS1_9__extrema9arg_max_fIdl9abs_max_tEEEEJSI_SK_iN3cub18CUB_300001_SM_100013GridEvenShareIiEENSR_9GridQueueIjEESO_EEEvDpT0__param_5[1]
)
.maxntid 256
{
	.reg .pred 	%p<215>;
	.reg .b32 	%r<437>;
	.reg .b64 	%rd<318>;
	.reg .b64 	%fd<352>;

	ld.param.u64 	%rd3, [_ZN6thrust24THRUST_300001_SM_1000_NS8cuda_cub4core6detail13_kernel_agentINS1_8__reduce11ReduceAgentINS0_12zip_iteratorIN4cuda3std3__45tupleIJNS0_10device_ptrIdEENS0_17counting_iteratorIlNS0_11use_defaultESF_SF_EEEEEEEPNSB_IJdlEEESJ_iNS1_9__extrema9arg_max_fIdl9abs_max_tEEEEJSI_SK_iN3cub18CUB_300001_SM_100013GridEvenShareIiEENSR_9GridQueueIjEESO_EEEvDpT0__param_0+8];
	ld.param.u64 	%rd181, [_ZN6thrust24THRUST_300001_SM_1000_NS8cuda_cub4core6detail13_kernel_agentINS1_8__reduce11ReduceAgentINS0_12zip_iteratorIN4cuda3std3__45tupleIJNS0_10device_ptrIdEENS0_17counting_iteratorIlNS0_11use_defaultESF_SF_EEEEEEEPNSB_IJdlEEESJ_iNS1_9__extrema9arg_max_fIdl9abs_max_tEEEEJSI_SK_iN3cub18CUB_300001_SM_100013GridEvenShareIiEENSR_9GridQueueIjEESO_EEEvDpT0__param_0];
	ld.param.u64 	%rd182, [_ZN6thrust24THRUST_300001_SM_1000_NS8cuda_cub4core6detail13_kernel_agentINS1_8__reduce11ReduceAgentINS0_12zip_iteratorIN4cuda3std3__45tupleIJNS0_10device_ptrIdEENS0_17counting_iteratorIlNS0_11use_defaultESF_SF_EEEEEEEPNSB_IJdlEEESJ_iNS1_9__extrema9arg_max_fIdl9abs_max_tEEEEJSI_SK_iN3cub18CUB_300001_SM_100013GridEvenShareIiEENSR_9GridQueueIjEESO_EEEvDpT0__param_4];
	ld.param.u32 	%r66, [_ZN6thrust24THRUST_300001_SM_1000_NS8cuda_cub4core6detail13_kernel_agentINS1_8__reduce11ReduceAgentINS0_12zip_iteratorIN4cuda3std3__45tupleIJNS0_10device_ptrIdEENS0_17counting_iteratorIlNS0_11use_defaultESF_SF_EEEEEEEPNSB_IJdlEEESJ_iNS1_9__extrema9arg_max_fIdl9abs_max_tEEEEJSI_SK_iN3cub18CUB_300001_SM_100013GridEvenShareIiEENSR_9GridQueueIjEESO_EEEvDpT0__param_2];
	cvta.to.global.u64 	%rd1, %rd182;
	cvta.to.global.u64 	%rd2, %rd181;
	mov.u32 	%r1, %ctaid.x;
	mul.lo.s32 	%r2, %r1, 1280;
	mov.u32 	%r67, %nctaid.x;
	mul.lo.s32 	%r3, %r67, 1280;
	add.s32 	%r68, %r2, 1280;
	setp.le.s32 	%p1, %r68, %r66;
	@%p1 bra 	$L__BB4_121;
	sub.s32 	%r4, %r66, %r2;
	mov.u32 	%r5, %tid.x;
	setp.ge.s32 	%p98, %r5, %r4;
	mov.f64 	%fd298, 0d0000000000000000;
	mov.b64 	%rd264, 0;
	mov.u32 	%r420, %r5;
	@%p98 bra 	$L__BB4_3;
	add.s32 	%r190, %r2, %r5;
	cvt.s64.s32 	%rd219, %r190;
	mul.wide.s32 	%rd220, %r190, 8;
	add.s64 	%rd221, %rd2, %rd220;
	add.s64 	%rd264, %rd3, %rd219;
	ld.global.f64 	%fd298, [%rd221];
	add.s32 	%r420, %r5, 256;
$L__BB4_3:
	setp.ge.s32 	%p99, %r420, %r4;
	@%p99 bra 	$L__BB4_25;
	not.b32 	%r191, %r420;
	add.s32 	%r192, %r66, %r191;
	sub.s32 	%r8, %r192, %r2;
	and.b32  	%r193, %r8, 768;
	setp.eq.s32 	%p100, %r193, 768;
	@%p100 bra 	$L__BB4_10;
	add.s32 	%r418, %r420, %r2;
	shr.u32 	%r194, %r8, 8;
	add.s32 	%r195, %r194, 1;
	and.b32  	%r196, %r195, 3;
	neg.s32 	%r417, %r196;
$L__BB4_6:
	.pragma "nounroll";
	mov.u64 	%rd6, %rd264;
	mov.f64 	%fd3, %fd298;
	cvt.s64.s32 	%rd223, %r418;
	add.s64 	%rd7, %rd3, %rd223;
	mul.wide.s32 	%rd224, %r418, 8;
	add.s64 	%rd225, %rd2, %rd224;
	ld.global.f64 	%fd4, [%rd225];
	abs.f64 	%fd5, %fd3;
	abs.f64 	%fd6, %fd4;
	setp.lt.f64 	%p101, %fd5, %fd6;
	mov.u64 	%rd264, %rd7;
	mov.f64 	%fd298, %fd4;
	@%p101 bra 	$L__BB4_9;
	setp.lt.f64 	%p102, %fd6, %fd5;
	mov.u64 	%rd264, %rd6;
	mov.f64 	%fd298, %fd3;
	@%p102 bra 	$L__BB4_9;
	setp.lt.s64 	%p103, %rd6, %rd7;
	min.s64 	%rd264, %rd6, %rd7;
	selp.f64 	%fd298, %fd3, %fd4, %p103;
$L__BB4_9:
	add.s32 	%r420, %r420, 256;
	add.s32 	%r418, %r418, 256;
	add.s32 	%r417, %r417, 1;
	setp.ne.s32 	%p104, %r417, 0;
	@%p104 bra 	$L__BB4_6;
$L__BB4_10:
	setp.lt.u32 	%p105, %r8, 768;
	@%p105 bra 	$L__BB4_25;
	add.s32 	%r421, %r420, %r2;
	add.s32 	%r424, %r421, 256;
	add.s32 	%r423, %r421, 512;
	add.s32 	%r422, %r421, 768;
	add.s64 	%rd12, %rd2, 4096;
$L__BB4_12:
	cvt.s64.s32 	%rd226, %r424;
	add.s64 	%rd14, %rd3, %rd226;
	cvt.s64.s32 	%rd227, %r423;
	add.s64 	%rd15, %rd3, %rd227;
	cvt.s64.s32 	%rd228, %r422;
	add.s64 	%rd16, %rd3, %rd228;
	cvt.s64.s32 	%rd229, %r421;
	mul.wide.s32 	%rd230, %r421, 8;
	add.s64 	%rd17, %rd12, %rd230;
	add.s64 	%rd18, %rd3, %rd229;
	ld.global.f64 	%fd12, [%rd17+-4096];
	abs.f64 	%fd13, %fd298;
	abs.f64 	%fd14, %fd12;
	setp.lt.f64 	%p106, %fd13, %fd14;
	mov.u64 	%rd261, %rd18;
	mov.f64 	%fd295, %fd12;
	@%p106 bra 	$L__BB4_15;
	setp.lt.f64 	%p107, %fd14, %fd13;
	mov.u64 	%rd261, %rd264;
	mov.f64 	%fd295, %fd298;
	@%p107 bra 	$L__BB4_15;
	setp.lt.s64 	%p108, %rd264, %rd18;
	min.s64 	%rd261, %rd264, %rd18;
	selp.f64 	%fd295, %fd298, %fd12, %p108;
$L__BB4_15:
	ld.global.f64 	%fd17, [%rd17+-2048];
	abs.f64 	%fd18, %fd295;
	abs.f64 	%fd19, %fd17;
	setp.lt.f64 	%p109, %fd18, %fd19;
	mov.u64 	%rd262, %rd14;
	mov.f64 	%fd296, %fd17;
	@%p109 bra 	$L__BB4_18;
	setp.lt.f64 	%p110, %fd19, %fd18;
	mov.u64 	%rd262, %rd261;
	mov.f64 	%fd296, %fd295;
	@%p110 bra 	$L__BB4_18;
	setp.lt.s64 	%p111, %rd261, %rd14;
	min.s64 	%rd262, %rd261, %rd14;
	selp.f64 	%fd296, %fd295, %fd17, %p111;
$L__BB4_18:
	ld.global.f64 	%fd22, [%rd17];
	abs.f64 	%fd23, %fd296;
	abs.f64 	%fd24, %fd22;
	setp.lt.f64 	%p112, %fd23, %fd24;
	mov.u64 	%rd263, %rd15;
	mov.f64 	%fd297, %fd22;
	@%p112 bra 	$L__BB4_21;
	setp.lt.f64 	%p113, %fd24, %fd23;
	mov.u64 	%rd263, %rd262;
	mov.f64 	%fd297, %fd296;
	@%p113 bra 	$L__BB4_21;
	setp.lt.s64 	%p114, %rd262, %rd15;
	min.s64 	%rd263, %rd262, %rd15;
	selp.f64 	%fd297, %fd296, %fd22, %p114;
$L__BB4_21:
	ld.global.f64 	%fd27, [%rd17+2048];
	abs.f64 	%fd28, %fd297;
	abs.f64 	%fd29, %fd27;
	setp.lt.f64 	%p115, %fd28, %fd29;
	mov.u64 	%rd264, %rd16;
	mov.f64 	%fd298, %fd27;
	@%p115 bra 	$L__BB4_24;
	setp.lt.f64 	%p116, %fd29, %fd28;
	mov.u64 	%rd264, %rd263;
	mov.f64 	%fd298, %fd297;
	@%p116 bra 	$L__BB4_24;
	setp.lt.s64 	%p117, %rd263, %rd16;
	min.s64 	%rd264, %rd263, %rd16;
	selp.f64 	%fd298, %fd297, %fd27, %p117;
$L__BB4_24:
	add.s32 	%r420, %r420, 1024;
	add.s32 	%r424, %r424, 1024;
	add.s32 	%r423, %r423, 1024;
	add.s32 	%r422, %r422, 1024;
	add.s32 	%r421, %r421, 1024;
	setp.lt.s32 	%p118, %r420, %r4;
	@%p118 bra 	$L__BB4_12;
$L__BB4_25:
	setp.lt.s32 	%p119, %r4, 256;
	@%p119 bra 	$L__BB4_70;
	// begin inline asm
	mov.u32 %r310, %laneid;
	// end inline asm
	mov.b64 	%rd241, %fd298;
	mov.b64 	{%r312, %r317}, %rd241;
	mov.b32 	%r328, 1;
	mov.b32 	%r329, 31;
	mov.b32 	%r330, -1;
	// begin inline asm
	shfl.sync.down.b32 %r311, %r312, %r328, %r329, %r330;
	// end inline asm
	// begin inline asm
	shfl.sync.down.b32 %r316, %r317, %r328, %r329, %r330;
	// end inline asm
	mov.b64 	%rd242, {%r311, %r316};
	mov.b64 	%fd33, %rd242;
	mov.b64 	{%r322, %r327}, %rd264;
	// begin inline asm
	shfl.sync.down.b32 %r321, %r322, %r328, %r329, %r330;
	// end inline asm
	// begin inline asm
	shfl.sync.down.b32 %r326, %r327, %r328, %r329, %r330;
	// end inline asm
	mov.b64 	%rd28, {%r321, %r326};
	setp.gt.s32 	%p171, %r310, 30;
	mov.u64 	%rd266, %rd264;
	mov.f64 	%fd300, %fd298;
	@%p171 bra 	$L__BB4_30;
	abs.f64 	%fd34, %fd298;
	abs.f64 	%fd35, %fd33;
	setp.lt.f64 	%p172, %fd34, %fd35;
	mov.u64 	%rd266, %rd28;
	mov.f64 	%fd300, %fd33;
	@%p172 bra 	$L__BB4_30;
	setp.lt.f64 	%p173, %fd35, %fd34;
	mov.u64 	%rd266, %rd264;
	mov.f64 	%fd300, %fd298;
	@%p173 bra 	$L__BB4_30;
	setp.lt.s64 	%p174, %rd264, %rd28;
	min.s64 	%rd266, %rd264, %rd28;
	selp.f64 	%fd300, %fd298, %fd33, %p174;
$L__BB4_30:
	mov.b64 	%rd243, %fd300;
	mov.b64 	{%r332, %r337}, %rd243;
	mov.b32 	%r348, 2;
	mov.b32 	%r349, 31;
	mov.b32 	%r350, -1;
	// begin inline asm
	shfl.sync.down.b32 %r331, %r332, %r348, %r349, %r350;
	// end inline asm
	// begin inline asm
	shfl.sync.down.b32 %r336, %r337, %r348, %r349, %r350;
	// end inline asm
	mov.b64 	%rd244, {%r331, %r336};
	mov.b64 	%fd38, %rd244;
	mov.b64 	{%r342, %r347}, %rd266;
	// begin inline asm
	shfl.sync.down.b32 %r341, %r342, %r348, %r349, %r350;
	// end inline asm
	// begin inline asm
	shfl.sync.down.b32 %r346, %r347, %r348, %r349, %r350;
	// end inline asm
	mov.b64 	%rd31, {%r341, %r346};
	setp.gt.s32 	%p175, %r310, 29;
	mov.u64 	%rd267, %rd266;
	mov.f64 	%fd301, %fd300;
	@%p175 bra 	$L__BB4_34;
	abs.f64 	%fd39, %fd300;
	abs.f64 	%fd40, %fd38;
	setp.lt.f64 	%p176, %fd39, %fd40;
	mov.u64 	%rd267, %rd31;
	mov.f64 	%fd301, %fd38;
	@%p176 bra 	$L__BB4_34;
	setp.lt.f64 	%p177, %fd40, %fd39;
	mov.u64 	%rd267, %rd266;
	mov.f64 	%fd301, %fd300;
	@%p177 bra 	$L__BB4_34;
	setp.lt.s64 	%p178, %rd266, %rd31;
	min.s64 	%rd267, %rd266, %rd31;
	selp.f64 	%fd301, %fd300, %fd38, %p178;
$L__BB4_34:
	mov.b64 	%rd245, %fd301;
	mov.b64 	{%r352, %r357}, %rd245;
	mov.b32 	%r368, 4;
	mov.b32 	%r369, 31;
	mov.b32 	%r370, -1;
	// begin inline asm
	shfl.sync.down.b32 %r351, %r352, %r368, %r369, %r370;
	// end inline asm
	// begin inline asm
	shfl.sync.down.b32 %r356, %r357, %r368, %r369, %r370;
	// end inline asm
	mov.b64 	%rd246, {%r351, %r356};
	mov.b64 	%fd43, %rd246;
	mov.b64 	{%r362, %r367}, %rd267;
	// begin inline asm
	shfl.sync.down.b32 %r361, %r362, %r368, %r369, %r370;
	// end inline asm
	// begin inline asm
	shfl.sync.down.b32 %r366, %r367, %r368, %r369, %r370;
	// end inline asm
	mov.b64 	%rd34, {%r361, %r366};
	setp.gt.s32 	%p179, %r310, 27;
	mov.u64 	%rd268, %rd267;
	mov.f64 	%fd302, %fd301;
	@%p179 bra 	$L__BB4_38;
	abs.f64 	%fd44, %fd301;
	abs.f64 	%fd45, %fd43;
	setp.lt.f64 	%p180, %fd44, %fd45;
	mov.u64 	%rd268, %rd34;
	mov.f64 	%fd302, %fd43;
	@%p180 bra 	$L__BB4_38;
	setp.lt.f64 	%p181, %fd45, %fd44;
	mov.u64 	%rd268, %rd267;
	mov.f64 	%fd302, %fd301;
	@%p181 bra 	$L__BB4_38;
	setp.lt.s64 	%p182, %rd267, %rd34;
	min.s64 	%rd268, %rd267, %rd34;
	selp.f64 	%fd302, %fd301, %fd43, %p182;
$L__BB4_38:
	mov.b64 	%rd247, %fd302;
	mov.b64 	{%r372, %r377}, %rd247;
	mov.b32 	%r388, 8;
	mov.b32 	%r389, 31;
	mov.b32 	%r390, -1;
	// begin inline asm
	shfl.sync.down.b32 %r371, %r372, %r388, %r389, %r390;
	// end inline asm
	// begin inline asm
	shfl.sync.down.b32 %r376, %r377, %r388, %r389, %r390;
	// end inline asm
	mov.b64 	%rd248, {%r371, %r376};
	mov.b64 	%fd48, %rd248;
	mov.b64 	{%r382, %r387}, %rd268;
	// begin inline asm
	shfl.sync.down.b32 %r381, %r382, %r388, %r389, %r390;
	// end inline asm
	// begin inline asm
	shfl.sync.down.b32 %r386, %r387, %r388, %r389, %r390;
	// end inline asm
	mov.b64 	%rd37, {%r381, %r386};
	setp.gt.s32 	%p183, %r310, 23;
	mov.u64 	%rd269, %rd268;
	mov.f64 	%fd303, %fd302;
	@%p183 bra 	$L__BB4_42;
	abs.f64 	%fd49, %fd302;
	abs.f64 	%fd50, %fd48;
	setp.lt.f64 	%p184, %fd49, %fd50;
	mov.u64 	%rd269, %rd37;
	mov.f64 	%fd303, %fd48;
	@%p184 bra 	$L__BB4_42;
	setp.lt.f64 	%p185, %fd50, %fd49;
	mov.u64 	%rd269, %rd268;
	mov.f64 	%fd303, %fd302;
	@%p185 bra 	$L__BB4_42;
	setp.lt.s64 	%p186, %rd268, %rd37;
	min.s64 	%rd269, %rd268, %rd37;
	selp.f64 	%fd303, %fd302, %fd48, %p186;
$L__BB4_42:
	mov.b64 	%rd249, %fd303;
	mov.b64 	{%r392, %r397}, %rd249;
	mov.b32 	%r408, 16;
	mov.b32 	%r409, 31;
	mov.b32 	%r410, -1;
	// begin inline asm
	shfl.sync.down.b32 %r391, %r392, %r408, %r409, %r410;
	// end inline asm
	// begin inline asm
	shfl.sync.down.b32 %r396, %r397, %r408, %r409, %r410;
	// end inline asm
	mov.b64 	%rd250, {%r391, %r396};
	mov.b64 	%fd53, %rd250;
	mov.b64 	{%r402, %r407}, %rd269;
	// begin inline asm
	shfl.sync.down.b32 %r401, %r402, %r408, %r409, %r410;
	// end inline asm
	// begin inline asm
	shfl.sync.down.b32 %r406, %r407, %r408, %r409, %r410;
	// end inline asm
	mov.b64 	%rd40, {%r401, %r406};
	setp.gt.s32 	%p187, %r310, 15;
	mov.u64 	%rd317, %rd269;
	mov.f64 	%fd351, %fd303;
	@%p187 bra 	$L__BB4_46;
	abs.f64 	%fd54, %fd303;
	abs.f64 	%fd55, %fd53;
	setp.lt.f64 	%p188, %fd54, %fd55;
	mov.u64 	%rd317, %rd40;
	mov.f64 	%fd351, %fd53;
	@%p188 bra 	$L__BB4_46;
	setp.lt.f64 	%p189, %fd55, %fd54;
	mov.u64 	%rd317, %rd269;
	mov.f64 	%fd351, %fd303;
	@%p189 bra 	$L__BB4_46;
	setp.lt.s64 	%p190, %rd269, %rd40;
	min.s64 	%rd317, %rd269, %rd40;
	selp.f64 	%fd351, %fd303, %fd53, %p190;
$L__BB4_46:
	setp.ne.s32 	%p191, %r310, 0;
	@%p191 bra 	$L__BB4_48;
	shr.u32 	%r411, %r5, 1;
	and.b32  	%r412, %r411, 496;
	mov.u32 	%r413, _ZN6thrust24THRUST_300001_SM_1000_NS8cuda_cub4core6detail5shmemE;
	add.s32 	%r414, %r413, %r412;
	st.shared.f64 	[%r414+8], %fd351;
	st.shared.u64 	[%r414+16], %rd317;
$L__BB4_48:
	bar.sync 	0;
	setp.ne.s32 	%p192, %r5, 0;
	@%p192 bra 	$L__BB4_208;
	ld.shared.f64 	%fd58, [_ZN6thrust24THRUST_300001_SM_1000_NS8cuda_cub4core6detail5shmemE+24];
	ld.shared.u64 	%rd43, [_ZN6thrust24THRUST_300001_SM_1000_NS8cuda_cub4core6detail5shmemE+32];
	abs.f64 	%fd59, %fd351;
	abs.f64 	%fd60, %fd58;
	setp.lt.f64 	%p193, %fd59, %fd60;
	mov.u64 	%rd271, %rd43;
	mov.f64 	%fd305, %fd58;
	@%p193 bra 	$L__BB4_52;
	setp.lt.f64 	%p194, %fd60, %fd59;
	mov.u64 	%rd271, %rd317;
	mov.f64 	%fd305, %fd351;
	@%p194 bra 	$L__BB4_52;
	setp.lt.s64 	%p195, %rd317, %rd43;
	min.s64 	%rd271, %rd317, %rd43;
	selp.f64 	%fd305, %fd351, %fd58, %p195;
$L__BB4_52:
	ld.shared.f64 	%fd63, [_ZN6thrust24THRUST_300001_SM_1000_NS8cuda_cub4core6detail5shmemE+40];
	ld.shared.u64 	%rd46, [_ZN6thrust24THRUST_300001_SM_1000_NS8cuda_cub4core6detail5shmemE+48];
	abs.f64 	%fd64, %fd305;
	abs.f64 	%fd65, %fd63;
	setp.lt.f64 	%p196, %fd64, %fd65;
	mov.u64 	%rd272, %rd46;
	mov.f64 	%fd306, %fd63;
	@%p196 bra 	$L__BB4_55;
	setp.lt.f64 	%p197, %fd65, %fd64;
	mov.u64 	%rd272, %rd271;
	mov.f64 	%fd306, %fd305;
	@%p197 bra 	$L__BB4_55;
	setp.lt.s64 	%p198, %rd271, %rd46;
	min.s64 	%rd272, %rd271, %rd46;
	selp.f64 	%fd306, %fd305, %fd63, %p198;
$L__BB4_55:
	ld.shared.f64 	%fd68, [_ZN6thrust24THRUST_300001_SM_1000_NS8cuda_cub4core6detail5shmemE+56];
	ld.shared.u64 	%rd49, [_ZN6thrust24THRUST_300001_SM_1000_NS8cuda_cub4core6detail5shmemE+64];
	abs.f64 	%fd69, %fd306;
	abs.f64 	%fd70, %fd68;
	setp.lt.f64 	%p199, %fd69, %fd70;
	mov.u64 	%rd273, %rd49;
	mov.f64 	%fd307, %fd68;
	@%p199 bra 	$L__BB4_58;
	setp.lt.f64 	%p200, %fd70, %fd69;
	mov.u64 	%rd273, %rd272;
	mov.f64 	%fd307, %fd306;
	@%p200 bra 	$L__BB4_58;
	setp.lt.s64 	%p201, %rd272, %rd49;
	min.s64 	%rd273, %rd272, %rd49;
	selp.f64 	%fd307, %fd306, %fd68, %p201;
$L__BB4_58:
	ld.shared.f64 	%fd73, [_ZN6thrust24THRUST_300001_SM_1000_NS8cuda_cub4core6detail5shmemE+72];
	ld.shared.u64 	%rd52, [_ZN6thrust24THRUST_300001_SM_1000_NS8cuda_cub4core6detail5shmemE+80];
	abs.f64 	%fd74, %fd307;
	abs.f64 	%fd75, %fd73;
	setp.lt.f64 	%p202, %fd74, %fd75;
	mov.u64 	%rd274, %rd52;
	mov.f64 	%fd308, %fd73;
	@%p202 bra 	$L__BB4_61;
	setp.lt.f64 	%p203, %fd75, %fd74;
	mov.u64 	%rd274, %rd273;
	mov.f64 	%fd308, %fd307;
	@%p203 bra 	$L__BB4_61;
	setp.lt.s64 	%p204, %rd273, %rd52;
	min.s64 	%rd274, %rd273, %rd52;
	selp.f64 	%fd308, %fd307, %fd73, %p204;
$L__BB4_61:
	ld.shared.f64 	%fd78, [_ZN6thrust24THRUST_300001_SM_1000_NS8cuda_cub4core6detail5shmemE+88];
	ld.shared.u64 	%rd55, [_ZN6thrust24THRUST_300001_SM_1000_NS8cuda_cub4core6detail5shmemE+96];
	abs.f64 	%fd79, %fd308;
	abs.f64 	%fd80, %fd78;
	setp.lt.f64 	%p205, %fd79, %fd80;
	mov.u64 	%rd275, %rd55;
	mov.f64 	%fd309, %fd78;
	@%p205 bra 	$L__BB4_64;
	setp.lt.f64 	%p206, %fd80, %fd79;
	mov.u64 	%rd275, %rd274;
	mov.f64 	%fd309, %fd308;
	@%p206 bra 	$L__BB4_64;
	setp.lt.s64 	%p207, %rd274, %rd55;
	min.s64 	%rd275, %rd274, %rd55;
	selp.f64 	%fd309, %fd308, %fd78, %p207;
$L__BB4_64:
	ld.shared.f64 	%fd83, [_ZN6thrust24THRUST_300001_SM_1000_NS8cuda_cub4core6detail5shmemE+104];
	ld.shared.u64 	%rd58, [_ZN6thrust24THRUST_300001_SM_1000_NS8cuda_cub4core6detail5shmemE+112];
	abs.f64 	%fd84, %fd309;
	abs.f64 	%fd85, %fd83;
	setp.lt.f64 	%p208, %fd84, %fd85;
	mov.u64 	%rd276, %rd58;
	mov.f64 	%fd310, %fd83;
	@%p208 bra 	$L__BB4_67;
	setp.lt.f64 	%p209, %fd85, %fd84;
	mov.u64 	%rd276, %rd275;
	mov.f64 	%fd310, %fd309;
	@%p209 bra 	$L__BB4_67;
	setp.lt.s64 	%p210, %rd275, %rd58;
	min.s64 	%rd276, %rd275, %rd58;
	selp.f64 	%fd310, %fd309, %fd83, %p210;
$L__BB4_67:
	ld.shared.f64 	%fd88, [_ZN6thrust24THRUST_300001_SM_1000_NS8cuda_cub4core6detail5shmemE+120];
	ld.shared.u64 	%rd61, [_ZN6thrust24THRUST_300001_SM_1000_NS8cuda_cub4core6detail5shmemE+128];
	abs.f64 	%fd89, %fd310;
	abs.f64 	%fd90, %fd88;
	setp.lt.f64 	%p211, %fd89, %fd90;
	mov.u64 	%rd317, %rd61;
	mov.f64 	%fd351, %fd88;
	@%p211 bra 	$L__BB4_208;
	setp.lt.f64 	%p212, %fd90, %fd89;
	mov.u64 	%rd317, %rd276;
	mov.f64 	%fd351, %fd310;
	@%p212 bra 	$L__BB4_208;
	setp.lt.s64 	%p213, %rd276, %rd61;
	min.s64 	%rd317, %rd276, %rd61;
	selp.f64 	%fd351, %fd310, %fd88, %p213;
	bra.uni 	$L__BB4_208;
$L__BB4_70:
	// begin inline asm
	mov.u32 %r197, %laneid;
	// end inline asm
	and.b32  	%r218, %r5, 992;
	add.s32 	%r219, %r218, 32;
	setp.gt.s32 	%p120, %r219, %r4;
	not.b32 	%r220, %r218;
	add.s32 	%r221, %r4, %r220;
	selp.b32 	%r216, %r221, 31, %p120;
	mov.b64 	%rd231, %fd298;
	mov.b64 	{%r199, %r204}, %rd231;
	mov.b32 	%r215, 1;
	mov.b32 	%r217, -1;
	// begin inline asm
	shfl.sync.down.b32 %r198, %r199, %r215, %r216, %r217;
	// end inline asm
	// begin inline asm
	shfl.sync.down.b32 %r203, %r204, %r215, %r216, %r217;
	// end inline asm
	mov.b64 	%rd232, {%r198, %r203};
	mov.b64 	%fd92, %rd232;
	mov.b64 	{%r209, %r214}, %rd264;
	// begin inline asm
	shfl.sync.down.b32 %r208, %r209, %r215, %r216, %r217;
	// end inline asm
	// begin inline asm
	shfl.sync.down.b32 %r213, %r214, %r215, %r216, %r217;
	// end inline asm
	mov.b64 	%rd63, {%r208, %r213};
	setp.ge.s32 	%p121, %r197, %r216;
	mov.u64 	%rd277, %rd264;
	mov.f64 	%fd311, %fd298;
	@%p121 bra 	$L__BB4_74;
	abs.f64 	%fd93, %fd298;
	abs.f64 	%fd94, %fd92;
	setp.lt.f64 	%p122, %fd93, %fd94;
	mov.u64 	%rd277, %rd63;
	mov.f64 	%fd311, %fd92;
	@%p122 bra 	$L__BB4_74;
	setp.lt.f64 	%p123, %fd94, %fd93;
	mov.u64 	%rd277, %rd264;
	mov.f64 	%fd311, %fd298;
	@%p123 bra 	$L__BB4_74;
	setp.lt.s64 	%p124, %rd264, %rd63;
	min.s64 	%rd277, %rd264, %rd63;
	selp.f64 	%fd311, %fd298, %fd92, %p124;
$L__BB4_74:
	mov.b64 	%rd233, %fd311;
	mov.b64 	{%r223, %r228}, %rd233;
	mov.b32 	%r239, 2;
	mov.b32 	%r241, -1;
	// begin inline asm
	shfl.sync.down.b32 %r222, %r223, %r239, %r216, %r241;
	// end inline asm
	// begin inline asm
	shfl.sync.down.b32 %r227, %r228, %r239, %r216, %r241;
	// end inline asm
	mov.b64 	%rd234, {%r222, %r227};
	mov.b64 	%fd97, %rd234;
	mov.b64 	{%r233, %r238}, %rd277;
	// begin inline asm
	shfl.sync.down.b32 %r232, %r233, %r239, %r216, %r241;
	// end inline asm
	// begin inline asm
	shfl.sync.down.b32 %r237, %r238, %r239, %r216, %r241;
	// end inline asm
	mov.b64 	%rd66, {%r232, %r237};
	add.s32 	%r242, %r197, 2;
	setp.gt.s32 	%p125, %r242, %r216;
	mov.u64 	%rd278, %rd277;
	mov.f64 	%fd312, %fd311;
	@%p125 bra 	$L__BB4_78;
	abs.f64 	%fd98, %fd311;
	abs.f64 	%fd99, %fd97;
	setp.lt.f64 	%p126, %fd98, %fd99;
	mov.u64 	%rd278, %rd66;
	mov.f64 	%fd312, %fd97;
	@%p126 bra 	$L__BB4_78;
	setp.lt.f64 	%p127, %fd99, %fd98;
	mov.u64 	%rd278, %rd277;
	mov.f64 	%fd312, %fd311;
	@%p127 bra 	$L__BB4_78;
	setp.lt.s64 	%p128, %rd277, %rd66;
	min.s64 	%rd278, %rd277, %rd66;
	selp.f64 	%fd312, %fd311, %fd97, %p128;
$L__BB4_78:
	mov.b64 	%rd235, %fd312;
	mov.b64 	{%r244, %r249}, %rd235;
	mov.b32 	%r260, 4;
	mov.b32 	%r262, -1;
	// begin inline asm
	shfl.sync.down.b32 %r243, %r244, %r260, %r216, %r262;
	// end inline asm
	// begin inline asm
	shfl.sync.down.b32 %r248, %r249, %r260, %r216, %r262;
	// end inline asm
	mov.b64 	%rd236, {%r243, %r248};
	mov.b64 	%fd102, %rd236;
	mov.b64 	{%r254, %r259}, %rd278;
	// begin inline asm
	shfl.sync.down.b32 %r253, %r254, %r260, %r216, %r262;
	// end inline asm
	// begin inline asm
	shfl.sync.down.b32 %r258, %r259, %r260, %r216, %r262;
	// end inline asm
	mov.b64 	%rd69, {%r253, %r258};
	add.s32 	%r263, %r197, 4;
	setp.gt.s32 	%p129, %r263, %r216;
	mov.u64 	%rd279, %rd278;
	mov.f64 	%fd313, %fd312;
	@%p129 bra 	$L__BB4_82;
	abs.f64 	%fd103, %fd312;
	abs.f64 	%fd104, %fd102;
	setp.lt.f64 	%p130, %fd103, %fd104;
	mov.u64 	%rd279, %rd69;
	mov.f64 	%fd313, %fd102;
	@%p130 bra 	$L__BB4_82;
	setp.lt.f64 	%p131, %fd104, %fd103;
	mov.u64 	%rd279, %rd278;
	mov.f64 	%fd313, %fd312;
	@%p131 bra 	$L__BB4_82;
	setp.lt.s64 	%p132, %rd278, %rd69;
	min.s64 	%rd279, %rd278, %rd69;
	selp.f64 	%fd313, %fd312, %fd102, %p132;
$L__BB4_82:
	mov.b64 	%rd237, %fd313;
	mov.b64 	{%r265, %r270}, %rd237;
	mov.b32 	%r281, 8;
	mov.b32 	%r283, -1;
	// begin inline asm
	shfl.sync.down.b32 %r264, %r265, %r281, %r216, %r283;
	// end inline asm
	// begin inline asm
	shfl.sync.down.b32 %r269, %r270, %r281, %r216, %r283;
	// end inline asm
	mov.b64 	%rd238, {%r264, %r269};
	mov.b64 	%fd107, %rd238;
	mov.b64 	{%r275, %r280}, %rd279;
	// begin inline asm
	shfl.sync.down.b32 %r274, %r275, %r281, %r216, %r283;
	// end inline asm
	// begin inline asm
	shfl.sync.down.b32 %r279, %r280, %r281, %r216, %r283;
	// end inline asm
	mov.b64 	%rd72, {%r274, %r279};
	add.s32 	%r284, %r197, 8;
	setp.gt.s32 	%p133, %r284, %r216;
	mov.u64 	%rd280, %rd279;
	mov.f64 	%fd314, %fd313;
	@%p133 bra 	$L__BB4_86;
	abs.f64 	%fd108, %fd313;
	abs.f64 	%fd109, %fd107;
	setp.lt.f64 	%p134, %fd108, %fd109;
	mov.u64 	%rd280, %rd72;
	mov.f64 	%fd314, %fd107;
	@%p134 bra 	$L__BB4_86;
	setp.lt.f64 	%p135, %fd109, %fd108;
	mov.u64 	%rd280, %rd279;
	mov.f64 	%fd314, %fd313;
	@%p135 bra 	$L__BB4_86;
	setp.lt.s64 	%p136, %rd279, %rd72;
	min.s64 	%rd280, %rd279, %rd72;
	selp.f64 	%fd314, %fd313, %fd107, %p136;
$L__BB4_86:
	mov.b64 	%rd239, %fd314;
	mov.b64 	{%r286, %r291}, %rd239;
	mov.b32 	%r302, 16;
	mov.b32 	%r304, -1;
	// begin inline asm
	shfl.sync.down.b32 %r285, %r286, %r302, %r216, %r304;
	// end inline asm
	// begin inline asm
	shfl.sync.down.b32 %r290, %r291, %r302, %r216, %r304;
	// end inline asm
	mov.b64 	%rd240, {%r285, %r290};
	mov.b64 	%fd112, %rd240;
	mov.b64 	{%r296, %r301}, %rd280;
	// begin inline asm
	shfl.sync.down.b32 %r295, %r296, %r302, %r216, %r304;
	// end inline asm
	// begin inline asm
	shfl.sync.down.b32 %r300, %r301, %r302, %r216, %r304;
	// end inline asm
	mov.b64 	%rd75, {%r295, %r300};
	add.s32 	%r305, %r197, 16;
	setp.gt.s32 	%p137, %r305, %r216;
	mov.u64 	%rd317, %rd280;
	mov.f64 	%fd351, %fd314;
	@%p137 bra 	$L__BB4_90;
	abs.f64 	%fd113, %fd314;
	abs.f64 	%fd114, %fd112;
	setp.lt.f64 	%p138, %fd113, %fd114;
	mov.u64 	%rd317, %rd75;
	mov.f64 	%fd351, %fd112;
	@%p138 bra 	$L__BB4_90;
	setp.lt.f64 	%p139, %fd114, %fd113;
	mov.u64 	%rd317, %rd280;
	mov.f64 	%fd351, %fd314;
	@%p139 bra 	$L__BB4_90;
	setp.lt.s64 	%p140, %rd280, %rd75;
	min.s64 	%rd317, %rd280, %rd75;
	selp.f64 	%fd351, %fd314, %fd112, %p140;
$L__BB4_90:
	setp.ne.s32 	%p141, %r197, 0;
	@%p141 bra 	$L__BB4_92;
	shr.u32 	%r306, %r5, 1;
	and.b32  	%r307, %r306, 496;
	mov.u32 	%r308, _ZN6thrust24THRUST_300001_SM_1000_NS8cuda_cub4core6detail5shmemE;
	add.s32 	%r309, %r308, %r307;
	st.shared.f64 	[%r309+8], %fd351;
	st.shared.u64 	[%r309+16], %rd317;
$L__BB4_92:
	bar.sync 	0;
	setp.ne.s32 	%p142, %r5, 0;
	@%p142 bra 	$L__BB4_208;
	setp.lt.s32 	%p143, %r4, 33;
	mov.f64 	%fd316, %fd351;
	mov.u64 	%rd282, %rd317;
	@%p143 bra 	$L__BB4_97;
	ld.shared.f64 	%fd117, [_ZN6thrust24THRUST_300001_SM_1000_NS8cuda_cub4core6detail5shmemE+24];
	ld.shared.u64 	%rd78, [_ZN6thrust24THRUST_300001_SM_1000_NS8cuda_cub4core6detail5shmemE+32];
	abs.f64 	%fd118, %fd351;
	abs.f64 	%fd119, %fd117;
	setp.lt.f64 	%p144, %fd118, %fd119;
	mov.f64 	%fd316, %fd117;
	mov.u64 	%rd282, %rd78;
	@%p144 bra 	$L__BB4_97;
	setp.lt.f64 	%p145, %fd119, %fd118;
	mov.f64 	%fd316, %fd351;
	mov.u64 	%rd282, %rd317;
	@%p145 bra 	$L__BB4_97;
	setp.lt.s64 	%p146, %rd317, %rd78;
	min.s64 	%rd282, %rd317, %rd78;
	selp.f64 	%fd316, %fd351, %fd117, %p146;
$L__BB4_97:
	setp.lt.s32 	%p147, %r4, 65;
	mov.f64 	%fd317, %fd316;
	mov.u64 	%rd283, %rd282;
	@%p147 bra 	$L__BB4_101;
	ld.shared.f64 	%fd122, [_ZN6thrust24THRUST_300001_SM_1000_NS8cuda_cub4core6detail5shmemE+40];
	ld.shared.u64 	%rd81, [_ZN6thrust24THRUST_300001_SM_1000_NS8cuda_cub4core6detail5shmemE+48];
	abs.f64 	%fd123, %fd316;
	abs.f64 	%fd124, %fd122;
	setp.lt.f64 	%p148, %fd123, %fd124;
	mov.f64 	%fd317, %fd122;
	mov.u64 	%rd283, %rd81;
	@%p148 bra 	$L__BB4_101;
	setp.lt.f64 	%p149, %fd124, %fd123;
	mov.f64 	%fd317, %fd316;
	mov.u64 	%rd283, %rd282;
	@%p149 bra 	$L__BB4_101;
	setp.lt.s64 	%p150, %rd282, %rd81;
	selp.f64 	%fd317, %fd316, %fd122, %p150;
	min.s64 	%rd283, %rd282, %rd81;
$L__BB4_101:
	setp.lt.s32 	%p151, %r4, 97;
	mov.f64 	%fd318, %fd317;
	mov.u64 	%rd284, %rd283;
	@%p151 bra 	$L__BB4_105;
	ld.shared.f64 	%fd127, [_ZN6thrust24THRUST_300001_SM_1000_NS8cuda_cub4core6detail5shmemE+56];
	ld.shared.u64 	%rd84, [_ZN6thrust24THRUST_300001_SM_1000_NS8cuda_cub4core6detail5shmemE+64];
	abs.f64 	%fd128, %fd317;
	abs.f64 	%fd129, %fd127;
	setp.lt.f64 	%p152, %fd128, %fd129;
	mov.f64 	%fd318, %fd127;
	mov.u64 	%rd284, %rd84;
	@%p152 bra 	$L__BB4_105;
	setp.lt.f64 	%p153, %fd129, %fd128;
	mov.f64 	%fd318, %fd317;
	mov.u64 	%rd284, %rd283;
	@%p153 bra 	$L__BB4_105;
	setp.lt.s64 	%p154, %rd283, %rd84;
	selp.f64 	%fd318, %fd317, %fd127, %p154;
	min.s64 	%rd284, %rd283, %rd84;
$L__BB4_105:
	setp.lt.s32 	%p155, %r4, 129;
	mov.f64 	%fd319, %fd318;
	mov.u64 	%rd285, %rd284;
	@%p155 bra 	$L__BB4_109;
	ld.shared.f64 	%fd132, [_ZN6thrust24THRUST_300001_SM_1000_NS8cuda_cub4core6detail5shmemE+72];
	ld.shared.u64 	%rd87, [_ZN6thrust24THRUST_300001_SM_1000_NS8cuda_cub4core6detail5shmemE+80];
	abs.f64 	%fd133, %fd318;
	abs.f64 	%fd134, %fd132;
	setp.lt.f64 	%p156, %fd133, %fd134;
	mov.f64 	%fd319, %fd132;
	mov.u64 	%rd285, %rd87;
	@%p156 bra 	$L__BB4_109;
	setp.lt.f64 	%p157, %fd134, %fd133;
	mov.f64 	%fd319, %fd318;
	mov.u64 	%rd285, %rd284;
	@%p157 bra 	$L__BB4_109;
	setp.lt.s64 	%p158, %rd284, %rd87;
	selp.f64 	%fd319, %fd318, %fd132, %p158;
	min.s64 	%rd285, %rd284, %rd87;
$L__BB4_109:
	setp.lt.s32 	%p159, %r4, 161;
	mov.f64 	%fd320, %fd319;
	mov.u64 	%rd286, %rd285;
	@%p159 bra 	$L__BB4_113;
	ld.shared.f64 	%fd137, [_ZN6thrust24THRUST_300001_SM_1000_NS8cuda_cub4core6detail5shmemE+88];
	ld.shared.u64 	%rd90, [_ZN6thrust24THRUST_300001_SM_1000_NS8cuda_cub4core6detail5shmemE+96];
	abs.f64 	%fd138, %fd319;
	abs.f64 	%fd139, %fd137;
	setp.lt.f64 	%p160, %fd138, %fd139;
	mov.f64 	%fd320, %fd137;
	mov.u64 	%rd286, %rd90;
	@%p160 bra 	$L__BB4_113;
	setp.lt.f64 	%p161, %fd139, %fd138;
	mov.f64 	%fd320, %fd319;
	mov.u64 	%rd286, %rd285;
	@%p161 bra 	$L__BB4_113;
	setp.lt.s64 	%p162, %rd285, %rd90;
	selp.f64 	%fd320, %fd319, %fd137, %p162;
	min.s64 	%rd286, %rd285, %rd90;
$L__BB4_113:
	setp.lt.s32 	%p163, %r4, 193;
	mov.f64 	%fd321, %fd320;
	mov.u64 	%rd287, %rd286;
	@%p163 bra 	$L__BB4_117;
	ld.shared.f64 	%fd142, [_ZN6thrust24THRUST_300001_SM_1000_NS8cuda_cub4core6detail5shmemE+104];
	ld.shared.u64 	%rd93, [_ZN6thrust24THRUST_300001_SM_1000_NS8cuda_cub4core6detail5shmemE+112];
	abs.f64 	%fd143, %fd320;
	abs.f64 	%fd144, %fd142;
	setp.lt.f64 	%p164, %fd143, %fd144;
	mov.f64 	%fd321, %fd142;
	mov.u64 	%rd287, %rd93;
	@%p164 bra 	$L__BB4_117;
	setp.lt.f64 	%p165, %fd144, %fd143;
	mov.f64 	%fd321, %fd320;
	mov.u64 	%rd287, %rd286;
	@%p165 bra 	$L__BB4_117;
	setp.lt.s64 	%p166, %rd286, %rd93;
	selp.f64 	%fd321, %fd320, %fd142, %p166;
	min.s64 	%rd287, %rd286, %rd93;
$L__BB4_117:
	setp.lt.s32 	%p167, %r4, 225;
	mov.u64 	%rd317, %rd287;
	mov.f64 	%fd351, %fd321;
	@%p167 bra 	$L__BB4_208;
	ld.shared.f64 	%fd147, [_ZN6thrust24THRUST_300001_SM_1000_NS8cuda_cub4core6detail5shmemE+120];
	ld.shared.u64 	%rd96, [_ZN6thrust24THRUST_300001_SM_1000_NS8cuda_cub4core6detail5shmemE+128];
	abs.f64 	%fd148, %fd321;
	abs.f64 	%fd149, %fd147;
	setp.lt.f64 	%p168, %fd148, %fd149;
	mov.u64 	%rd317, %rd96;
	mov.f64 	%fd351, %fd147;
	@%p168 bra 	$L__BB4_208;
	setp.lt.f64 	%p169, %fd149, %fd148;
	mov.u64 	%rd317, %rd287;
	mov.f64 	%fd351, %fd321;
	@%p169 bra 	$L__BB4_208;
	setp.lt.s64 	%p170, %rd287, %rd96;
	selp.f64 	%fd351, %fd321, %fd147, %p170;
	min.s64 	%rd317, %rd287, %rd96;
	bra.uni 	$L__BB4_208;
$L__BB4_121:
	mov.u32 	%r35, %tid.x;
	cvt.s64.s32 	%rd183, %r2;
	add.s64 	%rd98, %rd3, %rd183;
	cvt.u64.u32 	%rd99, %r35;
	add.s64 	%rd184, %rd99, %rd183;
	shl.b64 	%rd185, %rd184, 3;
	add.s64 	%rd186, %rd2, %rd185;
	ld.global.f64 	%fd274, [%rd186];
	add.s32 	%r69, %r35, 256;
	cvt.u64.u32 	%rd187, %r69;
	ld.global.f64 	%fd275, [%rd186+2048];
	add.s32 	%r70, %r35, 512;
	cvt.u64.u32 	%rd188, %r70;
	ld.global.f64 	%fd276, [%rd186+4096];
	add.s32 	%r71, %r35, 768;
	cvt.u64.u32 	%rd189, %r71;
	ld.global.f64 	%fd277, [%rd186+6144];
	or.b32  	%r72, %r35, 1024;
	cvt.u64.u32 	%rd100, %r72;
	add.s64 	%rd305, %rd98, %rd100;
	ld.global.f64 	%fd339, [%rd186+8192];
	abs.f64 	%fd278, %fd274;
	abs.f64 	%fd279, %fd275;
	setp.geu.f64 	%p2, %fd278, %fd279;
	selp.f64 	%fd280, %fd274, %fd275, %p2;
	selp.b64 	%rd190, %rd99, %rd187, %p2;
	abs.f64 	%fd281, %fd280;
	abs.f64 	%fd282, %fd276;
	setp.geu.f64 	%p3, %fd281, %fd282;
	selp.f64 	%fd283, %fd280, %fd276, %p3;
	selp.b64 	%rd191, %rd190, %rd188, %p3;
	abs.f64 	%fd284, %fd283;
	abs.f64 	%fd285, %fd277;
	setp.geu.f64 	%p4, %fd284, %fd285;
	selp.f64 	%fd152, %fd283, %fd277, %p4;
	selp.b64 	%rd102, %rd191, %rd189, %p4;
	abs.f64 	%fd153, %fd152;
	abs.f64 	%fd154, %fd339;
	setp.lt.f64 	%p5, %fd153, %fd154;
	@%p5 bra 	$L__BB4_123;
	setp.lt.f64 	%p6, %fd154, %fd153;
	setp.lt.u64 	%p7, %rd102, %rd100;
	or.pred  	%p8, %p6, %p7;
	selp.f64 	%fd339, %fd152, %fd339, %p8;
	add.s64 	%rd194, %rd98, %rd102;
	selp.b64 	%rd305, %rd194, %rd305, %p8;
$L__BB4_123:
	setp.le.s32 	%p9, %r66, %r3;
	@%p9 bra 	$L__BB4_164;
	setp.ne.s32 	%p10, %r35, 0;
	@%p10 bra 	$L__BB4_126;
	atom.global.add.u32 	%r73, [%rd1+4], 1280;
	add.s32 	%r74, %r73, %r3;
	st.shared.u32 	[_ZN6thrust24THRUST_300001_SM_1000_NS8cuda_cub4core6detail5shmemE+152], %r74;
$L__BB4_126:
	bar.sync 	0;
	ld.shared.u32 	%r427, [_ZN6thrust24THRUST_300001_SM_1000_NS8cuda_cub4core6detail5shmemE+152];
	add.s32 	%r75, %r427, 1280;
	setp.gt.s32 	%p11, %r75, %r66;
	@%p11 bra 	$L__BB4_141;
	mov.f64 	%fd323, %fd339;
	mov.u64 	%rd289, %rd305;
$L__BB4_128:
	cvt.s64.s32 	%rd195, %r427;
	add.s64 	%rd196, %rd99, %rd195;
	shl.b64 	%rd197, %rd196, 3;
	add.s64 	%rd198, %rd2, %rd197;
	add.s64 	%rd290, %rd196, %rd3;
	ld.global.f64 	%fd324, [%rd198];
	add.s64 	%rd291, %rd290, 256;
	ld.global.f64 	%fd325, [%rd198+2048];
	add.s64 	%rd292, %rd290, 512;
	ld.global.f64 	%fd326, [%rd198+4096];
	add.s64 	%rd293, %rd290, 768;
	ld.global.f64 	%fd327, [%rd198+6144];
	add.s64 	%rd305, %rd290, 1024;
	ld.global.f64 	%fd339, [%rd198+8192];
	abs.f64 	%fd163, %fd323;
	abs.f64 	%fd164, %fd324;
	setp.lt.f64 	%p12, %fd163, %fd164;
	@%p12 bra 	$L__BB4_130;
	setp.lt.f64 	%p13, %fd164, %fd163;
	setp.lt.s64 	%p14, %rd289, %rd290;
	or.pred  	%p15, %p13, %p14;
	selp.f64 	%fd324, %fd323, %fd324, %p15;
	selp.b64 	%rd290, %rd289, %rd290, %p15;
$L__BB4_130:
	abs.f64 	%fd167, %fd324;
	abs.f64 	%fd168, %fd325;
	setp.lt.f64 	%p16, %fd167, %fd168;
	@%p16 bra 	$L__BB4_132;
	setp.lt.f64 	%p17, %fd168, %fd167;
	setp.lt.s64 	%p18, %rd290, %rd291;
	or.pred  	%p19, %p17, %p18;
	selp.f64 	%fd325, %fd324, %fd325, %p19;
	selp.b64 	%rd291, %rd290, %rd291, %p19;
$L__BB4_132:
	abs.f64 	%fd171, %fd325;
	abs.f64 	%fd172, %fd326;
	setp.lt.f64 	%p20, %fd171, %fd172;
	@%p20 bra 	$L__BB4_134;
	setp.lt.f64 	%p21, %fd172, %fd171;
	setp.lt.s64 	%p22, %rd291, %rd292;
	or.pred  	%p23, %p21, %p22;
	selp.f64 	%fd326, %fd325, %fd326, %p23;
	selp.b64 	%rd292, %rd291, %rd292, %p23;
$L__BB4_134:
	abs.f64 	%fd175, %fd326;
	abs.f64 	%fd176, %fd327;
	setp.lt.f64 	%p24, %fd175, %fd176;
	@%p24 bra 	$L__BB4_136;
	setp.lt.f64 	%p25, %fd176, %fd175;
	setp.lt.s64 	%p26, %rd292, %rd293;
	or.pred  	%p27, %p25, %p26;
	selp.f64 	%fd327, %fd326, %fd327, %p27;
	selp.b64 	%rd293, %rd292, %rd293, %p27;
$L__BB4_136:
	abs.f64 	%fd179, %fd327;
	abs.f64 	%fd180, %fd339;
	setp.lt.f64 	%p28, %fd179, %fd180;
	@%p28 bra 	$L__BB4_138;
	setp.lt.f64 	%p29, %fd180, %fd179;
	setp.lt.s64 	%p30, %rd293, %rd305;
	or.pred  	%p31, %p29, %p30;
	selp.f64 	%fd339, %fd327, %fd339, %p31;
	selp.b64 	%rd305, %rd293, %rd305, %p31;
$L__BB4_138:
	setp.ne.s32 	%p32, %r35, 0;
	bar.sync 	0;
	@%p32 bra 	$L__BB4_140;
	atom.global.add.u32 	%r76, [%rd1+4], 1280;
	add.s32 	%r77, %r76, %r3;
	st.shared.u32 	[_ZN6thrust24THRUST_300001_SM_1000_NS8cuda_cub4core6detail5shmemE+152], %r77;
$L__BB4_140:
	bar.sync 	0;
	ld.shared.u32 	%r427, [_ZN6thrust24THRUST_300001_SM_1000_NS8cuda_cub4core6detail5shmemE+152];
	add.s32 	%r78, %r427, 1280;
	setp.le.s32 	%p33, %r78, %r66;
	mov.f64 	%fd323, %fd339;
	mov.u64 	%rd289, %rd305;
	@%p33 bra 	$L__BB4_128;
$L__BB4_141:
	setp.le.s32 	%p34, %r66, %r427;
	@%p34 bra 	$L__BB4_164;
	sub.s32 	%r40, %r66, %r427;
	setp.ge.s32 	%p35, %r35, %r40;
	@%p35 bra 	$L__BB4_164;
	not.b32 	%r79, %r35;
	add.s32 	%r80, %r66, %r79;
	sub.s32 	%r41, %r80, %r427;
	and.b32  	%r81, %r41, 768;
	setp.eq.s32 	%p36, %r81, 768;
	mov.u32 	%r431, %r35;
	@%p36 bra 	$L__BB4_149;
	add.s32 	%r429, %r35, %r427;
	shr.u32 	%r82, %r41, 8;
	add.s32 	%r83, %r82, 1;
	and.b32  	%r84, %r83, 3;
	neg.s32 	%r428, %r84;
	mov.u32 	%r431, %r35;
$L__BB4_145:
	.pragma "nounroll";
	mov.u64 	%rd122, %rd305;
	mov.f64 	%fd184, %fd339;
	cvt.s64.s32 	%rd200, %r429;
	add.s64 	%rd123, %rd3, %rd200;
	mul.wide.s32 	%rd201, %r429, 8;
	add.s64 	%rd202, %rd2, %rd201;
	ld.global.f64 	%fd185, [%rd202];
	abs.f64 	%fd186, %fd184;
	abs.f64 	%fd187, %fd185;
	setp.lt.f64 	%p37, %fd186, %fd187;
	mov.f64 	%fd339, %fd185;
	mov.u64 	%rd305, %rd123;
	@%p37 bra 	$L__BB4_148;
	setp.lt.f64 	%p38, %fd187, %fd186;
	mov.f64 	%fd339, %fd184;
	mov.u64 	%rd305, %rd122;
	@%p38 bra 	$L__BB4_148;
	setp.lt.s64 	%p39, %rd122, %rd123;
	selp.f64 	%fd339, %fd184, %fd185, %p39;
	min.s64 	%rd305, %rd122, %rd123;
$L__BB4_148:
	add.s32 	%r431, %r431, 256;
	add.s32 	%r429, %r429, 256;
	add.s32 	%r428, %r428, 1;
	setp.ne.s32 	%p40, %r428, 0;
	@%p40 bra 	$L__BB4_145;
$L__BB4_149:
	setp.lt.u32 	%p41, %r41, 768;
	@%p41 bra 	$L__BB4_164;
	add.s32 	%r432, %r431, %r427;
	add.s32 	%r435, %r432, 256;
	add.s32 	%r434, %r432, 512;
	add.s32 	%r433, %r432, 768;
	add.s64 	%rd128, %rd2, 4096;
$L__BB4_151:
	cvt.s64.s32 	%rd203, %r435;
	add.s64 	%rd130, %rd3, %rd203;
	cvt.s64.s32 	%rd204, %r434;
	add.s64 	%rd131, %rd3, %rd204;
	cvt.s64.s32 	%rd205, %r433;
	add.s64 	%rd132, %rd3, %rd205;
	cvt.s64.s32 	%rd206, %r432;
	mul.wide.s32 	%rd207, %r432, 8;
	add.s64 	%rd133, %rd128, %rd207;
	add.s64 	%rd134, %rd3, %rd206;
	ld.global.f64 	%fd193, [%rd133+-4096];
	abs.f64 	%fd194, %fd339;
	abs.f64 	%fd195, %fd193;
	setp.lt.f64 	%p42, %fd194, %fd195;
	mov.f64 	%fd335, %fd193;
	mov.u64 	%rd301, %rd134;
	@%p42 bra 	$L__BB4_154;
	setp.lt.f64 	%p43, %fd195, %fd194;
	mov.f64 	%fd335, %fd339;
	mov.u64 	%rd301, %rd305;
	@%p43 bra 	$L__BB4_154;
	setp.lt.s64 	%p44, %rd305, %rd134;
	selp.f64 	%fd335, %fd339, %fd193, %p44;
	min.s64 	%rd301, %rd305, %rd134;
$L__BB4_154:
	ld.global.f64 	%fd198, [%rd133+-2048];
	abs.f64 	%fd199, %fd335;
	abs.f64 	%fd200, %fd198;
	setp.lt.f64 	%p45, %fd199, %fd200;
	mov.f64 	%fd336, %fd198;
	mov.u64 	%rd302, %rd130;
	@%p45 bra 	$L__BB4_157;
	setp.lt.f64 	%p46, %fd200, %fd199;
	mov.f64 	%fd336, %fd335;
	mov.u64 	%rd302, %rd301;
	@%p46 bra 	$L__BB4_157;
	setp.lt.s64 	%p47, %rd301, %rd130;
	selp.f64 	%fd336, %fd335, %fd198, %p47;
	min.s64 	%rd302, %rd301, %rd130;
$L__BB4_157:
	ld.global.f64 	%fd203, [%rd133];
	abs.f64 	%fd204, %fd336;
	abs.f64 	%fd205, %fd203;
	setp.lt.f64 	%p48, %fd204, %fd205;
	mov.f64 	%fd337, %fd203;
	mov.u64 	%rd303, %rd131;
	@%p48 bra 	$L__BB4_160;
	setp.lt.f64 	%p49, %fd205, %fd204;
	mov.f64 	%fd337, %fd336;
	mov.u64 	%rd303, %rd302;
	@%p49 bra 	$L__BB4_160;
	setp.lt.s64 	%p50, %rd302, %rd131;
	selp.f64 	%fd337, %fd336, %fd203, %p50;
	min.s64 	%rd303, %rd302, %rd131;
$L__BB4_160:
	ld.global.f64 	%fd208, [%rd133+2048];
	abs.f64 	%fd209, %fd337;
	abs.f64 	%fd210, %fd208;
	setp.lt.f64 	%p51, %fd209, %fd210;
	mov.f64 	%fd339, %fd208;
	mov.u64 	%rd305, %rd132;
	@%p51 bra 	$L__BB4_163;
	setp.lt.f64 	%p52, %fd210, %fd209;
	mov.f64 	%fd339, %fd337;
	mov.u64 	%rd305, %rd303;
	@%p52 bra 	$L__BB4_163;
	setp.lt.s64 	%p53, %rd303, %rd132;
	selp.f64 	%fd339, %fd337, %fd208, %p53;
	min.s64 	%rd305, %rd303, %rd132;
$L__BB4_163:
	add.s32 	%r431, %r431, 1024;
	add.s32 	%r435, %r435, 1024;
	add.s32 	%r434, %r434, 1024;
	add.s32 	%r433, %r433, 1024;
	add.s32 	%r432, %r432, 1024;
	setp.lt.s32 	%p54, %r431, %r40;
	@%p54 bra 	$L__BB4_151;
$L__BB4_164:
	// begin inline asm
	mov.u32 %r85, %laneid;
	// end inline asm
	mov.b64 	%rd208, %fd339;
	mov.b64 	{%r87, %r92}, %rd208;
	mov.b32 	%r103, 1;
	mov.b32 	%r104, 31;
	mov.b32 	%r105, -1;
	// begin inline asm
	shfl.sync.down.b32 %r86, %r87, %r103, %r104, %r105;
	// end inline asm
	// begin inline asm
	shfl.sync.down.b32 %r91, %r92, %r103, %r104, %r105;
	// end inline asm
	mov.b64 	%rd209, {%r86, %r91};
	mov.b64 	%fd214, %rd209;
	mov.b64 	{%r97, %r102}, %rd305;
	// begin inline asm
	shfl.sync.down.b32 %r96, %r97, %r103, %r104, %r105;
	// end inline asm
	// begin inline asm
	shfl.sync.down.b32 %r101, %r102, %r103, %r104, %r105;
	// end inline asm
	mov.b64 	%rd144, {%r96, %r101};
	setp.gt.s32 	%p55, %r85, 30;
	mov.f64 	%fd340, %fd339;
	mov.u64 	%rd306, %rd305;
	@%p55 bra 	$L__BB4_168;
	abs.f64 	%fd215, %fd339;
	abs.f64 	%fd216, %fd214;
	setp.lt.f64 	%p56, %fd215, %fd216;
	mov.f64 	%fd340, %fd214;
	mov.u64 	%rd306, %rd144;
	@%p56 bra 	$L__BB4_168;
	setp.lt.f64 	%p57, %fd216, %fd215;
	mov.f64 	%fd340, %fd339;
	mov.u64 	%rd306, %rd305;
	@%p57 bra 	$L__BB4_168;
	setp.lt.s64 	%p58, %rd305, %rd144;
	selp.f64 	%fd340, %fd339, %fd214, %p58;
	min.s64 	%rd306, %rd305, %rd144;
$L__BB4_168:
	mov.b64 	%rd210, %fd340;
	mov.b64 	{%r107, %r112}, %rd210;
	mov.b32 	%r123, 2;
	mov.b32 	%r124, 31;
	mov.b32 	%r125, -1;
	// begin inline asm
	shfl.sync.down.b32 %r106, %r107, %r123, %r124, %r125;
	// end inline asm
	// begin inline asm
	shfl.sync.down.b32 %r111, %r112, %r123, %r124, %r125;
	// end inline asm
	mov.b64 	%rd211, {%r106, %r111};
	mov.b64 	%fd219, %rd211;
	mov.b64 	{%r117, %r122}, %rd306;
	// begin inline asm
	shfl.sync.down.b32 %r116, %r117, %r123, %r124, %r125;
	// end inline asm
	// begin inline asm
	shfl.sync.down.b32 %r121, %r122, %r123, %r124, %r125;
	// end inline asm
	mov.b64 	%rd147, {%r116, %r121};
	setp.gt.s32 	%p59, %r85, 29;
	mov.f64 	%fd341, %fd340;
	mov.u64 	%rd307, %rd306;
	@%p59 bra 	$L__BB4_172;
	abs.f64 	%fd220, %fd340;
	abs.f64 	%fd221, %fd219;
	setp.lt.f64 	%p60, %fd220, %fd221;
	mov.f64 	%fd341, %fd219;
	mov.u64 	%rd307, %rd147;
	@%p60 bra 	$L__BB4_172;
	setp.lt.f64 	%p61, %fd221, %fd220;
	mov.f64 	%fd341, %fd340;
	mov.u64 	%rd307, %rd306;
	@%p61 bra 	$L__BB4_172;
	setp.lt.s64 	%p62, %rd306, %rd147;
	selp.f64 	%fd341, %fd340, %fd219, %p62;
	min.s64 	%rd307, %rd306, %rd147;
$L__BB4_172:
	mov.b64 	%rd212, %fd341;
	mov.b64 	{%r127, %r132}, %rd212;
	mov.b32 	%r143, 4;
	mov.b32 	%r144, 31;
	mov.b32 	%r145, -1;
	// begin inline asm
	shfl.sync.down.b32 %r126, %r127, %r143, %r144, %r145;
	// end inline asm
	// begin inline asm
	shfl.sync.down.b32 %r131, %r132, %r143, %r144, %r145;
	// end inline asm
	mov.b64 	%rd213, {%r126, %r131};
	mov.b64 	%fd224, %rd213;
	mov.b64 	{%r137, %r142}, %rd307;
	// begin inline asm
	shfl.sync.down.b32 %r136, %r137, %r143, %r144, %r145;
	// end inline asm
	// begin inline asm
	shfl.sync.down.b32 %r141, %r142, %r143, %r144, %r145;
	// end inline asm
	mov.b64 	%rd150, {%r136, %r141};
	setp.gt.s32 	%p63, %r85, 27;
	mov.f64 	%fd342, %fd341;
	mov.u64 	%rd308, %rd307;
	@%p63 bra 	$L__BB4_176;
	abs.f64 	%fd225, %fd341;
	abs.f64 	%fd226, %fd224;
	setp.lt.f64 	%p64, %fd225, %fd226;
	mov.f64 	%fd342, %fd224;
	mov.u64 	%rd308, %rd150;
	@%p64 bra 	$L__BB4_176;
	setp.lt.f64 	%p65, %fd226, %fd225;
	mov.f64 	%fd342, %fd341;
	mov.u64 	%rd308, %rd307;
	@%p65 bra 	$L__BB4_176;
	setp.lt.s64 	%p66, %rd307, %rd150;
	selp.f64 	%fd342, %fd341, %fd224, %p66;
	min.s64 	%rd308, %rd307, %rd150;
$L__BB4_176:
	mov.b64 	%rd214, %fd342;
	mov.b64 	{%r147, %r152}, %rd214;
	mov.b32 	%r163, 8;
	mov.b32 	%r164, 31;
	mov.b32 	%r165, -1;
	// begin inline asm
	shfl.sync.down.b32 %r146, %r147, %r163, %r164, %r165;
	// end inline asm
	// begin inline asm
	shfl.sync.down.b32 %r151, %r152, %r163, %r164, %r165;
	// end inline asm
	mov.b64 	%rd215, {%r146, %r151};
	mov.b64 	%fd229, %rd215;
	mov.b64 	{%r157, %r162}, %rd308;
	// begin inline asm
	shfl.sync.down.b32 %r156, %r157, %r163, %r164, %r165;
	// end inline asm
	// begin inline asm
	shfl.sync.down.b32 %r161, %r162, %r163, %r164, %r165;
	// end inline asm
	mov.b64 	%rd153, {%r156, %r161};
	setp.gt.s32 	%p67, %r85, 23;
	mov.f64 	%fd343, %fd342;
	mov.u64 	%rd309, %rd308;
	@%p67 bra 	$L__BB4_180;
	abs.f64 	%fd230, %fd342;
	abs.f64 	%fd231, %fd229;
	setp.lt.f64 	%p68, %fd230, %fd231;
	mov.f64 	%fd343, %fd229;
	mov.u64 	%rd309, %rd153;
	@%p68 bra 	$L__BB4_180;
	setp.lt.f64 	%p69, %fd231, %fd230;
	mov.f64 	%fd343, %fd342;
	mov.u64 	%rd309, %rd308;
	@%p69 bra 	$L__BB4_180;
	setp.lt.s64 	%p70, %rd308, %rd153;
	selp.f64 	%fd343, %fd342, %fd229, %p70;
	min.s64 	%rd309, %rd308, %rd153;
$L__BB4_180:
	mov.b64 	%rd216, %fd343;
	mov.b64 	{%r167, %r172}, %rd216;
	mov.b32 	%r183, 16;
	mov.b32 	%r184, 31;
	mov.b32 	%r185, -1;
	// begin inline asm
	shfl.sync.down.b32 %r166, %r167, %r183, %r184, %r185;
	// end inline asm
	// begin inline asm
	shfl.sync.down.b32 %r171, %r172, %r183, %r184, %r185;
	// end inline asm
	mov.b64 	%rd217, {%r166, %r171};
	mov.b64 	%fd234, %rd217;
	mov.b64 	{%r177, %r182}, %rd309;
	// begin inline asm
	shfl.sync.down.b32 %r176, %r177, %r183, %r184, %r185;
	// end inline asm
	// begin inline asm
	shfl.sync.down.b32 %r181, %r182, %r183, %r184, %r185;
	// end inline asm
	mov.b64 	%rd156, {%r176, %r181};
	setp.gt.s32 	%p71, %r85, 15;
	mov.f64 	%fd351, %fd343;
	mov.u64 	%rd317, %rd309;
	@%p71 bra 	$L__BB4_184;
	abs.f64 	%fd235, %fd343;
	abs.f64 	%fd236, %fd234;
	setp.lt.f64 	%p72, %fd235, %fd236;
	mov.f64 	%fd351, %fd234;
	mov.u64 	%rd317, %rd156;
	@%p72 bra 	$L__BB4_184;
	setp.lt.f64 	%p73, %fd236, %fd235;
	mov.f64 	%fd351, %fd343;
	mov.u64 	%rd317, %rd309;
	@%p73 bra 	$L__BB4_184;
	setp.lt.s64 	%p74, %rd309, %rd156;
	selp.f64 	%fd351, %fd343, %fd234, %p74;
	min.s64 	%rd317, %rd309, %rd156;
$L__BB4_184:
	setp.ne.s32 	%p75, %r85, 0;
	@%p75 bra 	$L__BB4_186;
	shr.u32 	%r186, %r35, 1;
	and.b32  	%r187, %r186, 496;
	mov.u32 	%r188, _ZN6thrust24THRUST_300001_SM_1000_NS8cuda_cub4core6detail5shmemE;
	add.s32 	%r189, %r188, %r187;
	st.shared.f64 	[%r189+8], %fd351;
	st.shared.u64 	[%r189+16], %rd317;
$L__BB4_186:
	bar.sync 	0;
	setp.ne.s32 	%p76, %r35, 0;
	@%p76 bra 	$L__BB4_208;
	ld.shared.f64 	%fd239, [_ZN6thrust24THRUST_300001_SM_1000_NS8cuda_cub4core6detail5shmemE+24];
	ld.shared.u64 	%rd159, [_ZN6thrust24THRUST_300001_SM_1000_NS8cuda_cub4core6detail5shmemE+32];
	abs.f64 	%fd240, %fd351;
	abs.f64 	%fd241, %fd239;
	setp.lt.f64 	%p77, %fd240, %fd241;
	mov.f64 	%fd345, %fd239;
	mov.u64 	%rd311, %rd159;
	@%p77 bra 	$L__BB4_190;
	setp.lt.f64 	%p78, %fd241, %fd240;
	mov.f64 	%fd345, %fd351;
	mov.u64 	%rd311, %rd317;
	@%p78 bra 	$L__BB4_190;
	setp.lt.s64 	%p79, %rd317, %rd159;
	selp.f64 	%fd345, %fd351, %fd239, %p79;
	min.s64 	%rd311, %rd317, %rd159;
$L__BB4_190:
	ld.shared.f64 	%fd244, [_ZN6thrust24THRUST_300001_SM_1000_NS8cuda_cub4core6detail5shmemE+40];
	ld.shared.u64 	%rd162, [_ZN6thrust24THRUST_300001_SM_1000_NS8cuda_cub4core6detail5shmemE+48];
	abs.f64 	%fd245, %fd345;
	abs.f64 	%fd246, %fd244;
	setp.lt.f64 	%p80, %fd245, %fd246;
	mov.f64 	%fd346, %fd244;
	mov.u64 	%rd312, %rd162;
	@%p80 bra 	$L__BB4_193;
	setp.lt.f64 	%p81, %fd246, %fd245;
	mov.f64 	%fd346, %fd345;
	mov.u64 	%rd312, %rd311;
	@%p81 bra 	$L__BB4_193;
	setp.lt.s64 	%p82, %rd311, %rd162;
	selp.f64 	%fd346, %fd345, %fd244, %p82;
	min.s64 	%rd312, %rd311, %rd162;
$L__BB4_193:
	ld.shared.f64 	%fd249, [_ZN6thrust24THRUST_300001_SM_1000_NS8cuda_cub4core6detail5shmemE+56];
	ld.shared.u64 	%rd165, [_ZN6thrust24THRUST_300001_SM_1000_NS8cuda_cub4core6detail5shmemE+64];
	abs.f64 	%fd250, %fd346;
	abs.f64 	%fd251, %fd249;
	setp.lt.f64 	%p83, %fd250, %fd251;
	mov.f64 	%fd347, %fd249;
	mov.u64 	%rd313, %rd165;
	@%p83 bra 	$L__BB4_196;
	setp.lt.f64 	%p84, %fd251, %fd250;
	mov.f64 	%fd347, %fd346;
	mov.u64 	%rd313, %rd312;
	@%p84 bra 	$L__BB4_196;
	setp.lt.s64 	%p85, %rd312, %rd165;
	selp.f64 	%fd347, %fd346, %fd249, %p85;
	min.s64 	%rd313, %rd312, %rd165;
$L__BB4_196:
	ld.shared.f64 	%fd254, [_ZN6thrust24THRUST_300001_SM_1000_NS8cuda_cub4core6detail5shmemE+72];
	ld.shared.u64 	%rd168, [_ZN6thrust24THRUST_300001_SM_1000_NS8cuda_cub4core6detail5shmemE+80];
	abs.f64 	%fd255, %fd347;
	abs.f64 	%fd256, %fd254;
	setp.lt.f64 	%p86, %fd255, %fd256;
	mov.f64 	%fd348, %fd254;
	mov.u64 	%rd314, %rd168;
	@%p86 bra 	$L__BB4_199;
	setp.lt.f64 	%p87, %fd256, %fd255;
	mov.f64 	%fd348, %fd347;
	mov.u64 	%rd314, %rd313;
	@%p87 bra 	$L__BB4_199;
	setp.lt.s64 	%p88, %rd313, %rd168;
	selp.f64 	%fd348, %fd347, %fd254, %p88;
	min.s64 	%rd314, %rd313, %rd168;
$L__BB4_199:
	ld.shared.f64 	%fd259, [_ZN6thrust24THRUST_300001_SM_1000_NS8cuda_cub4core6detail5shmemE+88];
	ld.shared.u64 	%rd171, [_ZN6thrust24THRUST_300001_SM_1000_NS8cuda_cub4core6detail5shmemE+96];
	abs.f64 	%fd260, %fd348;
	abs.f64 	%fd261, %fd259;
	setp.lt.f64 	%p89, %fd260, %fd261;
	mov.f64 	%fd349, %fd259;
	mov.u64 	%rd315, %rd171;
	@%p89 bra 	$L__BB4_202;
	setp.lt.f64 	%p90, %fd261, %fd260;
	mov.f64 	%fd349, %fd348;
	mov.u64 	%rd315, %rd314;
	@%p90 bra 	$L__BB4_202;
	setp.lt.s64 	%p91, %rd314, %rd171;
	selp.f64 	%fd349, %fd348, %fd259, %p91;
	min.s64 	%rd315, %rd314, %rd171;
$L__BB4_202:
	ld.shared.f64 	%fd264, [_ZN6thrust24THRUST_300001_SM_1000_NS8cuda_cub4core6detail5shmemE+104];
	ld.shared.u64 	%rd174, [_ZN6thrust24THRUST_300001_SM_1000_NS8cuda_cub4core6detail5shmemE+112];
	abs.f64 	%fd265, %fd349;
	abs.f64 	%fd266, %fd264;
	setp.lt.f64 	%p92, %fd265, %fd266;
	mov.f64 	%fd350, %fd264;
	mov.u64 	%rd316, %rd174;
	@%p92 bra 	$L__BB4_205;
	setp.lt.f64 	%p93, %fd266, %fd265;
	mov.f64 	%fd350, %fd349;
	mov.u64 	%rd316, %rd315;
	@%p93 bra 	$L__BB4_205;
	setp.lt.s64 	%p94, %rd315, %rd174;
	selp.f64 	%fd350, %fd349, %fd264, %p94;
	min.s64 	%rd316, %rd315, %rd174;
$L__BB4_205:
	ld.shared.f64 	%fd269, [_ZN6thrust24THRUST_300001_SM_1000_NS8cuda_cub4core6detail5shmemE+120];
	ld.shared.u64 	%rd177, [_ZN6thrust24THRUST_300001_SM_1000_NS8cuda_cub4core6detail5shmemE+128];
	abs.f64 	%fd270, %fd350;
	abs.f64 	%fd271, %fd269;
	setp.lt.f64 	%p95, %fd270, %fd271;
	mov.u64 	%rd317, %rd177;
	mov.f64 	%fd351, %fd269;
	@%p95 bra 	$L__BB4_208;
	setp.lt.f64 	%p96, %fd271, %fd270;
	mov.u64 	%rd317, %rd316;
	mov.f64 	%fd351, %fd350;
	@%p96 bra 	$L__BB4_208;
	setp.lt.s64 	%p97, %rd316, %rd177;
	selp.f64 	%fd351, %fd350, %fd269, %p97;
	min.s64 	%rd317, %rd316, %rd177;
$L__BB4_208:
	mov.u32 	%r415, %tid.x;
	setp.ne.s32 	%p214, %r415, 0;
	@%p214 bra 	$L__BB4_210;
	ld.param.u64 	%rd254, [_ZN6thrust24THRUST_300001_SM_1000_NS8cuda_cub4core6detail13_kernel_agentINS1_8__reduce11ReduceAgentINS0_12zip_iteratorIN4cuda3std3__45tupleIJNS0_10device_ptrIdEENS0_17counting_iteratorIlNS0_11use_defaultESF_SF_EEEEEEEPNSB_IJdlEEESJ_iNS1_9__extrema9arg_max_fIdl9abs_max_tEEEEJSI_SK_iN3cub18CUB_300001_SM_100013GridEvenShareIiEENSR_9GridQueueIjEESO_EEEvDpT0__param_1];
	cvta.to.global.u64 	%rd251, %rd254;
	mul.wide.u32 	%rd252, %r1, 16;
	add.s64 	%rd253, %rd251, %rd252;
	st.global.f64 	[%rd253], %fd351;
	st.global.u64 	[%rd253+8], %rd317;
$L__BB4_210:
	ret;

}
	// .globl	_ZN6thrust24THRUST_300001_SM_1000_NS8cuda_cub4core6detail13_kernel_agentINS1_8__reduce10DrainAgentIiEEJN3cub18CUB_300001_SM_10009GridQueueIjEEiEEEvDpT0_
.visible .entry _ZN6thrust24THRUST_300001_SM_1000_NS8cuda_cub4core6detail13_kernel_agentINS1_8__reduce10DrainAgentIiEEJN3cub18CUB_300001_SM_10009GridQueueIjEEiEEEvDpT0_(
	.param .align 8 .b8 _ZN6thrust24THRUST_300001_SM_1000_NS8cuda_cub4core6detail13_kernel_agentINS1_8__reduce10DrainAgentIiEEJN3cub18CUB_300001_SM_10009GridQueueIjEEiEEEvDpT0__param_0[8],
	.param .u32 _ZN6thrust24THRUST_300001_SM_1000_NS8cuda_cub4core6detail13_kernel_agentINS1_8__reduce10DrainAgentIiEEJN3cub18CUB_300001_SM_10009GridQueueIjEEiEEEvDpT0__param_1
)
.maxntid 1
{
	.reg .b32 	%r<3>;
	.reg .b64 	%rd<3>;

	ld.param.u64 	%rd1, [_ZN6thrust24THRUST_300001_SM_1000_NS8cuda_cub4core6detail13_kernel_agentINS1_8__reduce10DrainAgentIiEEJN3cub18CUB_300001_SM_10009GridQueueIjEEiEEEvDpT0__param_0];
	ld.param.u32 	%r1, [_ZN6thrust24THRUST_300001_SM_1000_NS8cuda_cub4core6detail13_kernel_agentINS1_8__reduce10DrainAgentIiEEJN3cub18CUB_300001_SM_10009GridQueueIjEEiEEEvDpT0__param_1];
	cvta.to.global.u64 	%rd2, %rd1;
	st.global.u32 	[%rd2], %r1;
	mov.b32 	%r2, 0;
	st.global.u32 	[%rd2+4], %r2;
	ret;

}
	// .globl	_ZN6thrust24THRUST_300001_SM_1000_NS8cuda_cub4core6detail13_kernel_agentINS1_8__reduce11ReduceAgentIPN4cuda3std3__45tupleIJdlEEESC_SB_iNS1_9__extrema9arg_max_fIdl9abs_max_tEEEEJSC_SC_iSG_EEEvDpT0_
.visible .entry _ZN6thrust24THRUST_300001_SM_1000_NS8cuda_cub4core6detail13_kernel_agentINS1_8__reduce11ReduceAgentIPN4cuda3std3__45tupleIJdlEEESC_SB_iNS1_9__extrema9arg_max_fIdl9abs_max_tEEEEJSC_SC_iSG_EEEvDpT0_(
	.param .u64 .ptr .align 1 _ZN6thrust24THRUST_300001_SM_1000_NS8cuda_cub4core6detail13_kernel_agentINS1_8__reduce11ReduceAgentIPN4cuda3std3__45tupleIJdlEEESC_SB_iNS1_9__extrema9arg_max_fIdl9abs_max_tEEEEJSC_SC_iSG_EEEvDpT0__param_0,
	.param .u64 .ptr .align 1 _ZN6thrust24THRUST_300001_SM_1000_NS8cuda_cub4core6detail13_kernel_agentINS1_8__reduce11ReduceAgentIPN4cuda3std3__45tupleIJdlEEESC_SB_iNS1_9__extrema9arg_max_fIdl9abs_max_tEEEEJSC_SC_iSG_EEEvDpT0__param_1,
	.param .u32 _ZN6thrust24THRUST_300001_SM_1000_NS8cuda_cub4core6detail13_kernel_agentINS1_8__reduce11ReduceAgentIPN4cuda3std3__45tupleIJdlEEESC_SB_iNS1_9__extrema9arg_max_fIdl9abs_max_tEEEEJSC_SC_iSG_EEEvDpT0__param_2,
	.param .align 1 .b8 _ZN6thrust24THRUST_300001_SM_1000_NS8cuda_cub4core6detail13_kernel_agentINS1_8__reduce11ReduceAgentIPN4cuda3std3__45tupleIJdlEEESC_SB_iNS1_9__extrema9arg_max_fIdl9abs_max_tEEEEJSC_SC_iSG_EEEvDpT0__param_3[1]
)
.maxntid 256
{
	.reg .pred 	%p<222>;
	.reg .b32 	%r<390>;
	.reg .b64 	%rd<395>;
	.reg .b64 	%fd<358>;

	ld.param.u32 	%r37, [_ZN6thrust24THRUST_300001_SM_1000_NS8cuda_cub4core6detail13_kernel_agentINS1_8__reduce11ReduceAgentIPN4cuda3std3__45tupleIJdlEEESC_SB_iNS1_9__extrema9arg_max_fIdl9abs_max_tEEEEJSC_SC_iSG_EEEvDpT0__param_2];
	setp.eq.s32 	%p1, %r37, 0;
	@%p1 bra 	$L__BB6_211;
	setp.gt.s32 	%p2, %r37, 1279;
	@%p2 bra 	$L__BB6_121;
	mov.u32 	%r1, %tid.x;
	setp.ge.s32 	%p105, %r1, %r37;
	mov.f64 	%fd301, 0d0000000000000000;
	mov.b64 	%rd337, 0;
	mov.u32 	%r380, %r1;
	@%p105 bra 	$L__BB6_4;
	ld.param.u64 	%rd323, [_ZN6thrust24THRUST_300001_SM_1000_NS8cuda_cub4core6detail13_kernel_agentINS1_8__reduce11ReduceAgentIPN4cuda3std3__45tupleIJdlEEESC_SB_iNS1_9__extrema9arg_max_fIdl9abs_max_tEEEEJSC_SC_iSG_EEEvDpT0__param_0];
	mul.wide.u32 	%rd273, %r1, 16;
	add.s64 	%rd270, %rd323, %rd273;
	// begin inline asm
	ld.global.nc.u64 %rd269, [%rd270];
	// end inline asm
	add.s64 	%rd272, %rd270, 8;
	// begin inline asm
	ld.global.nc.u64 %rd337, [%rd272];
	// end inline asm
	mov.b64 	%fd301, %rd269;
	add.s32 	%r380, %r1, 256;
$L__BB6_4:
	setp.ge.s32 	%p106, %r380, %r37;
	@%p106 bra 	$L__BB6_25;
	not.b32 	%r153, %r380;
	add.s32 	%r4, %r37, %r153;
	and.b32  	%r154, %r4, 768;
	setp.eq.s32 	%p107, %r154, 768;
	@%p107 bra 	$L__BB6_11;
	ld.param.u64 	%rd324, [_ZN6thrust24THRUST_300001_SM_1000_NS8cuda_cub4core6detail13_kernel_agentINS1_8__reduce11ReduceAgentIPN4cuda3std3__45tupleIJdlEEESC_SB_iNS1_9__extrema9arg_max_fIdl9abs_max_tEEEEJSC_SC_iSG_EEEvDpT0__param_0];
	mul.wide.u32 	%rd275, %r380, 16;
	add.s64 	%rd328, %rd324, %rd275;
	shr.u32 	%r155, %r4, 8;
	add.s32 	%r156, %r155, 1;
	and.b32  	%r157, %r156, 3;
	neg.s32 	%r378, %r157;
$L__BB6_7:
	.pragma "nounroll";
	mov.u64 	%rd5, %rd337;
	mov.f64 	%fd3, %fd301;
	// begin inline asm
	ld.global.nc.u64 %rd276, [%rd328];
	// end inline asm
	add.s64 	%rd279, %rd328, 8;
	// begin inline asm
	ld.global.nc.u64 %rd278, [%rd279];
	// end inline asm
	mov.b64 	%fd4, %rd276;
	abs.f64 	%fd5, %fd3;
	abs.f64 	%fd6, %fd4;
	setp.lt.f64 	%p108, %fd5, %fd6;
	mov.u64 	%rd337, %rd278;
	mov.f64 	%fd301, %fd4;
	@%p108 bra 	$L__BB6_10;
	setp.lt.f64 	%p109, %fd6, %fd5;
	mov.u64 	%rd337, %rd5;
	mov.f64 	%fd301, %fd3;
	@%p109 bra 	$L__BB6_10;
	setp.lt.s64 	%p110, %rd5, %rd278;
	min.s64 	%rd337, %rd5, %rd278;
	selp.f64 	%fd301, %fd3, %fd4, %p110;
$L__BB6_10:
	add.s32 	%r380, %r380, 256;
	add.s64 	%rd328, %rd328, 4096;
	add.s32 	%r378, %r378, 1;
	setp.ne.s32 	%p111, %r378, 0;
	@%p111 bra 	$L__BB6_7;
$L__BB6_11:
	setp.lt.u32 	%p112, %r4, 768;
	@%p112 bra 	$L__BB6_25;
$L__BB6_12:
	ld.param.u64 	%rd325, [_ZN6thrust24THRUST_300001_SM_1000_NS8cuda_cub4core6detail13_kernel_agentINS1_8__reduce11ReduceAgentIPN4cuda3std3__45tupleIJdlEEESC_SB_iNS1_9__extrema9arg_max_fIdl9abs_max_tEEEEJSC_SC_iSG_EEEvDpT0__param_0];
	mul.wide.s32 	%rd284, %r380, 16;
	add.s64 	%rd281, %rd325, %rd284;
	// begin inline asm
	ld.global.nc.u64 %rd280, [%rd281];
	// end inline asm
	add.s64 	%rd283, %rd281, 8;
	// begin inline asm
	ld.global.nc.u64 %rd282, [%rd283];
	// end inline asm
	mov.b64 	%fd12, %rd280;
	abs.f64 	%fd13, %fd301;
	abs.f64 	%fd14, %fd12;
	setp.lt.f64 	%p113, %fd13, %fd14;
	mov.u64 	%rd334, %rd282;
	mov.f64 	%fd298, %fd12;
	@%p113 bra 	$L__BB6_15;
	setp.lt.f64 	%p114, %fd14, %fd13;
	mov.u64 	%rd334, %rd337;
	mov.f64 	%fd298, %fd301;
	@%p114 bra 	$L__BB6_15;
	setp.lt.s64 	%p115, %rd337, %rd282;
	min.s64 	%rd334, %rd337, %rd282;
	selp.f64 	%fd298, %fd301, %fd12, %p115;
$L__BB6_15:
	add.s64 	%rd286, %rd281, 4096;
	// begin inline asm
	ld.global.nc.u64 %rd285, [%rd286];
	// end inline asm
	add.s64 	%rd288, %rd281, 4104;
	// begin inline asm
	ld.global.nc.u64 %rd287, [%rd288];
	// end inline asm
	mov.b64 	%fd17, %rd285;
	abs.f64 	%fd18, %fd298;
	abs.f64 	%fd19, %fd17;
	setp.lt.f64 	%p116, %fd18, %fd19;
	mov.u64 	%rd335, %rd287;
	mov.f64 	%fd299, %fd17;
	@%p116 bra 	$L__BB6_18;
	setp.lt.f64 	%p117, %fd19, %fd18;
	mov.u64 	%rd335, %rd334;
	mov.f64 	%fd299, %fd298;
	@%p117 bra 	$L__BB6_18;
	setp.lt.s64 	%p118, %rd334, %rd287;
	min.s64 	%rd335, %rd334, %rd287;
	selp.f64 	%fd299, %fd298, %fd17, %p118;
$L__BB6_18:
	add.s64 	%rd290, %rd281, 8192;
	// begin inline asm
	ld.global.nc.u64 %rd289, [%rd290];
	// end inline asm
	add.s64 	%rd292, %rd281, 8200;
	// begin inline asm
	ld.global.nc.u64 %rd291, [%rd292];
	// end inline asm
	mov.b64 	%fd22, %rd289;
	abs.f64 	%fd23, %fd299;
	abs.f64 	%fd24, %fd22;
	setp.lt.f64 	%p119, %fd23, %fd24;
	mov.u64 	%rd336, %rd291;
	mov.f64 	%fd300, %fd22;
	@%p119 bra 	$L__BB6_21;
	setp.lt.f64 	%p120, %fd24, %fd23;
	mov.u64 	%rd336, %rd335;
	mov.f64 	%fd300, %fd299;
	@%p120 bra 	$L__BB6_21;
	setp.lt.s64 	%p121, %rd335, %rd291;
	min.s64 	%rd336, %rd335, %rd291;
	selp.f64 	%fd300, %fd299, %fd22, %p121;
$L__BB6_21:
	add.s64 	%rd294, %rd281, 12288;
	// begin inline asm
	ld.global.nc.u64 %rd293, [%rd294];
	// end inline asm
	add.s64 	%rd296, %rd281, 12296;
	// begin inline asm
	ld.global.nc.u64 %rd295, [%rd296];
	// end inline asm
	mov.b64 	%fd27, %rd293;
	abs.f64 	%fd28, %fd300;
	abs.f64 	%fd29, %fd27;
	setp.lt.f64 	%p122, %fd28, %fd29;
	mov.u64 	%rd337, %rd295;
	mov.f64 	%fd301, %fd27;
	@%p122 bra 	$L__BB6_24;
	setp.lt.f64 	%p123, %fd29, %fd28;
	mov.u64 	%rd337, %rd336;
	mov.f64 	%fd301, %fd300;
	@%p123 bra 	$L__BB6_24;
	setp.lt.s64 	%p124, %rd336, %rd295;
	min.s64 	%rd337, %rd336, %rd295;
	selp.f64 	%fd301, %fd300, %fd27, %p124;
$L__BB6_24:
	add.s32 	%r380, %r380, 1024;
	setp.lt.s32 	%p125, %r380, %r37;
	@%p125 bra 	$L__BB6_12;
$L__BB6_25:
	setp.lt.s32 	%p126, %r37, 256;
	@%p126 bra 	$L__BB6_70;
	// begin inline asm
	mov.u32 %r271, %laneid;
	// end inline asm
	mov.b64 	%rd307, %fd301;
	mov.b64 	{%r273, %r278}, %rd307;
	mov.b32 	%r289, 1;
	mov.b32 	%r290, 31;
	mov.b32 	%r291, -1;
	// begin inline asm
	shfl.sync.down.b32 %r272, %r273, %r289, %r290, %r291;
	// end inline asm
	// begin inline asm
	shfl.sync.down.b32 %r277, %r278, %r289, %r290, %r291;
	// end inline asm
	mov.b64 	%rd308, {%r272, %r277};
	mov.b64 	%fd33, %rd308;
	mov.b64 	{%r283, %r288}, %rd337;
	// begin inline asm
	shfl.sync.down.b32 %r282, %r283, %r289, %r290, %r291;
	// end inline asm
	// begin inline asm
	shfl.sync.down.b32 %r287, %r288, %r289, %r290, %r291;
	// end inline asm
	mov.b64 	%rd27, {%r282, %r287};
	setp.gt.s32 	%p178, %r271, 30;
	mov.u64 	%rd339, %rd337;
	mov.f64 	%fd303, %fd301;
	@%p178 bra 	$L__BB6_30;
	abs.f64 	%fd34, %fd301;
	abs.f64 	%fd35, %fd33;
	setp.lt.f64 	%p179, %fd34, %fd35;
	mov.u64 	%rd339, %rd27;
	mov.f64 	%fd303, %fd33;
	@%p179 bra 	$L__BB6_30;
	setp.lt.f64 	%p180, %fd35, %fd34;
	mov.u64 	%rd339, %rd337;
	mov.f64 	%fd303, %fd301;
	@%p180 bra 	$L__BB6_30;
	setp.lt.s64 	%p181, %rd337, %rd27;
	min.s64 	%rd339, %rd337, %rd27;
	selp.f64 	%fd303, %fd301, %fd33, %p181;
$L__BB6_30:
	mov.b64 	%rd309, %fd303;
	mov.b64 	{%r293, %r298}, %rd309;
	mov.b32 	%r309, 2;
	mov.b32 	%r310, 31;
	mov.b32 	%r311, -1;
	// begin inline asm
	shfl.sync.down.b32 %r292, %r293, %r309, %r310, %r311;
	// end inline asm
	// begin inline asm
	shfl.sync.down.b32 %r297, %r298, %r309, %r310, %r311;
	// end inline asm
	mov.b64 	%rd310, {%r292, %r297};
	mov.b64 	%fd38, %rd310;
	mov.b64 	{%r303, %r308}, %rd339;
	// begin inline asm
	shfl.sync.down.b32 %r302, %r303, %r309, %r310, %r311;
	// end inline asm
	// begin inline asm
	shfl.sync.down.b32 %r307, %r308, %r309, %r310, %r311;
	// end inline asm
	mov.b64 	%rd30, {%r302, %r307};
	setp.gt.s32 	%p182, %r271, 29;
	mov.u64 	%rd340, %rd339;
	mov.f64 	%fd304, %fd303;
	@%p182 bra 	$L__BB6_34;
	abs.f64 	%fd39, %fd303;
	abs.f64 	%fd40, %fd38;
	setp.lt.f64 	%p183, %fd39, %fd40;
	mov.u64 	%rd340, %rd30;
	mov.f64 	%fd304, %fd38;
	@%p183 bra 	$L__BB6_34;
	setp.lt.f64 	%p184, %fd40, %fd39;
	mov.u64 	%rd340, %rd339;
	mov.f64 	%fd304, %fd303;
	@%p184 bra 	$L__BB6_34;
	setp.lt.s64 	%p185, %rd339, %rd30;
	min.s64 	%rd340, %rd339, %rd30;
	selp.f64 	%fd304, %fd303, %fd38, %p185;
$L__BB6_34:
	mov.b64 	%rd311, %fd304;
	mov.b64 	{%r313, %r318}, %rd311;
	mov.b32 	%r329, 4;
	mov.b32 	%r330, 31;
	mov.b32 	%r331, -1;
	// begin inline asm
	shfl.sync.down.b32 %r312, %r313, %r329, %r330, %r331;
	// end inline asm
	// begin inline asm
	shfl.sync.down.b32 %r317, %r318, %r329, %r330, %r331;
	// end inline asm
	mov.b64 	%rd312, {%r312, %r317};
	mov.b64 	%fd43, %rd312;
	mov.b64 	{%r323, %r328}, %rd340;
	// begin inline asm
	shfl.sync.down.b32 %r322, %r323, %r329, %r330, %r331;
	// end inline asm
	// begin inline asm
	shfl.sync.down.b32 %r327, %r328, %r329, %r330, %r331;
	// end inline asm
	mov.b64 	%rd33, {%r322, %r327};
	setp.gt.s32 	%p186, %r271, 27;
	mov.u64 	%rd341, %rd340;
	mov.f64 	%fd305, %fd304;
	@%p186 bra 	$L__BB6_38;
	abs.f64 	%fd44, %fd304;
	abs.f64 	%fd45, %fd43;
	setp.lt.f64 	%p187, %fd44, %fd45;
	mov.u64 	%rd341, %rd33;
	mov.f64 	%fd305, %fd43;
	@%p187 bra 	$L__BB6_38;
	setp.lt.f64 	%p188, %fd45, %fd44;
	mov.u64 	%rd341, %rd340;
	mov.f64 	%fd305, %fd304;
	@%p188 bra 	$L__BB6_38;
	setp.lt.s64 	%p189, %rd340, %rd33;
	min.s64 	%rd341, %rd340, %rd33;
	selp.f64 	%fd305, %fd304, %fd43, %p189;
$L__BB6_38:
	mov.b64 	%rd313, %fd305;
	mov.b64 	{%r333, %r338}, %rd313;
	mov.b32 	%r349, 8;
	mov.b32 	%r350, 31;
	mov.b32 	%r351, -1;
	// begin inline asm
	shfl.sync.down.b32 %r332, %r333, %r349, %r350, %r351;
	// end inline asm
	// begin inline asm
	shfl.sync.down.b32 %r337, %r338, %r349, %r350, %r351;
	// end inline asm
	mov.b64 	%rd314, {%r332, %r337};
	mov.b64 	%fd48, %rd314;
	mov.b64 	{%r343, %r348}, %rd341;
	// begin inline asm
	shfl.sync.down.b32 %r342, %r343, %r349, %r350, %r351;
	// end inline asm
	// begin inline asm
	shfl.sync.down.b32 %r347, %r348, %r349, %r350, %r351;
	// end inline asm
	mov.b64 	%rd36, {%r342, %r347};
	setp.gt.s32 	%p190, %r271, 23;
	mov.u64 	%rd342, %rd341;
	mov.f64 	%fd306, %fd305;
	@%p190 bra 	$L__BB6_42;
	abs.f64 	%fd49, %fd305;
	abs.f64 	%fd50, %fd48;
	setp.lt.f64 	%p191, %fd49, %fd50;
	mov.u64 	%rd342, %rd36;
	mov.f64 	%fd306, %fd48;
	@%p191 bra 	$L__BB6_42;
	setp.lt.f64 	%p192, %fd50, %fd49;
	mov.u64 	%rd342, %rd341;
	mov.f64 	%fd306, %fd305;
	@%p192 bra 	$L__BB6_42;
	setp.lt.s64 	%p193, %rd341, %rd36;
	min.s64 	%rd342, %rd341, %rd36;
	selp.f64 	%fd306, %fd305, %fd48, %p193;
$L__BB6_42:
	mov.b64 	%rd315, %fd306;
	mov.b64 	{%r353, %r358}, %rd315;
	mov.b32 	%r369, 16;
	mov.b32 	%r370, 31;
	mov.b32 	%r371, -1;
	// begin inline asm
	shfl.sync.down.b32 %r352, %r353, %r369, %r370, %r371;
	// end inline asm
	// begin inline asm
	shfl.sync.down.b32 %r357, %r358, %r369, %r370, %r371;
	// end inline asm
	mov.b64 	%rd316, {%r352, %r357};
	mov.b64 	%fd53, %rd316;
	mov.b64 	{%r363, %r368}, %rd342;
	// begin inline asm
	shfl.sync.down.b32 %r362, %r363, %r369, %r370, %r371;
	// end inline asm
	// begin inline asm
	shfl.sync.down.b32 %r367, %r368, %r369, %r370, %r371;
	// end inline asm
	mov.b64 	%rd39, {%r362, %r367};
	setp.gt.s32 	%p194, %r271, 15;
	mov.u64 	%rd394, %rd342;
	mov.f64 	%fd357, %fd306;
	@%p194 bra 	$L__BB6_46;
	abs.f64 	%fd54, %fd306;
	abs.f64 	%fd55, %fd53;
	setp.lt.f64 	%p195, %fd54, %fd55;
	mov.u64 	%rd394, %rd39;
	mov.f64 	%fd357, %fd53;
	@%p195 bra 	$L__BB6_46;
	setp.lt.f64 	%p196, %fd55, %fd54;
	mov.u64 	%rd394, %rd342;
	mov.f64 	%fd357, %fd306;
	@%p196 bra 	$L__BB6_46;
	setp.lt.s64 	%p197, %rd342, %rd39;
	min.s64 	%rd394, %rd342, %rd39;
	selp.f64 	%fd357, %fd306, %fd53, %p197;
$L__BB6_46:
	setp.ne.s32 	%p198, %r271, 0;
	@%p198 bra 	$L__BB6_48;
	shr.u32 	%r372, %r1, 1;
	and.b32  	%r373, %r372, 496;
	mov.u32 	%r374, _ZN6thrust24THRUST_300001_SM_1000_NS8cuda_cub4core6detail5shmemE;
	add.s32 	%r375, %r374, %r373;
	st.shared.f64 	[%r375+8], %fd357;
	st.shared.u64 	[%r375+16], %rd394;
$L__BB6_48:
	bar.sync 	0;
	setp.ne.s32 	%p199, %r1, 0;
	@%p199 bra 	$L__BB6_209;
	ld.shared.f64 	%fd58, [_ZN6thrust24THRUST_300001_SM_1000_NS8cuda_cub4core6detail5shmemE+24];
	ld.shared.u64 	%rd42, [_ZN6thrust24THRUST_300001_SM_1000_NS8cuda_cub4core6detail5shmemE+32];
	abs.f64 	%fd59, %fd357;
	abs.f64 	%fd60, %fd58;
	setp.lt.f64 	%p200, %fd59, %fd60;
	mov.u64 	%rd344, %rd42;
	mov.f64 	%fd308, %fd58;
	@%p200 bra 	$L__BB6_52;
	setp.lt.f64 	%p201, %fd60, %fd59;
	mov.u64 	%rd344, %rd394;
	mov.f64 	%fd308, %fd357;
	@%p201 bra 	$L__BB6_52;
	setp.lt.s64 	%p202, %rd394, %rd42;
	min.s64 	%rd344, %rd394, %rd42;
	selp.f64 	%fd308, %fd357, %fd58, %p202;
$L__BB6_52:
	ld.shared.f64 	%fd63, [_ZN6thrust24THRUST_300001_SM_1000_NS8cuda_cub4core6detail5shmemE+40];
	ld.shared.u64 	%rd45, [_ZN6thrust24THRUST_300001_SM_1000_NS8cuda_cub4core6detail5shmemE+48];
	abs.f64 	%fd64, %fd308;
	abs.f64 	%fd65, %fd63;
	setp.lt.f64 	%p203, %fd64, %fd65;
	mov.u64 	%rd345, %rd45;
	mov.f64 	%fd309, %fd63;
	@%p203 bra 	$L__BB6_55;
	setp.lt.f64 	%p204, %fd65, %fd64;
	mov.u64 	%rd345, %rd344;
	mov.f64 	%fd309, %fd308;
	@%p204 bra 	$L__BB6_55;
	setp.lt.s64 	%p205, %rd344, %rd45;
	min.s64 	%rd345, %rd344, %rd45;
	selp.f64 	%fd309, %fd308, %fd63, %p205;
$L__BB6_55:
	ld.shared.f64 	%fd68, [_ZN6thrust24THRUST_300001_SM_1000_NS8cuda_cub4core6detail5shmemE+56];
	ld.shared.u64 	%rd48, [_ZN6thrust24THRUST_300001_SM_1000_NS8cuda_cub4core6detail5shmemE+64];
	abs.f64 	%fd69, %fd309;
	abs.f64 	%fd70, %fd68;
	setp.lt.f64 	%p206, %fd69, %fd70;
	mov.u64 	%rd346, %rd48;
	mov.f64 	%fd310, %fd68;
	@%p206 bra 	$L__BB6_58;
	setp.lt.f64 	%p207, %fd70, %fd69;
	mov.u64 	%rd346, %rd345;
	mov.f64 	%fd310, %fd309;
	@%p207 bra 	$L__BB6_58;
	setp.lt.s64 	%p208, %rd345, %rd48;
	min.s64 	%rd346, %rd345, %rd48;
	selp.f64 	%fd310, %fd309, %fd68, %p208;
$L__BB6_58:
	ld.shared.f64 	%fd73, [_ZN6thrust24THRUST_300001_SM_1000_NS8cuda_cub4core6detail5shmemE+72];
	ld.shared.u64 	%rd51, [_ZN6thrust24THRUST_300001_SM_1000_NS8cuda_cub4core6detail5shmemE+80];
	abs.f64 	%fd74, %fd310;
	abs.f64 	%fd75, %fd73;
	setp.lt.f64 	%p209, %fd74, %fd75;
	mov.u64 	%rd347, %rd51;
	mov.f64 	%fd311, %fd73;
	@%p209 bra 	$L__BB6_61;
	setp.lt.f64 	%p210, %fd75, %fd74;
	mov.u64 	%rd347, %rd346;
	mov.f64 	%fd311, %fd310;
	@%p210 bra 	$L__BB6_61;
	setp.lt.s64 	%p211, %rd346, %rd51;
	min.s64 	%rd347, %rd346, %rd51;
	selp.f64 	%fd311, %fd310, %fd73, %p211;
$L__BB6_61:
	ld.shared.f64 	%fd78, [_ZN6thrust24THRUST_300001_SM_1000_NS8cuda_cub4core6detail5shmemE+88];
	ld.shared.u64 	%rd54, [_ZN6thrust24THRUST_300001_SM_1000_NS8cuda_cub4core6detail5shmemE+96];
	abs.f64 	%fd79, %fd311;
	abs.f64 	%fd80, %fd78;
	setp.lt.f64 	%p212, %fd79, %fd80;
	mov.u64 	%rd348, %rd54;
	mov.f64 	%fd312, %fd78;
	@%p212 bra 	$L__BB6_64;
	setp.lt.f64 	%p213, %fd80, %fd79;
	mov.u64 	%rd348, %rd347;
	mov.f64 	%fd312, %fd311;
	@%p213 bra 	$L__BB6_64;
	setp.lt.s64 	%p214, %rd347, %rd54;
	min.s64 	%rd348, %rd347, %rd54;
	selp.f64 	%fd312, %fd311, %fd78, %p214;
$L__BB6_64:
	ld.shared.f64 	%fd83, [_ZN6thrust24THRUST_300001_SM_1000_NS8cuda_cub4core6detail5shmemE+104];
	ld.shared.u64 	%rd57, [_ZN6thrust24THRUST_300001_SM_1000_NS8cuda_cub4core6detail5shmemE+112];
	abs.f64 	%fd84, %fd312;
	abs.f64 	%fd85, %fd83;
	setp.lt.f64 	%p215, %fd84, %fd85;
	mov.u64 	%rd349, %rd57;
	mov.f64 	%fd313, %fd83;
	@%p215 bra 	$L__BB6_67;
	setp.lt.f64 	%p216, %fd85, %fd84;
	mov.u64 	%rd349, %rd348;
	mov.f64 	%fd313, %fd312;
	@%p216 bra 	$L__BB6_67;
	setp.lt.s64 	%p217, %rd348, %rd57;
	min.s64 	%rd349, %rd348, %rd57;
	selp.f64 	%fd313, %fd312, %fd83, %p217;
$L__BB6_67:
	ld.shared.f64 	%fd88, [_ZN6thrust24THRUST_300001_SM_1000_NS8cuda_cub4core6detail5shmemE+120];
	ld.shared.u64 	%rd60, [_ZN6thrust24THRUST_300001_SM_1000_NS8cuda_cub4core6detail5shmemE+128];
	abs.f64 	%fd89, %fd313;
	abs.f64 	%fd90, %fd88;
	setp.lt.f64 	%p218, %fd89, %fd90;
	mov.u64 	%rd394, %rd60;
	mov.f64 	%fd357, %fd88;
	@%p218 bra 	$L__BB6_209;
	setp.lt.f64 	%p219, %fd90, %fd89;
	mov.u64 	%rd394, %rd349;
	mov.f64 	%fd357, %fd313;
	@%p219 bra 	$L__BB6_209;
	setp.lt.s64 	%p220, %rd349, %rd60;
	min.s64 	%rd394, %rd349, %rd60;
	selp.f64 	%fd357, %fd313, %fd88, %p220;
	bra.uni 	$L__BB6_209;
$L__BB6_70:
	// begin inline asm
	mov.u32 %r158, %laneid;
	// end inline asm
	and.b32  	%r179, %r1, 992;
	add.s32 	%r180, %r179, 32;
	setp.gt.s32 	%p127, %r180, %r37;
	not.b32 	%r181, %r179;
	add.s32 	%r182, %r37, %r181;
	selp.b32 	%r177, %r182, 31, %p127;
	mov.b64 	%rd297, %fd301;
	mov.b64 	{%r160, %r165}, %rd297;
	mov.b32 	%r176, 1;
	mov.b32 	%r178, -1;
	// begin inline asm
	shfl.sync.down.b32 %r159, %r160, %r176, %r177, %r178;
	// end inline asm
	// begin inline asm
	shfl.sync.down.b32 %r164, %r165, %r176, %r177, %r178;
	// end inline asm
	mov.b64 	%rd298, {%r159, %r164};
	mov.b64 	%fd92, %rd298;
	mov.b64 	{%r170, %r175}, %rd337;
	// begin inline asm
	shfl.sync.down.b32 %r169, %r170, %r176, %r177, %r178;
	// end inline asm
	// begin inline asm
	shfl.sync.down.b32 %r174, %r175, %r176, %r177, %r178;
	// end inline asm
	mov.b64 	%rd62, {%r169, %r174};
	setp.ge.s32 	%p128, %r158, %r177;
	mov.u64 	%rd350, %rd337;
	mov.f64 	%fd314, %fd301;
	@%p128 bra 	$L__BB6_74;
	abs.f64 	%fd93, %fd301;
	abs.f64 	%fd94, %fd92;
	setp.lt.f64 	%p129, %fd93, %fd94;
	mov.u64 	%rd350, %rd62;
	mov.f64 	%fd314, %fd92;
	@%p129 bra 	$L__BB6_74;
	setp.lt.f64 	%p130, %fd94, %fd93;
	mov.u64 	%rd350, %rd337;
	mov.f64 	%fd314, %fd301;
	@%p130 bra 	$L__BB6_74;
	setp.lt.s64 	%p131, %rd337, %rd62;
	min.s64 	%rd350, %rd337, %rd62;
	selp.f64 	%fd314, %fd301, %fd92, %p131;
$L__BB6_74:
	mov.b64 	%rd299, %fd314;
	mov.b64 	{%r184, %r189}, %rd299;
	mov.b32 	%r200, 2;
	mov.b32 	%r202, -1;
	// begin inline asm
	shfl.sync.down.b32 %r183, %r184, %r200, %r177, %r202;
	// end inline asm
	// begin inline asm
	shfl.sync.down.b32 %r188, %r189, %r200, %r177, %r202;
	// end inline asm
	mov.b64 	%rd300, {%r183, %r188};
	mov.b64 	%fd97, %rd300;
	mov.b64 	{%r194, %r199}, %rd350;
	// begin inline asm
	shfl.sync.down.b32 %r193, %r194, %r200, %r177, %r202;
	// end inline asm
	// begin inline asm
	shfl.sync.down.b32 %r198, %r199, %r200, %r177, %r202;
	// end inline asm
	mov.b64 	%rd65, {%r193, %r198};
	add.s32 	%r203, %r158, 2;
	setp.gt.s32 	%p132, %r203, %r177;
	mov.u64 	%rd351, %rd350;
	mov.f64 	%fd315, %fd314;
	@%p132 bra 	$L__BB6_78;
	abs.f64 	%fd98, %fd314;
	abs.f64 	%fd99, %fd97;
	setp.lt.f64 	%p133, %fd98, %fd99;
	mov.u64 	%rd351, %rd65;
	mov.f64 	%fd315, %fd97;
	@%p133 bra 	$L__BB6_78;
	setp.lt.f64 	%p134, %fd99, %fd98;
	mov.u64 	%rd351, %rd350;
	mov.f64 	%fd315, %fd314;
	@%p134 bra 	$L__BB6_78;
	setp.lt.s64 	%p135, %rd350, %rd65;
	min.s64 	%rd351, %rd350, %rd65;
	selp.f64 	%fd315, %fd314, %fd97, %p135;
$L__BB6_78:
	mov.b64 	%rd301, %fd315;
	mov.b64 	{%r205, %r210}, %rd301;
	mov.b32 	%r221, 4;
	mov.b32 	%r223, -1;
	// begin inline asm
	shfl.sync.down.b32 %r204, %r205, %r221, %r177, %r223;
	// end inline asm
	// begin inline asm
	shfl.sync.down.b32 %r209, %r210, %r221, %r177, %r223;
	// end inline asm
	mov.b64 	%rd302, {%r204, %r209};
	mov.b64 	%fd102, %rd302;
	mov.b64 	{%r215, %r220}, %rd351;
	// begin inline asm
	shfl.sync.down.b32 %r214, %r215, %r221, %r177, %r223;
	// end inline asm
	// begin inline asm
	shfl.sync.down.b32 %r219, %r220, %r221, %r177, %r223;
	// end inline asm
	mov.b64 	%rd68, {%r214, %r219};
	add.s32 	%r224, %r158, 4;
	setp.gt.s32 	%p136, %r224, %r177;
	mov.u64 	%rd352, %rd351;
	mov.f64 	%fd316, %fd315;
	@%p136 bra 	$L__BB6_82;
	abs.f64 	%fd103, %fd315;
	abs.f64 	%fd104, %fd102;
	setp.lt.f64 	%p137, %fd103, %fd104;
	mov.u64 	%rd352, %rd68;
	mov.f64 	%fd316, %fd102;
	@%p137 bra 	$L__BB6_82;
	setp.lt.f64 	%p138, %fd104, %fd103;
	mov.u64 	%rd352, %rd351;
	mov.f64 	%fd316, %fd315;
	@%p138 bra 	$L__BB6_82;
	setp.lt.s64 	%p139, %rd351, %rd68;
	min.s64 	%rd352, %rd351, %rd68;
	selp.f64 	%fd316, %fd315, %fd102, %p139;
$L__BB6_82:
	mov.b64 	%rd303, %fd316;
	mov.b64 	{%r226, %r231}, %rd303;
	mov.b32 	%r242, 8;
	mov.b32 	%r244, -1;
	// begin inline asm
	shfl.sync.down.b32 %r225, %r226, %r242, %r177, %r244;
	// end inline asm
	// begin inline asm
	shfl.sync.down.b32 %r230, %r231, %r242, %r177, %r244;
	// end inline asm
	mov.b64 	%rd304, {%r225, %r230};
	mov.b64 	%fd107, %rd304;
	mov.b64 	{%r236, %r241}, %rd352;
	// begin inline asm
	shfl.sync.down.b32 %r235, %r236, %r242, %r177, %r244;
	// end inline asm
	// begin inline asm
	shfl.sync.down.b32 %r240, %r241, %r242, %r177, %r244;
	// end inline asm
	mov.b64 	%rd71, {%r235, %r240};
	add.s32 	%r245, %r158, 8;
	setp.gt.s32 	%p140, %r245, %r177;
	mov.u64 	%rd353, %rd352;
	mov.f64 	%fd317, %fd316;
	@%p140 bra 	$L__BB6_86;
	abs.f64 	%fd108, %fd316;
	abs.f64 	%fd109, %fd107;
	setp.lt.f64 	%p141, %fd108, %fd109;
	mov.u64 	%rd353, %rd71;
	mov.f64 	%fd317, %fd107;
	@%p141 bra 	$L__BB6_86;
	setp.lt.f64 	%p142, %fd109, %fd108;
	mov.u64 	%rd353, %rd352;
	mov.f64 	%fd317, %fd316;
	@%p142 bra 	$L__BB6_86;
	setp.lt.s64 	%p143, %rd352, %rd71;
	min.s64 	%rd353, %rd352, %rd71;
	selp.f64 	%fd317, %fd316, %fd107, %p143;
$L__BB6_86:
	mov.b64 	%rd305, %fd317;
	mov.b64 	{%r247, %r252}, %rd305;
	mov.b32 	%r263, 16;
	mov.b32 	%r265, -1;
	// begin inline asm
	shfl.sync.down.b32 %r246, %r247, %r263, %r177, %r265;
	// end inline asm
	// begin inline asm
	shfl.sync.down.b32 %r251, %r252, %r263, %r177, %r265;
	// end inline asm
	mov.b64 	%rd306, {%r246, %r251};
	mov.b64 	%fd112, %rd306;
	mov.b64 	{%r257, %r262}, %rd353;
	// begin inline asm
	shfl.sync.down.b32 %r256, %r257, %r263, %r177, %r265;
	// end inline asm
	// begin inline asm
	shfl.sync.down.b32 %r261, %r262, %r263, %r177, %r265;
	// end inline asm
	mov.b64 	%rd74, {%r256, %r261};
	add.s32 	%r266, %r158, 16;
	setp.gt.s32 	%p144, %r266, %r177;
	mov.u64 	%rd394, %rd353;
	mov.f64 	%fd357, %fd317;
	@%p144 bra 	$L__BB6_90;
	abs.f64 	%fd113, %fd317;
	abs.f64 	%fd114, %fd112;
	setp.lt.f64 	%p145, %fd113, %fd114;
	mov.u64 	%rd394, %rd74;
	mov.f64 	%fd357, %fd112;
	@%p145 bra 	$L__BB6_90;
	setp.lt.f64 	%p146, %fd114, %fd113;
	mov.u64 	%rd394, %rd353;
	mov.f64 	%fd357, %fd317;
	@%p146 bra 	$L__BB6_90;
	setp.lt.s64 	%p147, %rd353, %rd74;
	min.s64 	%rd394, %rd353, %rd74;
	selp.f64 	%fd357, %fd317, %fd112, %p147;
$L__BB6_90:
	setp.ne.s32 	%p148, %r158, 0;
	@%p148 bra 	$L__BB6_92;
	shr.u32 	%r267, %r1, 1;
	and.b32  	%r268, %r267, 496;
	mov.u32 	%r269, _ZN6thrust24THRUST_300001_SM_1000_NS8cuda_cub4core6detail5shmemE;
	add.s32 	%r270, %r269, %r268;
	st.shared.f64 	[%r270+8], %fd357;
	st.shared.u64 	[%r270+16], %rd394;
$L__BB6_92:
	bar.sync 	0;
	setp.ne.s32 	%p149, %r1, 0;
	@%p149 bra 	$L__BB6_209;
	setp.lt.s32 	%p150, %r37, 33;
	mov.f64 	%fd319, %fd357;
	mov.u64 	%rd355, %rd394;
	@%p150 bra 	$L__BB6_97;
	ld.shared.f64 	%fd117, [_ZN6thrust24THRUST_300001_SM_1000_NS8cuda_cub4core6detail5shmemE+24];
	ld.shared.u64 	%rd77, [_ZN6thrust24THRUST_300001_SM_1000_NS8cuda_cub4core6detail5shmemE+32];
	abs.f64 	%fd118, %fd357;
	abs.f64 	%fd119, %fd117;
	setp.lt.f64 	%p151, %fd118, %fd119;
	mov.f64 	%fd319, %fd117;
	mov.u64 	%rd355, %rd77;
	@%p151 bra 	$L__BB6_97;
	setp.lt.f64 	%p152, %fd119, %fd118;
	mov.f64 	%fd319, %fd357;
	mov.u64 	%rd355, %rd394;
	@%p152 bra 	$L__BB6_97;
	setp.lt.s64 	%p153, %rd394, %rd77;
	min.s64 	%rd355, %rd394, %rd77;
	selp.f64 	%fd319, %fd357, %fd117, %p153;
$L__BB6_97:
	setp.lt.s32 	%p154, %r37, 65;
	mov.f64 	%fd320, %fd319;
	mov.u64 	%rd356, %rd355;
	@%p154 bra 	$L__BB6_101;
	ld.shared.f64 	%fd122, [_ZN6thrust24THRUST_300001_SM_1000_NS8cuda_cub4core6detail5shmemE+40];
	ld.shared.u64 	%rd80, [_ZN6thrust24THRUST_300001_SM_1000_NS8cuda_cub4core6detail5shmemE+48];
	abs.f64 	%fd123, %fd319;
	abs.f64 	%fd124, %fd122;
	setp.lt.f64 	%p155, %fd123, %fd124;
	mov.f64 	%fd320, %fd122;
	mov.u64 	%rd356, %rd80;
	@%p155 bra 	$L__BB6_101;
	setp.lt.f64 	%p156, %fd124, %fd123;
	mov.f64 	%fd320, %fd319;
	mov.u64 	%rd356, %rd355;
	@%p156 bra 	$L__BB6_101;
	setp.lt.s64 	%p157, %rd355, %rd80;
	min.s64 	%rd356, %rd355, %rd80;
	selp.f64 	%fd320, %fd319, %fd122, %p157;
$L__BB6_101:
	setp.lt.s32 	%p158, %r37, 97;
	mov.f64 	%fd321, %fd320;
	mov.u64 	%rd357, %rd356;
	@%p158 bra 	$L__BB6_105;
	ld.shared.f64 	%fd127, [_ZN6thrust24THRUST_300001_SM_1000_NS8cuda_cub4core6detail5shmemE+56];
	ld.shared.u64 	%rd83, [_ZN6thrust24THRUST_300001_SM_1000_NS8cuda_cub4core6detail5shmemE+64];
	abs.f64 	%fd128, %fd320;
	abs.f64 	%fd129, %fd127;
	setp.lt.f64 	%p159, %fd128, %fd129;
	mov.f64 	%fd321, %fd127;
	mov.u64 	%rd357, %rd83;
	@%p159 bra 	$L__BB6_105;
	setp.lt.f64 	%p160, %fd129, %fd128;
	mov.f64 	%fd321, %fd320;
	mov.u64 	%rd357, %rd356;
	@%p160 bra 	$L__BB6_105;
	setp.lt.s64 	%p161, %rd356, %rd83;
	min.s64 	%rd357, %rd356, %rd83;
	selp.f64 	%fd321, %fd320, %fd127, %p161;
$L__BB6_105:
	setp.lt.s32 	%p162, %r37, 129;
	mov.f64 	%fd322, %fd321;
	mov.u64 	%rd358, %rd357;
	@%p162 bra 	$L__BB6_109;
	ld.shared.f64 	%fd132, [_ZN6thrust24THRUST_300001_SM_1000_NS8cuda_cub4core6detail5shmemE+72];
	ld.shared.u64 	%rd86, [_ZN6thrust24THRUST_300001_SM_1000_NS8cuda_cub4core6detail5shmemE+80];
	abs.f64 	%fd133, %fd321;
	abs.f64 	%fd134, %fd132;
	setp.lt.f64 	%p163, %fd133, %fd134;
	mov.f64 	%fd322, %fd132;
	mov.u64 	%rd358, %rd86;
	@%p163 bra 	$L__BB6_109;
	setp.lt.f64 	%p164, %fd134, %fd133;
	mov.f64 	%fd322, %fd321;
	mov.u64 	%rd358, %rd357;
	@%p164 bra 	$L__BB6_109;
	setp.lt.s64 	%p165, %rd357, %rd86;
	min.s64 	%rd358, %rd357, %rd86;
	selp.f64 	%fd322, %fd321, %fd132, %p165;
$L__BB6_109:
	setp.lt.s32 	%p166, %r37, 161;
	mov.f64 	%fd323, %fd322;
	mov.u64 	%rd359, %rd358;
	@%p166 bra 	$L__BB6_113;
	ld.shared.f64 	%fd137, [_ZN6thrust24THRUST_300001_SM_1000_NS8cuda_cub4core6detail5shmemE+88];
	ld.shared.u64 	%rd89, [_ZN6thrust24THRUST_300001_SM_1000_NS8cuda_cub4core6detail5shmemE+96];
	abs.f64 	%fd138, %fd322;
	abs.f64 	%fd139, %fd137;
	setp.lt.f64 	%p167, %fd138, %fd139;
	mov.f64 	%fd323, %fd137;
	mov.u64 	%rd359, %rd89;
	@%p167 bra 	$L__BB6_113;
	setp.lt.f64 	%p168, %fd139, %fd138;
	mov.f64 	%fd323, %fd322;
	mov.u64 	%rd359, %rd358;
	@%p168 bra 	$L__BB6_113;
	setp.lt.s64 	%p169, %rd358, %rd89;
	min.s64 	%rd359, %rd358, %rd89;
	selp.f64 	%fd323, %fd322, %fd137, %p169;
$L__BB6_113:
	setp.lt.s32 	%p170, %r37, 193;
	mov.f64 	%fd324, %fd323;
	mov.u64 	%rd360, %rd359;
	@%p170 bra 	$L__BB6_117;
	ld.shared.f64 	%fd142, [_ZN6thrust24THRUST_300001_SM_1000_NS8cuda_cub4core6detail5shmemE+104];
	ld.shared.u64 	%rd92, [_ZN6thrust24THRUST_300001_SM_1000_NS8cuda_cub4core6detail5shmemE+112];
	abs.f64 	%fd143, %fd323;
	abs.f64 	%fd144, %fd142;
	setp.lt.f64 	%p171, %fd143, %fd144;
	mov.f64 	%fd324, %fd142;
	mov.u64 	%rd360, %rd92;
	@%p171 bra 	$L__BB6_117;
	setp.lt.f64 	%p172, %fd144, %fd143;
	mov.f64 	%fd324, %fd323;
	mov.u64 	%rd360, %rd359;
	@%p172 bra 	$L__BB6_117;
	setp.lt.s64 	%p173, %rd359, %rd92;
	min.s64 	%rd360, %rd359, %rd92;
	selp.f64 	%fd324, %fd323, %fd142, %p173;
$L__BB6_117:
	setp.lt.s32 	%p174, %r37, 225;
	mov.u64 	%rd394, %rd360;
	mov.f64 	%fd357, %fd324;
	@%p174 bra 	$L__BB6_209;
	ld.shared.f64 	%fd147, [_ZN6thrust24THRUST_300001_SM_1000_NS8cuda_cub4core6detail5shmemE+120];
	ld.shared.u64 	%rd95, [_ZN6thrust24THRUST_300001_SM_1000_NS8cuda_cub4core6detail5shmemE+128];
	abs.f64 	%fd148, %fd324;
	abs.f64 	%fd149, %fd147;
	setp.lt.f64 	%p175, %fd148, %fd149;
	mov.u64 	%rd394, %rd95;
	mov.f64 	%fd357, %fd147;
	@%p175 bra 	$L__BB6_209;
	setp.lt.f64 	%p176, %fd149, %fd148;
	mov.u64 	%rd394, %rd360;
	mov.f64 	%fd357, %fd324;
	@%p176 bra 	$L__BB6_209;
	setp.lt.s64 	%p177, %rd360, %rd95;
	min.s64 	%rd394, %rd360, %rd95;
	selp.f64 	%fd357, %fd324, %fd147, %p177;
	bra.uni 	$L__BB6_209;
$L__BB6_121:
	ld.param.u64 	%rd318, [_ZN6thrust24THRUST_300001_SM_1000_NS8cuda_cub4core6detail13_kernel_agentINS1_8__reduce11ReduceAgentIPN4cuda3std3__45tupleIJdlEEESC_SB_iNS1_9__extrema9arg_max_fIdl9abs_max_tEEEEJSC_SC_iSG_EEEvDpT0__param_0];
	mov.u32 	%r16, %tid.x;
	mul.wide.u32 	%rd208, %r16, 16;
	add.s64 	%rd189, %rd318, %rd208;
	// begin inline asm
	ld.global.nc.u64 %rd188, [%rd189];
	// end inline asm
	add.s64 	%rd191, %rd189, 8;
	// begin inline asm
	ld.global.nc.u64 %rd190, [%rd191];
	// end inline asm
	mov.b64 	%fd151, %rd188;
	add.s64 	%rd193, %rd189, 4096;
	// begin inline asm
	ld.global.nc.u64 %rd192, [%rd193];
	// end inline asm
	add.s64 	%rd195, %rd189, 4104;
	// begin inline asm
	ld.global.nc.u64 %rd361, [%rd195];
	// end inline asm
	mov.b64 	%fd325, %rd192;
	add.s64 	%rd197, %rd189, 8192;
	// begin inline asm
	ld.global.nc.u64 %rd196, [%rd197];
	// end inline asm
	add.s64 	%rd199, %rd189, 8200;
	// begin inline asm
	ld.global.nc.u64 %rd362, [%rd199];
	// end inline asm
	mov.b64 	%fd326, %rd196;
	add.s64 	%rd201, %rd189, 12288;
	// begin inline asm
	ld.global.nc.u64 %rd200, [%rd201];
	// end inline asm
	add.s64 	%rd203, %rd189, 12296;
	// begin inline asm
	ld.global.nc.u64 %rd363, [%rd203];
	// end inline asm
	mov.b64 	%fd327, %rd200;
	add.s64 	%rd205, %rd189, 16384;
	// begin inline asm
	ld.global.nc.u64 %rd204, [%rd205];
	// end inline asm
	add.s64 	%rd207, %rd189, 16392;
	// begin inline asm
	ld.global.nc.u64 %rd381, [%rd207];
	// end inline asm
	mov.b64 	%fd344, %rd204;
	abs.f64 	%fd156, %fd151;
	abs.f64 	%fd157, %fd325;
	setp.lt.f64 	%p3, %fd156, %fd157;
	@%p3 bra 	$L__BB6_123;
	setp.lt.f64 	%p4, %fd157, %fd156;
	setp.lt.s64 	%p5, %rd190, %rd361;
	or.pred  	%p6, %p4, %p5;
	selp.b64 	%rd361, %rd190, %rd361, %p6;
	selp.f64 	%fd325, %fd151, %fd325, %p6;
$L__BB6_123:
	abs.f64 	%fd160, %fd325;
	abs.f64 	%fd161, %fd326;
	setp.lt.f64 	%p7, %fd160, %fd161;
	@%p7 bra 	$L__BB6_125;
	setp.lt.f64 	%p8, %fd161, %fd160;
	setp.lt.s64 	%p9, %rd361, %rd362;
	or.pred  	%p10, %p8, %p9;
	selp.b64 	%rd362, %rd361, %rd362, %p10;
	selp.f64 	%fd326, %fd325, %fd326, %p10;
$L__BB6_125:
	abs.f64 	%fd164, %fd326;
	abs.f64 	%fd165, %fd327;
	setp.lt.f64 	%p11, %fd164, %fd165;
	@%p11 bra 	$L__BB6_127;
	setp.lt.f64 	%p12, %fd165, %fd164;
	setp.lt.s64 	%p13, %rd362, %rd363;
	or.pred  	%p14, %p12, %p13;
	selp.b64 	%rd363, %rd362, %rd363, %p14;
	selp.f64 	%fd327, %fd326, %fd327, %p14;
$L__BB6_127:
	abs.f64 	%fd168, %fd327;
	abs.f64 	%fd169, %fd344;
	setp.lt.f64 	%p15, %fd168, %fd169;
	@%p15 bra 	$L__BB6_129;
	setp.lt.f64 	%p16, %fd169, %fd168;
	setp.lt.s64 	%p17, %rd363, %rd381;
	or.pred  	%p18, %p16, %p17;
	selp.b64 	%rd381, %rd363, %rd381, %p18;
	selp.f64 	%fd344, %fd327, %fd344, %p18;
$L__BB6_129:
	setp.lt.u32 	%p19, %r37, 2560;
	mov.b32 	%r383, 1280;
	@%p19 bra 	$L__BB6_142;
	mov.b32 	%r382, 1280;
	mov.f64 	%fd329, %fd344;
	mov.u64 	%rd365, %rd381;
$L__BB6_131:
	ld.param.u64 	%rd319, [_ZN6thrust24THRUST_300001_SM_1000_NS8cuda_cub4core6detail13_kernel_agentINS1_8__reduce11ReduceAgentIPN4cuda3std3__45tupleIJdlEEESC_SB_iNS1_9__extrema9arg_max_fIdl9abs_max_tEEEEJSC_SC_iSG_EEEvDpT0__param_0];
	add.s32 	%r40, %r382, %r16;
	mul.wide.u32 	%rd229, %r40, 16;
	add.s64 	%rd210, %rd319, %rd229;
	// begin inline asm
	ld.global.nc.u64 %rd209, [%rd210];
	// end inline asm
	add.s64 	%rd212, %rd210, 8;
	// begin inline asm
	ld.global.nc.u64 %rd366, [%rd212];
	// end inline asm
	mov.b64 	%fd330, %rd209;
	add.s64 	%rd214, %rd210, 4096;
	// begin inline asm
	ld.global.nc.u64 %rd213, [%rd214];
	// end inline asm
	add.s64 	%rd216, %rd210, 4104;
	// begin inline asm
	ld.global.nc.u64 %rd367, [%rd216];
	// end inline asm
	mov.b64 	%fd331, %rd213;
	add.s64 	%rd218, %rd210, 8192;
	// begin inline asm
	ld.global.nc.u64 %rd217, [%rd218];
	// end inline asm
	add.s64 	%rd220, %rd210, 8200;
	// begin inline asm
	ld.global.nc.u64 %rd368, [%rd220];
	// end inline asm
	mov.b64 	%fd332, %rd217;
	add.s64 	%rd222, %rd210, 12288;
	// begin inline asm
	ld.global.nc.u64 %rd221, [%rd222];
	// end inline asm
	add.s64 	%rd224, %rd210, 12296;
	// begin inline asm
	ld.global.nc.u64 %rd369, [%rd224];
	// end inline asm
	mov.b64 	%fd333, %rd221;
	add.s64 	%rd226, %rd210, 16384;
	// begin inline asm
	ld.global.nc.u64 %rd225, [%rd226];
	// end inline asm
	add.s64 	%rd228, %rd210, 16392;
	// begin inline asm
	ld.global.nc.u64 %rd381, [%rd228];
	// end inline asm
	mov.b64 	%fd344, %rd225;
	abs.f64 	%fd178, %fd329;
	abs.f64 	%fd179, %fd330;
	setp.lt.f64 	%p20, %fd178, %fd179;
	@%p20 bra 	$L__BB6_133;
	setp.lt.f64 	%p21, %fd179, %fd178;
	setp.lt.s64 	%p22, %rd365, %rd366;
	or.pred  	%p23, %p21, %p22;
	selp.b64 	%rd366, %rd365, %rd366, %p23;
	selp.f64 	%fd330, %fd329, %fd330, %p23;
$L__BB6_133:
	abs.f64 	%fd182, %fd330;
	abs.f64 	%fd183, %fd331;
	setp.lt.f64 	%p24, %fd182, %fd183;
	@%p24 bra 	$L__BB6_135;
	setp.lt.f64 	%p25, %fd183, %fd182;
	setp.lt.s64 	%p26, %rd366, %rd367;
	or.pred  	%p27, %p25, %p26;
	selp.b64 	%rd367, %rd366, %rd367, %p27;
	selp.f64 	%fd331, %fd330, %fd331, %p27;
$L__BB6_135:
	abs.f64 	%fd186, %fd331;
	abs.f64 	%fd187, %fd332;
	setp.lt.f64 	%p28, %fd186, %fd187;
	@%p28 bra 	$L__BB6_137;
	setp.lt.f64 	%p29, %fd187, %fd186;
	setp.lt.s64 	%p30, %rd367, %rd368;
	or.pred  	%p31, %p29, %p30;
	selp.b64 	%rd368, %rd367, %rd368, %p31;
	selp.f64 	%fd332, %fd331, %fd332, %p31;
$L__BB6_137:
	abs.f64 	%fd190, %fd332;
	abs.f64 	%fd191, %fd333;
	setp.lt.f64 	%p32, %fd190, %fd191;
	@%p32 bra 	$L__BB6_139;
	setp.lt.f64 	%p33, %fd191, %fd190;
	setp.lt.s64 	%p34, %rd368, %rd369;
	or.pred  	%p35, %p33, %p34;
	selp.b64 	%rd369, %rd368, %rd369, %p35;
	selp.f64 	%fd333, %fd332, %fd333, %p35;
$L__BB6_139:
	abs.f64 	%fd194, %fd333;
	abs.f64 	%fd195, %fd344;
	setp.lt.f64 	%p36, %fd194, %fd195;
	@%p36 bra 	$L__BB6_141;
	setp.lt.f64 	%p37, %fd195, %fd194;
	setp.lt.s64 	%p38, %rd369, %rd381;
	or.pred  	%p39, %p37, %p38;
	selp.b64 	%rd381, %rd369, %rd381, %p39;
	selp.f64 	%fd344, %fd333, %fd344, %p39;
$L__BB6_141:
	add.s32 	%r383, %r382, 1280;
	add.s32 	%r41, %r382, 2560;
	setp.le.s32 	%p40, %r41, %r37;
	mov.u32 	%r382, %r383;
	mov.f64 	%fd329, %fd344;
	mov.u64 	%rd365, %rd381;
	@%p40 bra 	$L__BB6_131;
$L__BB6_142:
	setp.le.s32 	%p41, %r37, %r383;
	@%p41 bra 	$L__BB6_165;
	sub.s32 	%r20, %r37, %r383;
	setp.ge.s32 	%p42, %r16, %r20;
	@%p42 bra 	$L__BB6_165;
	not.b32 	%r42, %r16;
	add.s32 	%r43, %r37, %r42;
	sub.s32 	%r21, %r43, %r383;
	and.b32  	%r44, %r21, 768;
	setp.eq.s32 	%p43, %r44, 768;
	mov.u32 	%r387, %r16;
	@%p43 bra 	$L__BB6_150;
	add.s32 	%r385, %r16, %r383;
	shr.u32 	%r45, %r21, 8;
	add.s32 	%r46, %r45, 1;
	and.b32  	%r47, %r46, 3;
	neg.s32 	%r384, %r47;
	mov.u32 	%r387, %r16;
$L__BB6_146:
	.pragma "nounroll";
	mov.u64 	%rd127, %rd381;
	mov.f64 	%fd199, %fd344;
	ld.param.u64 	%rd320, [_ZN6thrust24THRUST_300001_SM_1000_NS8cuda_cub4core6detail13_kernel_agentINS1_8__reduce11ReduceAgentIPN4cuda3std3__45tupleIJdlEEESC_SB_iNS1_9__extrema9arg_max_fIdl9abs_max_tEEEEJSC_SC_iSG_EEEvDpT0__param_0];
	mul.wide.u32 	%rd235, %r385, 16;
	add.s64 	%rd232, %rd320, %rd235;
	// begin inline asm
	ld.global.nc.u64 %rd231, [%rd232];
	// end inline asm
	add.s64 	%rd234, %rd232, 8;
	// begin inline asm
	ld.global.nc.u64 %rd233, [%rd234];
	// end inline asm
	mov.b64 	%fd200, %rd231;
	abs.f64 	%fd201, %fd199;
	abs.f64 	%fd202, %fd200;
	setp.lt.f64 	%p44, %fd201, %fd202;
	mov.f64 	%fd344, %fd200;
	mov.u64 	%rd381, %rd233;
	@%p44 bra 	$L__BB6_149;
	setp.lt.f64 	%p45, %fd202, %fd201;
	mov.f64 	%fd344, %fd199;
	mov.u64 	%rd381, %rd127;
	@%p45 bra 	$L__BB6_149;
	setp.lt.s64 	%p46, %rd127, %rd233;
	selp.f64 	%fd344, %fd199, %fd200, %p46;
	min.s64 	%rd381, %rd127, %rd233;
$L__BB6_149:
	add.s32 	%r387, %r387, 256;
	add.s32 	%r385, %r385, 256;
	add.s32 	%r384, %r384, 1;
	setp.ne.s32 	%p47, %r384, 0;
	@%p47 bra 	$L__BB6_146;
$L__BB6_150:
	setp.lt.u32 	%p48, %r21, 768;
	@%p48 bra 	$L__BB6_165;
	ld.param.u64 	%rd321, [_ZN6thrust24THRUST_300001_SM_1000_NS8cuda_cub4core6detail13_kernel_agentINS1_8__reduce11ReduceAgentIPN4cuda3std3__45tupleIJdlEEESC_SB_iNS1_9__extrema9arg_max_fIdl9abs_max_tEEEEJSC_SC_iSG_EEEvDpT0__param_0];
	cvt.u64.u32 	%rd236, %r387;
	cvt.u64.u32 	%rd237, %r383;
	add.s64 	%rd238, %rd236, %rd237;
	shl.b64 	%rd239, %rd238, 4;
	add.s64 	%rd240, %rd239, %rd321;
	add.s64 	%rd376, %rd240, 12296;
	add.s32 	%r388, %r387, %r383;
$L__BB6_152:
	ld.param.u64 	%rd322, [_ZN6thrust24THRUST_300001_SM_1000_NS8cuda_cub4core6detail13_kernel_agentINS1_8__reduce11ReduceAgentIPN4cuda3std3__45tupleIJdlEEESC_SB_iNS1_9__extrema9arg_max_fIdl9abs_max_tEEEEJSC_SC_iSG_EEEvDpT0__param_0];
	mul.wide.u32 	%rd245, %r388, 16;
	add.s64 	%rd242, %rd322, %rd245;
	// begin inline asm
	ld.global.nc.u64 %rd241, [%rd242];
	// end inline asm
	add.s64 	%rd244, %rd242, 8;
	// begin inline asm
	ld.global.nc.u64 %rd243, [%rd244];
	// end inline asm
	mov.b64 	%fd208, %rd241;
	abs.f64 	%fd209, %fd344;
	abs.f64 	%fd210, %fd208;
	setp.lt.f64 	%p49, %fd209, %fd210;
	mov.f64 	%fd341, %fd208;
	mov.u64 	%rd378, %rd243;
	@%p49 bra 	$L__BB6_155;
	setp.lt.f64 	%p50, %fd210, %fd209;
	mov.f64 	%fd341, %fd344;
	mov.u64 	%rd378, %rd381;
	@%p50 bra 	$L__BB6_155;
	setp.lt.s64 	%p51, %rd381, %rd243;
	selp.f64 	%fd341, %fd344, %fd208, %p51;
	min.s64 	%rd378, %rd381, %rd243;
$L__BB6_155:
	add.s64 	%rd247, %rd376, -8200;
	// begin inline asm
	ld.global.nc.u64 %rd246, [%rd247];
	// end inline asm
	add.s64 	%rd249, %rd376, -8192;
	// begin inline asm
	ld.global.nc.u64 %rd248, [%rd249];
	// end inline asm
	mov.b64 	%fd213, %rd246;
	abs.f64 	%fd214, %fd341;
	abs.f64 	%fd215, %fd213;
	setp.lt.f64 	%p52, %fd214, %fd215;
	mov.f64 	%fd342, %fd213;
	mov.u64 	%rd379, %rd248;
	@%p52 bra 	$L__BB6_158;
	setp.lt.f64 	%p53, %fd215, %fd214;
	mov.f64 	%fd342, %fd341;
	mov.u64 	%rd379, %rd378;
	@%p53 bra 	$L__BB6_158;
	setp.lt.s64 	%p54, %rd378, %rd248;
	selp.f64 	%fd342, %fd341, %fd213, %p54;
	min.s64 	%rd379, %rd378, %rd248;
$L__BB6_158:
	add.s64 	%rd251, %rd376, -4104;
	// begin inline asm
	ld.global.nc.u64 %rd250, [%rd251];
	// end inline asm
	add.s64 	%rd253, %rd376, -4096;
	// begin inline asm
	ld.global.nc.u64 %rd252, [%rd253];
	// end inline asm
	mov.b64 	%fd218, %rd250;
	abs.f64 	%fd219, %fd342;
	abs.f64 	%fd220, %fd218;
	setp.lt.f64 	%p55, %fd219, %fd220;
	mov.f64 	%fd343, %fd218;
	mov.u64 	%rd380, %rd252;
	@%p55 bra 	$L__BB6_161;
	setp.lt.f64 	%p56, %fd220, %fd219;
	mov.f64 	%fd343, %fd342;
	mov.u64 	%rd380, %rd379;
	@%p56 bra 	$L__BB6_161;
	setp.lt.s64 	%p57, %rd379, %rd252;
	selp.f64 	%fd343, %fd342, %fd218, %p57;
	min.s64 	%rd380, %rd379, %rd252;
$L__BB6_161:
	add.s64 	%rd255, %rd376, -8;
	// begin inline asm
	ld.global.nc.u64 %rd254, [%rd255];
	// end inline asm
	// begin inline asm
	ld.global.nc.u64 %rd256, [%rd376];
	// end inline asm
	mov.b64 	%fd223, %rd254;
	abs.f64 	%fd224, %fd343;
	abs.f64 	%fd225, %fd223;
	setp.lt.f64 	%p58, %fd224, %fd225;
	mov.f64 	%fd344, %fd223;
	mov.u64 	%rd381, %rd256;
	@%p58 bra 	$L__BB6_164;
	setp.lt.f64 	%p59, %fd225, %fd224;
	mov.f64 	%fd344, %fd343;
	mov.u64 	%rd381, %rd380;
	@%p59 bra 	$L__BB6_164;
	setp.lt.s64 	%p60, %rd380, %rd256;
	selp.f64 	%fd344, %fd343, %fd223, %p60;
	min.s64 	%rd381, %rd380, %rd256;
$L__BB6_164:
	add.s32 	%r387, %r387, 1024;
	add.s64 	%rd376, %rd376, 16384;
	add.s32 	%r388, %r388, 1024;
	setp.lt.s32 	%p61, %r387, %r20;
	@%p61 bra 	$L__BB6_152;
$L__BB6_165:
	// begin inline asm
	mov.u32 %r48, %laneid;
	// end inline asm
	mov.b64 	%rd258, %fd344;
	mov.b64 	{%r50, %r55}, %rd258;
	mov.b32 	%r66, 1;
	mov.b32 	%r67, 31;
	mov.b32 	%r68, -1;
	// begin inline asm
	shfl.sync.down.b32 %r49, %r50, %r66, %r67, %r68;
	// end inline asm
	// begin inline asm
	shfl.sync.down.b32 %r54, %r55, %r66, %r67, %r68;
	// end inline asm
	mov.b64 	%rd259, {%r49, %r54};
	mov.b64 	%fd229, %rd259;
	mov.b64 	{%r60, %r65}, %rd381;
	// begin inline asm
	shfl.sync.down.b32 %r59, %r60, %r66, %r67, %r68;
	// end inline asm
	// begin inline asm
	shfl.sync.down.b32 %r64, %r65, %r66, %r67, %r68;
	// end inline asm
	mov.b64 	%rd150, {%r59, %r64};
	setp.gt.s32 	%p62, %r48, 30;
	mov.f64 	%fd346, %fd344;
	mov.u64 	%rd383, %rd381;
	@%p62 bra 	$L__BB6_169;
	abs.f64 	%fd230, %fd344;
	abs.f64 	%fd231, %fd229;
	setp.lt.f64 	%p63, %fd230, %fd231;
	mov.f64 	%fd346, %fd229;
	mov.u64 	%rd383, %rd150;
	@%p63 bra 	$L__BB6_169;
	setp.lt.f64 	%p64, %fd231, %fd230;
	mov.f64 	%fd346, %fd344;
	mov.u64 	%rd383, %rd381;
	@%p64 bra 	$L__BB6_169;
	setp.lt.s64 	%p65, %rd381, %rd150;
	selp.f64 	%fd346, %fd344, %fd229, %p65;
	min.s64 	%rd383, %rd381, %rd150;
$L__BB6_169:
	mov.b64 	%rd260, %fd346;
	mov.b64 	{%r70, %r75}, %rd260;
	mov.b32 	%r86, 2;
	mov.b32 	%r87, 31;
	mov.b32 	%r88, -1;
	// begin inline asm
	shfl.sync.down.b32 %r69, %r70, %r86, %r87, %r88;
	// end inline asm
	// begin inline asm
	shfl.sync.down.b32 %r74, %r75, %r86, %r87, %r88;
	// end inline asm
	mov.b64 	%rd261, {%r69, %r74};
	mov.b64 	%fd234, %rd261;
	mov.b64 	{%r80, %r85}, %rd383;
	// begin inline asm
	shfl.sync.down.b32 %r79, %r80, %r86, %r87, %r88;
	// end inline asm
	// begin inline asm
	shfl.sync.down.b32 %r84, %r85, %r86, %r87, %r88;
	// end inline asm
	mov.b64 	%rd153, {%r79, %r84};
	setp.gt.s32 	%p66, %r48, 29;
	mov.f64 	%fd347, %fd346;
	mov.u64 	%rd384, %rd383;
	@%p66 bra 	$L__BB6_173;
	abs.f64 	%fd235, %fd346;
	abs.f64 	%fd236, %fd234;
	setp.lt.f64 	%p67, %fd235, %fd236;
	mov.f64 	%fd347, %fd234;
	mov.u64 	%rd384, %rd153;
	@%p67 bra 	$L__BB6_173;
	setp.lt.f64 	%p68, %fd236, %fd235;
	mov.f64 	%fd347, %fd346;
	mov.u64 	%rd384, %rd383;
	@%p68 bra 	$L__BB6_173;
	setp.lt.s64 	%p69, %rd383, %rd153;
	selp.f64 	%fd347, %fd346, %fd234, %p69;
	min.s64 	%rd384, %rd383, %rd153;
$L__BB6_173:
	mov.b64 	%rd262, %fd347;
	mov.b64 	{%r90, %r95}, %rd262;
	mov.b32 	%r106, 4;
	mov.b32 	%r107, 31;
	mov.b32 	%r108, -1;
	// begin inline asm
	shfl.sync.down.b32 %r89, %r90, %r106, %r107, %r108;
	// end inline asm
	// begin inline asm
	shfl.sync.down.b32 %r94, %r95, %r106, %r107, %r108;
	// end inline asm
	mov.b64 	%rd263, {%r89, %r94};
	mov.b64 	%fd239, %rd263;
	mov.b64 	{%r100, %r105}, %rd384;
	// begin inline asm
	shfl.sync.down.b32 %r99, %r100, %r106, %r107, %r108;
	// end inline asm
	// begin inline asm
	shfl.sync.down.b32 %r104, %r105, %r106, %r107, %r108;
	// end inline asm
	mov.b64 	%rd156, {%r99, %r104};
	setp.gt.s32 	%p70, %r48, 27;
	mov.f64 	%fd348, %fd347;
	mov.u64 	%rd385, %rd384;
	@%p70 bra 	$L__BB6_177;
	abs.f64 	%fd240, %fd347;
	abs.f64 	%fd241, %fd239;
	setp.lt.f64 	%p71, %fd240, %fd241;
	mov.f64 	%fd348, %fd239;
	mov.u64 	%rd385, %rd156;
	@%p71 bra 	$L__BB6_177;
	setp.lt.f64 	%p72, %fd241, %fd240;
	mov.f64 	%fd348, %fd347;
	mov.u64 	%rd385, %rd384;
	@%p72 bra 	$L__BB6_177;
	setp.lt.s64 	%p73, %rd384, %rd156;
	selp.f64 	%fd348, %fd347, %fd239, %p73;
	min.s64 	%rd385, %rd384, %rd156;
$L__BB6_177:
	mov.b64 	%rd264, %fd348;
	mov.b64 	{%r110, %r115}, %rd264;
	mov.b32 	%r126, 8;
	mov.b32 	%r127, 31;
	mov.b32 	%r128, -1;
	// begin inline asm
	shfl.sync.down.b32 %r109, %r110, %r126, %r127, %r128;
	// end inline asm
	// begin inline asm
	shfl.sync.down.b32 %r114, %r115, %r126, %r127, %r128;
	// end inline asm
	mov.b64 	%rd265, {%r109, %r114};
	mov.b64 	%fd244, %rd265;
	mov.b64 	{%r120, %r125}, %rd385;
	// begin inline asm
	shfl.sync.down.b32 %r119, %r120, %r126, %r127, %r128;
	// end inline asm
	// begin inline asm
	shfl.sync.down.b32 %r124, %r125, %r126, %r127, %r128;
	// end inline asm
	mov.b64 	%rd159, {%r119, %r124};
	setp.gt.s32 	%p74, %r48, 23;
	mov.f64 	%fd349, %fd348;
	mov.u64 	%rd386, %rd385;
	@%p74 bra 	$L__BB6_181;
	abs.f64 	%fd245, %fd348;
	abs.f64 	%fd246, %fd244;
	setp.lt.f64 	%p75, %fd245, %fd246;
	mov.f64 	%fd349, %fd244;
	mov.u64 	%rd386, %rd159;
	@%p75 bra 	$L__BB6_181;
	setp.lt.f64 	%p76, %fd246, %fd245;
	mov.f64 	%fd349, %fd348;
	mov.u64 	%rd386, %rd385;
	@%p76 bra 	$L__BB6_181;
	setp.lt.s64 	%p77, %rd385, %rd159;
	selp.f64 	%fd349, %fd348, %fd244, %p77;
	min.s64 	%rd386, %rd385, %rd159;
$L__BB6_181:
	mov.b64 	%rd266, %fd349;
	mov.b64 	{%r130, %r135}, %rd266;
	mov.b32 	%r146, 16;
	mov.b32 	%r147, 31;
	mov.b32 	%r148, -1;
	// begin inline asm
	shfl.sync.down.b32 %r129, %r130, %r146, %r147, %r148;
	// end inline asm
	// begin inline asm
	shfl.sync.down.b32 %r134, %r135, %r146, %r147, %r148;
	// end inline asm
	mov.b64 	%rd267, {%r129, %r134};
	mov.b64 	%fd249, %rd267;
	mov.b64 	{%r140, %r145}, %rd386;
	// begin inline asm
	shfl.sync.down.b32 %r139, %r140, %r146, %r147, %r148;
	// end inline asm
	// begin inline asm
	shfl.sync.down.b32 %r144, %r145, %r146, %r147, %r148;
	// end inline asm
	mov.b64 	%rd162, {%r139, %r144};
	setp.gt.s32 	%p78, %r48, 15;
	mov.f64 	%fd357, %fd349;
	mov.u64 	%rd394, %rd386;
	@%p78 bra 	$L__BB6_185;
	abs.f64 	%fd250, %fd349;
	abs.f64 	%fd251, %fd249;
	setp.lt.f64 	%p79, %fd250, %fd251;
	mov.f64 	%fd357, %fd249;
	mov.u64 	%rd394, %rd162;
	@%p79 bra 	$L__BB6_185;
	setp.lt.f64 	%p80, %fd251, %fd250;
	mov.f64 	%fd357, %fd349;
	mov.u64 	%rd394, %rd386;
	@%p80 bra 	$L__BB6_185;
	setp.lt.s64 	%p81, %rd386, %rd162;
	selp.f64 	%fd357, %fd349, %fd249, %p81;
	min.s64 	%rd394, %rd386, %rd162;
$L__BB6_185:
	setp.ne.s32 	%p82, %r48, 0;
	@%p82 bra 	$L__BB6_187;
	shr.u32 	%r149, %r16, 1;
	and.b32  	%r150, %r149, 496;
	mov.u32 	%r151, _ZN6thrust24THRUST_300001_SM_1000_NS8cuda_cub4core6detail5shmemE;
	add.s32 	%r152, %r151, %r150;
	st.shared.f64 	[%r152+8], %fd357;
	st.shared.u64 	[%r152+16], %rd394;
$L__BB6_187:
	bar.sync 	0;
	setp.ne.s32 	%p83, %r16, 0;
	@%p83 bra 	$L__BB6_209;
	ld.shared.f64 	%fd254, [_ZN6thrust24THRUST_300001_SM_1000_NS8cuda_cub4core6detail5shmemE+24];
	ld.shared.u64 	%rd165, [_ZN6thrust24THRUST_300001_SM_1000_NS8cuda_cub4core6detail5shmemE+32];
	abs.f64 	%fd255, %fd357;
	abs.f64 	%fd256, %fd254;
	setp.lt.f64 	%p84, %fd255, %fd256;
	mov.f64 	%fd351, %fd254;
	mov.u64 	%rd388, %rd165;
	@%p84 bra 	$L__BB6_191;
	setp.lt.f64 	%p85, %fd256, %fd255;
	mov.f64 	%fd351, %fd357;
	mov.u64 	%rd388, %rd394;
	@%p85 bra 	$L__BB6_191;
	setp.lt.s64 	%p86, %rd394, %rd165;
	selp.f64 	%fd351, %fd357, %fd254, %p86;
	min.s64 	%rd388, %rd394, %rd165;
$L__BB6_191:
	ld.shared.f64 	%fd259, [_ZN6thrust24THRUST_300001_SM_1000_NS8cuda_cub4core6detail5shmemE+40];
	ld.shared.u64 	%rd168, [_ZN6thrust24THRUST_300001_SM_1000_NS8cuda_cub4core6detail5shmemE+48];
	abs.f64 	%fd260, %fd351;
	abs.f64 	%fd261, %fd259;
	setp.lt.f64 	%p87, %fd260, %fd261;
	mov.f64 	%fd352, %fd259;
	mov.u64 	%rd389, %rd168;
	@%p87 bra 	$L__BB6_194;
	setp.lt.f64 	%p88, %fd261, %fd260;
	mov.f64 	%fd352, %fd351;
	mov.u64 	%rd389, %rd388;
	@%p88 bra 	$L__BB6_194;
	setp.lt.s64 	%p89, %rd388, %rd168;
	selp.f64 	%fd352, %fd351, %fd259, %p89;
	min.s64 	%rd389, %rd388, %rd168;
$L__BB6_194:
	ld.shared.f64 	%fd264, [_ZN6thrust24THRUST_300001_SM_1000_NS8cuda_cub4core6detail5shmemE+56];
	ld.shared.u64 	%rd171, [_ZN6thrust24THRUST_300001_SM_1000_NS8cuda_cub4core6detail5shmemE+64];
	abs.f64 	%fd265, %fd352;
	abs.f64 	%fd266, %fd264;
	setp.lt.f64 	%p90, %fd265, %fd266;
	mov.f64 	%fd353, %fd264;
	mov.u64 	%rd390, %rd171;
	@%p90 bra 	$L__BB6_197;
	setp.lt.f64 	%p91, %fd266, %fd265;
	mov.f64 	%fd353, %fd352;
	mov.u64 	%rd390, %rd389;
	@%p91 bra 	$L__BB6_197;
	setp.lt.s64 	%p92, %rd389, %rd171;
	selp.f64 	%fd353, %fd352, %fd264, %p92;
	min.s64 	%rd390, %rd389, %rd171;
$L__BB6_197:
	ld.shared.f64 	%fd269, [_ZN6thrust24THRUST_300001_SM_1000_NS8cuda_cub4core6detail5shmemE+72];
	ld.shared.u64 	%rd174, [_ZN6thrust24THRUST_300001_SM_1000_NS8cuda_cub4core6detail5shmemE+80];
	abs.f64 	%fd270, %fd353;
	abs.f64 	%fd271, %fd269;
	setp.lt.f64 	%p93, %fd270, %fd271;
	mov.f64 	%fd354, %fd269;
	mov.u64 	%rd391, %rd174;
	@%p93 bra 	$L__BB6_200;
	setp.lt.f64 	%p94, %fd271, %fd270;
	mov.f64 	%fd354, %fd353;
	mov.u64 	%rd391, %rd390;
	@%p94 bra 	$L__BB6_200;
	setp.lt.s64 	%p95, %rd390, %rd174;
	selp.f64 	%fd354, %fd353, %fd269, %p95;
	min.s64 	%rd391, %rd390, %rd174;
$L__BB6_200:
	ld.shared.f64 	%fd274, [_ZN6thrust24THRUST_300001_SM_1000_NS8cuda_cub4core6detail5shmemE+88];
	ld.shared.u64 	%rd177, [_ZN6thrust24THRUST_300001_SM_1000_NS8cuda_cub4core6detail5shmemE+96];
	abs.f64 	%fd275, %fd354;
	abs.f64 	%fd276, %fd274;
	setp.lt.f64 	%p96, %fd275, %fd276;
	mov.f64 	%fd355, %fd274;
	mov.u64 	%rd392, %rd177;
	@%p96 bra 	$L__BB6_203;
	setp.lt.f64 	%p97, %fd276, %fd275;
	mov.f64 	%fd355, %fd354;
	mov.u64 	%rd392, %rd391;
	@%p97 bra 	$L__BB6_203;
	setp.lt.s64 	%p98, %rd391, %rd177;
	selp.f64 	%fd355, %fd354, %fd274, %p98;
	min.s64 	%rd392, %rd391, %rd177;
$L__BB6_203:
	ld.shared.f64 	%fd279, [_ZN6thrust24THRUST_300001_SM_1000_NS8cuda_cub4core6detail5shmemE+104];
	ld.shared.u64 	%rd180, [_ZN6thrust24THRUST_300001_SM_1000_NS8cuda_cub4core6detail5shmemE+112];
	abs.f64 	%fd280, %fd355;
	abs.f64 	%fd281, %fd279;
	setp.lt.f64 	%p99, %fd280, %fd281;
	mov.f64 	%fd356, %fd279;
	mov.u64 	%rd393, %rd180;
	@%p99 bra 	$L__BB6_206;
	setp.lt.f64 	%p100, %fd281, %fd280;
	mov.f64 	%fd356, %fd355;
	mov.u64 	%rd393, %rd392;
	@%p100 bra 	$L__BB6_206;
	setp.lt.s64 	%p101, %rd392, %rd180;
	selp.f64 	%fd356, %fd355, %fd279, %p101;
	min.s64 	%rd393, %rd392, %rd180;
$L__BB6_206:
	ld.shared.f64 	%fd284, [_ZN6thrust24THRUST_300001_SM_1000_NS8cuda_cub4core6detail5shmemE+120];
	ld.shared.u64 	%rd183, [_ZN6thrust24THRUST_300001_SM_1000_NS8cuda_cub4core6detail5shmemE+128];
	abs.f64 	%fd285, %fd356;
	abs.f64 	%fd286, %fd284;
	setp.lt.f64 	%p102, %fd285, %fd286;
	mov.u64 	%rd394, %rd183;
	mov.f64 	%fd357, %fd284;
	@%p102 bra 	$L__BB6_209;
	setp.lt.f64 	%p103, %fd286, %fd285;
	mov.u64 	%rd394, %rd393;
	mov.f64 	%fd357, %fd356;
	@%p103 bra 	$L__BB6_209;
	setp.lt.s64 	%p104, %rd393, %rd183;
	selp.f64 	%fd357, %fd356, %fd284, %p104;
	min.s64 	%rd394, %rd393, %rd183;
$L__BB6_209:
	mov.u32 	%r376, %tid.x;
	setp.ne.s32 	%p221, %r376, 0;
	@%p221 bra 	$L__BB6_211;
	ld.param.u64 	%rd326, [_ZN6thrust24THRUST_300001_SM_1000_NS8cuda_cub4core6detail13_kernel_agentINS1_8__reduce11ReduceAgentIPN4cuda3std3__45tupleIJdlEEESC_SB_iNS1_9__extrema9arg_max_fIdl9abs_max_tEEEEJSC_SC_iSG_EEEvDpT0__param_1];
	cvta.to.global.u64 	%rd317, %rd326;
	st.global.f64 	[%rd317], %fd357;
	st.global.u64 	[%rd317+8], %rd394;
$L__BB6_211:
	ret;

}
	// .globl	_ZN6thrust24THRUST_300001_SM_1000_NS8cuda_cub4core6detail13_kernel_agentINS1_8__reduce11ReduceAgentINS0_12zip_iteratorIN4cuda3std3__45tupleIJNS0_10device_ptrIdEENS0_17counting_iteratorIlNS0_11use_defaultESF_SF_EEEEEEEPNSB_IJdlEEESJ_lNS1_9__extrema9arg_max_fIdl9abs_max_tEEEEJSI_SK_lSO_EEEvDpT0_
.visible .entry _ZN6thrust24THRUST_300001_SM_1000_NS8cuda_cub4core6detail13_kernel_agentINS1_8__reduce11ReduceAgentINS0_12zip_iteratorIN4cuda3std3__45tupleIJNS0_10device_ptrIdEENS0_17counting_iteratorIlNS0_11use_defaultESF_SF_EEEEEEEPNSB_IJdlEEESJ_lNS1_9__extrema9arg_max_fIdl9abs_max_tEEEEJSI_SK_lSO_EEEvDpT0_(
	.param .align 8 .b8 _ZN6thrust24THRUST_300001_SM_1000_NS8cuda_cub4core6detail13_kernel_agentINS1_8__reduce11ReduceAgentINS0_12zip_iteratorIN4cuda3std3__45tupleIJNS0_10device_ptrIdEENS0_17counting_iteratorIlNS0_11use_defaultESF_SF_EEEEEEEPNSB_IJdlEEESJ_lNS1_9__extrema9arg_max_fIdl9abs_max_tEEEEJSI_SK_lSO_EEEvDpT0__param_0[16],
	.param .u64 .ptr .align 1 _ZN6thrust24THRUST_300001_SM_1000_NS8cuda_cub4core6detail13_kernel_agentINS1_8__reduce11ReduceAgentINS0_12zip_iteratorIN4cuda3std3__45tupleIJNS0_10device_ptrIdEENS0_17counting_iteratorIlNS0_11use_defaultESF_SF_EEEEEEEPNSB_IJdlEEESJ_lNS1_9__extrema9arg_max_fIdl9abs_max_tEEEEJSI_SK_lSO_EEEvDpT0__param_1,
	.param .u64 _ZN6thrust24THRUST_300001_SM_1000_NS8cuda_cub4core6detail13_kernel_agentINS1_8__reduce11ReduceAgentINS0_12zip_iteratorIN4cuda3std3__45tupleIJNS0_10device_ptrIdEENS0_17counting_iteratorIlNS0_11use_defaultESF_SF_EEEEEEEPNSB_IJdlEEESJ_lNS1_9__extrema9arg_max_fIdl9abs_max_tEEEEJSI_SK_lSO_EEEvDpT0__param_2,
	.param .align 1 .b8 _ZN6thrust24THRUST_300001_SM_1000_NS8cuda_cub4core6detail13_kernel_agentINS1_8__reduce11ReduceAgentINS0_12zip_iteratorIN4cuda3std3__45tupleIJNS0_10device_ptrIdEENS0_17counting_iteratorIlNS0_11use_defaultESF_SF_EEEEEEEPNSB_IJdlEEESJ_lNS1_9__extrema9arg_max_fIdl9abs_max_tEEEEJSI_SK_lSO_EEEvDpT0__param_3[1]
)
.maxntid 256
{
	.reg .pred 	%p<213>;
	.reg .b32 	%r<391>;
	.reg .b64 	%rd<341>;
	.reg .b64 	%fd<352>;

	ld.param.u64 	%rd192, [_ZN6thrust24THRUST_300001_SM_1000_NS8cuda_cub4core6detail13_kernel_agentINS1_8__reduce11ReduceAgentINS0_12zip_iteratorIN4cuda3std3__45tupleIJNS0_10device_ptrIdEENS0_17counting_iteratorIlNS0_11use_defaultESF_SF_EEEEEEEPNSB_IJdlEEESJ_lNS1_9__extrema9arg_max_fIdl9abs_max_tEEEEJSI_SK_lSO_EEEvDpT0__param_0+8];
	ld.param.u64 	%rd191, [_ZN6thrust24THRUST_300001_SM_1000_NS8cuda_cub4core6detail13_kernel_agentINS1_8__reduce11ReduceAgentINS0_12zip_iteratorIN4cuda3std3__45tupleIJNS0_10device_ptrIdEENS0_17counting_iteratorIlNS0_11use_defaultESF_SF_EEEEEEEPNSB_IJdlEEESJ_lNS1_9__extrema9arg_max_fIdl9abs_max_tEEEEJSI_SK_lSO_EEEvDpT0__param_0];
	ld.param.u64 	%rd194, [_ZN6thrust24THRUST_300001_SM_1000_NS8cuda_cub4core6detail13_kernel_agentINS1_8__reduce11ReduceAgentINS0_12zip_iteratorIN4cuda3std3__45tupleIJNS0_10device_ptrIdEENS0_17counting_iteratorIlNS0_11use_defaultESF_SF_EEEEEEEPNSB_IJdlEEESJ_lNS1_9__extrema9arg_max_fIdl9abs_max_tEEEEJSI_SK_lSO_EEEvDpT0__param_2];
	setp.eq.s64 	%p1, %rd194, 0;
	@%p1 bra 	$L__BB7_206;
	cvta.to.global.u64 	%rd1, %rd191;
	setp.gt.s64 	%p2, %rd194, 1279;
	@%p2 bra 	$L__BB7_122;
	cvt.u32.u64 	%r1, %rd194;
	mov.u32 	%r2, %tid.x;
	setp.ge.s32 	%p96, %r2, %r1;
	mov.f64 	%fd298, 0d0000000000000000;
	mov.b64 	%rd283, 0;
	mov.u32 	%r385, %r2;
	@%p96 bra 	$L__BB7_4;
	cvt.u64.u32 	%rd239, %r2;
	mul.wide.u32 	%rd240, %r2, 8;
	add.s64 	%rd241, %rd1, %rd240;
	add.s64 	%rd283, %rd192, %rd239;
	ld.global.f64 	%fd298, [%rd241];
	add.s32 	%r385, %r2, 256;
$L__BB7_4:
	setp.ge.s32 	%p97, %r385, %r1;
	@%p97 bra 	$L__BB7_26;
	not.b32 	%r154, %r385;
	add.s32 	%r5, %r154, %r1;
	and.b32  	%r155, %r5, 768;
	setp.eq.s32 	%p98, %r155, 768;
	@%p98 bra 	$L__BB7_11;
	cvt.u64.u32 	%rd243, %r385;
	add.s64 	%rd274, %rd192, %rd243;
	mul.wide.u32 	%rd244, %r385, 8;
	add.s64 	%rd273, %rd1, %rd244;
	shr.u32 	%r156, %r5, 8;
	add.s32 	%r157, %r156, 1;
	and.b32  	%r158, %r157, 3;
	neg.s32 	%r383, %r158;
$L__BB7_7:
	.pragma "nounroll";
	mov.u64 	%rd9, %rd283;
	mov.f64 	%fd3, %fd298;
	ld.global.f64 	%fd4, [%rd273];
	abs.f64 	%fd5, %fd3;
	abs.f64 	%fd6, %fd4;
	setp.lt.f64 	%p99, %fd5, %fd6;
	mov.u64 	%rd283, %rd274;
	mov.f64 	%fd298, %fd4;
	@%p99 bra 	$L__BB7_10;
	setp.lt.f64 	%p100, %fd6, %fd5;
	mov.u64 	%rd283, %rd9;
	mov.f64 	%fd298, %fd3;
	@%p100 bra 	$L__BB7_10;
	setp.lt.s64 	%p101, %rd9, %rd274;
	min.s64 	%rd283, %rd9, %rd274;
	selp.f64 	%fd298, %fd3, %fd4, %p101;
$L__BB7_10:
	add.s32 	%r385, %r385, 256;
	add.s64 	%rd274, %rd274, 256;
	add.s64 	%rd273, %rd273, 2048;
	add.s32 	%r383, %r383, 1;
	setp.ne.s32 	%p102, %r383, 0;
	@%p102 bra 	$L__BB7_7;
$L__BB7_11:
	setp.lt.u32 	%p103, %r5, 768;
	@%p103 bra 	$L__BB7_26;
	add.s32 	%r386, %r385, 512;
$L__BB7_13:
	mov.u32 	%r13, %r386;
	add.s32 	%r159, %r13, -512;
	cvt.s64.s32 	%rd245, %r159;
	mul.wide.s32 	%rd246, %r159, 8;
	add.s64 	%rd17, %rd1, %rd246;
	add.s64 	%rd18, %rd192, %rd245;
	ld.global.f64 	%fd12, [%rd17];
	abs.f64 	%fd13, %fd298;
	abs.f64 	%fd14, %fd12;
	setp.lt.f64 	%p104, %fd13, %fd14;
	mov.u64 	%rd280, %rd18;
	mov.f64 	%fd295, %fd12;
	@%p104 bra 	$L__BB7_16;
	setp.lt.f64 	%p105, %fd14, %fd13;
	mov.u64 	%rd280, %rd283;
	mov.f64 	%fd295, %fd298;
	@%p105 bra 	$L__BB7_16;
	setp.lt.s64 	%p106, %rd283, %rd18;
	min.s64 	%rd280, %rd283, %rd18;
	selp.f64 	%fd295, %fd298, %fd12, %p106;
$L__BB7_16:
	add.s32 	%r160, %r13, -256;
	cvt.s64.s32 	%rd247, %r160;
	add.s64 	%rd21, %rd192, %rd247;
	ld.global.f64 	%fd17, [%rd17+2048];
	abs.f64 	%fd18, %fd295;
	abs.f64 	%fd19, %fd17;
	setp.lt.f64 	%p107, %fd18, %fd19;
	mov.u64 	%rd281, %rd21;
	mov.f64 	%fd296, %fd17;
	@%p107 bra 	$L__BB7_19;
	setp.lt.f64 	%p108, %fd19, %fd18;
	mov.u64 	%rd281, %rd280;
	mov.f64 	%fd296, %fd295;
	@%p108 bra 	$L__BB7_19;
	setp.lt.s64 	%p109, %rd280, %rd21;
	min.s64 	%rd281, %rd280, %rd21;
	selp.f64 	%fd296, %fd295, %fd17, %p109;
$L__BB7_19:
	cvt.s64.s32 	%rd248, %r13;
	add.s64 	%rd24, %rd192, %rd248;
	ld.global.f64 	%fd22, [%rd17+4096];
	abs.f64 	%fd23, %fd296;
	abs.f64 	%fd24, %fd22;
	setp.lt.f64 	%p110, %fd23, %fd24;
	mov.u64 	%rd282, %rd24;
	mov.f64 	%fd297, %fd22;
	@%p110 bra 	$L__BB7_22;
	setp.lt.f64 	%p111, %fd24, %fd23;
	mov.u64 	%rd282, %rd281;
	mov.f64 	%fd297, %fd296;
	@%p111 bra 	$L__BB7_22;
	setp.lt.s64 	%p112, %rd281, %rd24;
	min.s64 	%rd282, %rd281, %rd24;
	selp.f64 	%fd297, %fd296, %fd22, %p112;
$L__BB7_22:
	add.s32 	%r161, %r13, 256;
	cvt.s64.s32 	%rd249, %r161;
	add.s64 	%rd27, %rd192, %rd249;
	ld.global.f64 	%fd27, [%rd17+6144];
	abs.f64 	%fd28, %fd297;
	abs.f64 	%fd29, %fd27;
	setp.lt.f64 	%p113, %fd28, %fd29;
	mov.u64 	%rd283, %rd27;
	mov.f64 	%fd298, %fd27;
	@%p113 bra 	$L__BB7_25;
	setp.lt.f64 	%p114, %fd29, %fd28;
	mov.u64 	%rd283, %rd282;
	mov.f64 	%fd298, %fd297;
	@%p114 bra 	$L__BB7_25;
	setp.lt.s64 	%p115, %rd282, %rd27;
	min.s64 	%rd283, %rd282, %rd27;
	selp.f64 	%fd298, %fd297, %fd27, %p115;
$L__BB7_25:
	add.s32 	%r386, %r13, 1024;
	add.s32 	%r162, %r13, 512;
	setp.lt.s32 	%p116, %r162, %r1;
	@%p116 bra 	$L__BB7_13;
$L__BB7_26:
	setp.lt.s32 	%p117, %r1, 256;
	@%p117 bra 	$L__BB7_71;
	// begin inline asm
	mov.u32 %r276, %laneid;
	// end inline asm
	mov.b64 	%rd260, %fd298;
	mov.b64 	{%r278, %r283}, %rd260;
	mov.b32 	%r294, 1;
	mov.b32 	%r295, 31;
	mov.b32 	%r296, -1;
	// begin inline asm
	shfl.sync.down.b32 %r277, %r278, %r294, %r295, %r296;
	// end inline asm
	// begin inline asm
	shfl.sync.down.b32 %r282, %r283, %r294, %r295, %r296;
	// end inline asm
	mov.b64 	%rd261, {%r277, %r282};
	mov.b64 	%fd33, %rd261;
	mov.b64 	{%r288, %r293}, %rd283;
	// begin inline asm
	shfl.sync.down.b32 %r287, %r288, %r294, %r295, %r296;
	// end inline asm
	// begin inline asm
	shfl.sync.down.b32 %r292, %r293, %r294, %r295, %r296;
	// end inline asm
	mov.b64 	%rd31, {%r287, %r292};
	setp.gt.s32 	%p169, %r276, 30;
	mov.u64 	%rd285, %rd283;
	mov.f64 	%fd300, %fd298;
	@%p169 bra 	$L__BB7_31;
	abs.f64 	%fd34, %fd298;
	abs.f64 	%fd35, %fd33;
	setp.lt.f64 	%p170, %fd34, %fd35;
	mov.u64 	%rd285, %rd31;
	mov.f64 	%fd300, %fd33;
	@%p170 bra 	$L__BB7_31;
	setp.lt.f64 	%p171, %fd35, %fd34;
	mov.u64 	%rd285, %rd283;
	mov.f64 	%fd300, %fd298;
	@%p171 bra 	$L__BB7_31;
	setp.lt.s64 	%p172, %rd283, %rd31;
	min.s64 	%rd285, %rd283, %rd31;
	selp.f64 	%fd300, %fd298, %fd33, %p172;
$L__BB7_31:
	mov.b64 	%rd262, %fd300;
	mov.b64 	{%r298, %r303}, %rd262;
	mov.b32 	%r314, 2;
	mov.b32 	%r315, 31;
	mov.b32 	%r316, -1;
	// begin inline asm
	shfl.sync.down.b32 %r297, %r298, %r314, %r315, %r316;
	// end inline asm
	// begin inline asm
	shfl.sync.down.b32 %r302, %r303, %r314, %r315, %r316;
	// end inline asm
	mov.b64 	%rd263, {%r297, %r302};
	mov.b64 	%fd38, %rd263;
	mov.b64 	{%r308, %r313}, %rd285;
	// begin inline asm
	shfl.sync.down.b32 %r307, %r308, %r314, %r315, %r316;
	// end inline asm
	// begin inline asm
	shfl.sync.down.b32 %r312, %r313, %r314, %r315, %r316;
	// end inline asm
	mov.b64 	%rd34, {%r307, %r312};
	setp.gt.s32 	%p173, %r276, 29;
	mov.u64 	%rd286, %rd285;
	mov.f64 	%fd301, %fd300;
	@%p173 bra 	$L__BB7_35;
	abs.f64 	%fd39, %fd300;
	abs.f64 	%fd40, %fd38;
	setp.lt.f64 	%p174, %fd39, %fd40;
	mov.u64 	%rd286, %rd34;
	mov.f64 	%fd301, %fd38;
	@%p174 bra 	$L__BB7_35;
	setp.lt.f64 	%p175, %fd40, %fd39;
	mov.u64 	%rd286, %rd285;
	mov.f64 	%fd301, %fd300;
	@%p175 bra 	$L__BB7_35;
	setp.lt.s64 	%p176, %rd285, %rd34;
	min.s64 	%rd286, %rd285, %rd34;
	selp.f64 	%fd301, %fd300, %fd38, %p176;
$L__BB7_35:
	mov.b64 	%rd264, %fd301;
	mov.b64 	{%r318, %r323}, %rd264;
	mov.b32 	%r334, 4;
	mov.b32 	%r335, 31;
	mov.b32 	%r336, -1;
	// begin inline asm
	shfl.sync.down.b32 %r317, %r318, %r334, %r335, %r336;
	// end inline asm
	// begin inline asm
	shfl.sync.down.b32 %r322, %r323, %r334, %r335, %r336;
	// end inline asm
	mov.b64 	%rd265, {%r317, %r322};
	mov.b64 	%fd43, %rd265;
	mov.b64 	{%r328, %r333}, %rd286;
	// begin inline asm
	shfl.sync.down.b32 %r327, %r328, %r334, %r335, %r336;
	// end inline asm
	// begin inline asm
	shfl.sync.down.b32 %r332, %r333, %r334, %r335, %r336;
	// end inline asm
	mov.b64 	%rd37, {%r327, %r332};
	setp.gt.s32 	%p177, %r276, 27;
	mov.u64 	%rd287, %rd286;
	mov.f64 	%fd302, %fd301;
	@%p177 bra 	$L__BB7_39;
	abs.f64 	%fd44, %fd301;
	abs.f64 	%fd45, %fd43;
	setp.lt.f64 	%p178, %fd44, %fd45;
	mov.u64 	%rd287, %rd37;
	mov.f64 	%fd302, %fd43;
	@%p178 bra 	$L__BB7_39;
	setp.lt.f64 	%p179, %fd45, %fd44;
	mov.u64 	%rd287, %rd286;
	mov.f64 	%fd302, %fd301;
	@%p179 bra 	$L__BB7_39;
	setp.lt.s64 	%p180, %rd286, %rd37;
	min.s64 	%rd287, %rd286, %rd37;
	selp.f64 	%fd302, %fd301, %fd43, %p180;
$L__BB7_39:
	mov.b64 	%rd266, %fd302;
	mov.b64 	{%r338, %r343}, %rd266;
	mov.b32 	%r354, 8;
	mov.b32 	%r355, 31;
	mov.b32 	%r356, -1;
	// begin inline asm
	shfl.sync.down.b32 %r337, %r338, %r354, %r355, %r356;
	// end inline asm
	// begin inline asm
	shfl.sync.down.b32 %r342, %r343, %r354, %r355, %r356;
	// end inline asm
	mov.b64 	%rd267, {%r337, %r342};
	mov.b64 	%fd48, %rd267;
	mov.b64 	{%r348, %r353}, %rd287;
	// begin inline asm
	shfl.sync.down.b32 %r347, %r348, %r354, %r355, %r356;
	// end inline asm
	// begin inline asm
	shfl.sync.down.b32 %r352, %r353, %r354, %r355, %r356;
	// end inline asm
	mov.b64 	%rd40, {%r347, %r352};
	setp.gt.s32 	%p181, %r276, 23;
	mov.u64 	%rd288, %rd287;
	mov.f64 	%fd303, %fd302;
	@%p181 bra 	$L__BB7_43;
	abs.f64 	%fd49, %fd302;
	abs.f64 	%fd50, %fd48;
	setp.lt.f64 	%p182, %fd49, %fd50;
	mov.u64 	%rd288, %rd40;
	mov.f64 	%fd303, %fd48;
	@%p182 bra 	$L__BB7_43;
	setp.lt.f64 	%p183, %fd50, %fd49;
	mov.u64 	%rd288, %rd287;
	mov.f64 	%fd303, %fd302;
	@%p183 bra 	$L__BB7_43;
	setp.lt.s64 	%p184, %rd287, %rd40;
	min.s64 	%rd288, %rd287, %rd40;
	selp.f64 	%fd303, %fd302, %fd48, %p184;
$L__BB7_43:
	mov.b64 	%rd268, %fd303;
	mov.b64 	{%r358, %r363}, %rd268;
	mov.b32 	%r374, 16;
	mov.b32 	%r375, 31;
	mov.b32 	%r376, -1;
	// begin inline asm
	shfl.sync.down.b32 %r357, %r358, %r374, %r375, %r376;
	// end inline asm
	// begin inline asm
	shfl.sync.down.b32 %r362, %r363, %r374, %r375, %r376;
	// end inline asm
	mov.b64 	%rd269, {%r357, %r362};
	mov.b64 	%fd53, %rd269;
	mov.b64 	{%r368, %r373}, %rd288;
	// begin inline asm
	shfl.sync.down.b32 %r367, %r368, %r374, %r375, %r376;
	// end inline asm
	// begin inline asm
	shfl.sync.down.b32 %r372, %r373, %r374, %r375, %r376;
	// end inline asm
	mov.b64 	%rd43, {%r367, %r372};
	setp.gt.s32 	%p185, %r276, 15;
	mov.u64 	%rd340, %rd288;
	mov.f64 	%fd351, %fd303;
	@%p185 bra 	$L__BB7_47;
	abs.f64 	%fd54, %fd303;
	abs.f64 	%fd55, %fd53;
	setp.lt.f64 	%p186, %fd54, %fd55;
	mov.u64 	%rd340, %rd43;
	mov.f64 	%fd351, %fd53;
	@%p186 bra 	$L__BB7_47;
	setp.lt.f64 	%p187, %fd55, %fd54;
	mov.u64 	%rd340, %rd288;
	mov.f64 	%fd351, %fd303;
	@%p187 bra 	$L__BB7_47;
	setp.lt.s64 	%p188, %rd288, %rd43;
	min.s64 	%rd340, %rd288, %rd43;
	selp.f64 	%fd351, %fd303, %fd53, %p188;
$L__BB7_47:
	setp.ne.s32 	%p189, %r276, 0;
	@%p189 bra 	$L__BB7_49;
	shr.u32 	%r377, %r2, 1;
	and.b32  	%r378, %r377, 496;
	mov.u32 	%r379, _ZN6thrust24THRUST_300001_SM_1000_NS8cuda_cub4core6detail5shmemE;
	add.s32 	%r380, %r379, %r378;
	st.shared.f64 	[%r380+8], %fd351;
	st.shared.u64 	[%r380+16], %rd340;
$L__BB7_49:
	bar.sync 	0;
	setp.ne.s32 	%p190, %r2, 0;
	@%p190 bra 	$L__BB7_204;
	ld.shared.f64 	%fd58, [_ZN6thrust24THRUST_300001_SM_1000_NS8cuda_cub4core6detail5shmemE+24];
	ld.shared.u64 	%rd46, [_ZN6thrust24THRUST_300001_SM_1000_NS8cuda_cub4core6detail5shmemE+32];
	abs.f64 	%fd59, %fd351;
	abs.f64 	%fd60, %fd58;
	setp.lt.f64 	%p191, %fd59, %fd60;
	mov.u64 	%rd290, %rd46;
	mov.f64 	%fd305, %fd58;
	@%p191 bra 	$L__BB7_53;
	setp.lt.f64 	%p192, %fd60, %fd59;
	mov.u64 	%rd290, %rd340;
	mov.f64 	%fd305, %fd351;
	@%p192 bra 	$L__BB7_53;
	setp.lt.s64 	%p193, %rd340, %rd46;
	min.s64 	%rd290, %rd340, %rd46;
	selp.f64 	%fd305, %fd351, %fd58, %p193;
$L__BB7_53:
	ld.shared.f64 	%fd63, [_ZN6thrust24THRUST_300001_SM_1000_NS8cuda_cub4core6detail5shmemE+40];
	ld.shared.u64 	%rd49, [_ZN6thrust24THRUST_300001_SM_1000_NS8cuda_cub4core6detail5shmemE+48];
	abs.f64 	%fd64, %fd305;
	abs.f64 	%fd65, %fd63;
	setp.lt.f64 	%p194, %fd64, %fd65;
	mov.u64 	%rd291, %rd49;
	mov.f64 	%fd306, %fd63;
	@%p194 bra 	$L__BB7_56;
	setp.lt.f64 	%p195, %fd65, %fd64;
	mov.u64 	%rd291, %rd290;
	mov.f64 	%fd306, %fd305;
	@%p195 bra 	$L__BB7_56;
	setp.lt.s64 	%p196, %rd290, %rd49;
	min.s64 	%rd291, %rd290, %rd49;
	selp.f64 	%fd306, %fd305, %fd63, %p196;
$L__BB7_56:
	ld.shared.f64 	%fd68, [_ZN6thrust24THRUST_300001_SM_1000_NS8cuda_cub4core6detail5shmemE+56];
	ld.shared.u64 	%rd52, [_ZN6thrust24THRUST_300001_SM_1000_NS8cuda_cub4core6detail5shmemE+64];
	abs.f64 	%fd69, %fd306;
	abs.f64 	%fd70, %fd68;
	setp.lt.f64 	%p197, %fd69, %fd70;
	mov.u64 	%rd292, %rd52;
	mov.f64 	%fd307, %fd68;
	@%p197 bra 	$L__BB7_59;
	setp.lt.f64 	%p198, %fd70, %fd69;
	mov.u64 	%rd292, %rd291;
	mov.f64 	%fd307, %fd306;
	@%p198 bra 	$L__BB7_59;
	setp.lt.s64 	%p199, %rd291, %rd52;
	min.s64 	%rd292, %rd291, %rd52;
	selp.f64 	%fd307, %fd306, %fd68, %p199;
$L__BB7_59:
	ld.shared.f64 	%fd73, [_ZN6thrust24THRUST_300001_SM_1000_NS8cuda_cub4core6detail5shmemE+72];
	ld.shared.u64 	%rd55, [_ZN6thrust24THRUST_300001_SM_1000_NS8cuda_cub4core6detail5shmemE+80];
	abs.f64 	%fd74, %fd307;
	abs.f64 	%fd75, %fd73;
	setp.lt.f64 	%p200, %fd74, %fd75;
	mov.u64 	%rd293, %rd55;
	mov.f64 	%fd308, %fd73;
	@%p200 bra 	$L__BB7_62;
	setp.lt.f64 	%p201, %fd75, %fd74;
	mov.u64 	%rd293, %rd292;
	mov.f64 	%fd308, %fd307;
	@%p201 bra 	$L__BB7_62;
	setp.lt.s64 	%p202, %rd292, %rd55;
	min.s64 	%rd293, %rd292, %rd55;
	selp.f64 	%fd308, %fd307, %fd73, %p202;
$L__BB7_62:
	ld.shared.f64 	%fd78, [_ZN6thrust24THRUST_300001_SM_1000_NS8cuda_cub4core6detail5shmemE+88];
	ld.shared.u64 	%rd58, [_ZN6thrust24THRUST_300001_SM_1000_NS8cuda_cub4core6detail5shmemE+96];
	abs.f64 	%fd79, %fd308;
	abs.f64 	%fd80, %fd78;
	setp.lt.f64 	%p203, %fd79, %fd80;
	mov.u64 	%rd294, %rd58;
	mov.f64 	%fd309, %fd78;
	@%p203 bra 	$L__BB7_65;
	setp.lt.f64 	%p204, %fd80, %fd79;
	mov.u64 	%rd294, %rd293;
	mov.f64 	%fd309, %fd308;
	@%p204 bra 	$L__BB7_65;
	setp.lt.s64 	%p205, %rd293, %rd58;
	min.s64 	%rd294, %rd293, %rd58;
	selp.f64 	%fd309, %fd308, %fd78, %p205;
$L__BB7_65:
	ld.shared.f64 	%fd83, [_ZN6thrust24THRUST_300001_SM_1000_NS8cuda_cub4core6detail5shmemE+104];
	ld.shared.u64 	%rd61, [_ZN6thrust24THRUST_300001_SM_1000_NS8cuda_cub4core6detail5shmemE+112];
	abs.f64 	%fd84, %fd309;
	abs.f64 	%fd85, %fd83;
	setp.lt.f64 	%p206, %fd84, %fd85;
	mov.u64 	%rd295, %rd61;
	mov.f64 	%fd310, %fd83;
	@%p206 bra 	$L__BB7_68;
	setp.lt.f64 	%p207, %fd85, %fd84;
	mov.u64 	%rd295, %rd294;
	mov.f64 	%fd310, %fd309;
	@%p207 bra 	$L__BB7_68;
	setp.lt.s64 	%p208, %rd294, %rd61;
	min.s64 	%rd295, %rd294, %rd61;
	selp.f64 	%fd310, %fd309, %fd83, %p208;
$L__BB7_68:
	ld.shared.f64 	%fd88, [_ZN6thrust24THRUST_300001_SM_1000_NS8cuda_cub4core6detail5shmemE+120];
	ld.shared.u64 	%rd64, [_ZN6thrust24THRUST_300001_SM_1000_NS8cuda_cub4core6detail5shmemE+128];
	abs.f64 	%fd89, %fd310;
	abs.f64 	%fd90, %fd88;
	setp.lt.f64 	%p209, %fd89, %fd90;
	mov.u64 	%rd340, %rd64;
	mov.f64 	%fd351, %fd88;
	@%p209 bra 	$L__BB7_204;
	setp.lt.f64 	%p210, %fd90, %fd89;
	mov.u64 	%rd340, %rd295;
	mov.f64 	%fd351, %fd310;
	@%p210 bra 	$L__BB7_204;
	setp.lt.s64 	%p211, %rd295, %rd64;
	min.s64 	%rd340, %rd295, %rd64;
	selp.f64 	%fd351, %fd310, %fd88, %p211;
	bra.uni 	$L__BB7_204;
$L__BB7_71:
	// begin inline asm
	mov.u32 %r163, %laneid;
	// end inline asm
	and.b32  	%r184, %r2, 992;
	add.s32 	%r185, %r184, 32;
	setp.gt.s32 	%p118, %r185, %r1;
	not.b32 	%r186, %r184;
	add.s32 	%r187, %r1, %r186;
	selp.b32 	%r182, %r187, 31, %p118;
	mov.b64 	%rd250, %fd298;
	mov.b64 	{%r165, %r170}, %rd250;
	mov.b32 	%r181, 1;
	mov.b32 	%r183, -1;
	// begin inline asm
	shfl.sync.down.b32 %r164, %r165, %r181, %r182, %r183;
	// end inline asm
	// begin inline asm
	shfl.sync.down.b32 %r169, %r170, %r181, %r182, %r183;
	// end inline asm
	mov.b64 	%rd251, {%r164, %r169};
	mov.b64 	%fd92, %rd251;
	mov.b64 	{%r175, %r180}, %rd283;
	// begin inline asm
	shfl.sync.down.b32 %r174, %r175, %r181, %r182, %r183;
	// end inline asm
	// begin inline asm
	shfl.sync.down.b32 %r179, %r180, %r181, %r182, %r183;
	// end inline asm
	mov.b64 	%rd66, {%r174, %r179};
	setp.ge.s32 	%p119, %r163, %r182;
	mov.u64 	%rd296, %rd283;
	mov.f64 	%fd311, %fd298;
	@%p119 bra 	$L__BB7_75;
	abs.f64 	%fd93, %fd298;
	abs.f64 	%fd94, %fd92;
	setp.lt.f64 	%p120, %fd93, %fd94;
	mov.u64 	%rd296, %rd66;
	mov.f64 	%fd311, %fd92;
	@%p120 bra 	$L__BB7_75;
	setp.lt.f64 	%p121, %fd94, %fd93;
	mov.u64 	%rd296, %rd283;
	mov.f64 	%fd311, %fd298;
	@%p121 bra 	$L__BB7_75;
	setp.lt.s64 	%p122, %rd283, %rd66;
	min.s64 	%rd296, %rd283, %rd66;
	selp.f64 	%fd311, %fd298, %fd92, %p122;
$L__BB7_75:
	mov.b64 	%rd252, %fd311;
	mov.b64 	{%r189, %r194}, %rd252;
	mov.b32 	%r205, 2;
	mov.b32 	%r207, -1;
	// begin inline asm
	shfl.sync.down.b32 %r188, %r189, %r205, %r182, %r207;
	// end inline asm
	// begin inline asm
	shfl.sync.down.b32 %r193, %r194, %r205, %r182, %r207;
	// end inline asm
	mov.b64 	%rd253, {%r188, %r193};
	mov.b64 	%fd97, %rd253;
	mov.b64 	{%r199, %r204}, %rd296;
	// begin inline asm
	shfl.sync.down.b32 %r198, %r199, %r205, %r182, %r207;
	// end inline asm
	// begin inline asm
	shfl.sync.down.b32 %r203, %r204, %r205, %r182, %r207;
	// end inline asm
	mov.b64 	%rd69, {%r198, %r203};
	add.s32 	%r208, %r163, 2;
	setp.gt.s32 	%p123, %r208, %r182;
	mov.u64 	%rd297, %rd296;
	mov.f64 	%fd312, %fd311;
	@%p123 bra 	$L__BB7_79;
	abs.f64 	%fd98, %fd311;
	abs.f64 	%fd99, %fd97;
	setp.lt.f64 	%p124, %fd98, %fd99;
	mov.u64 	%rd297, %rd69;
	mov.f64 	%fd312, %fd97;
	@%p124 bra 	$L__BB7_79;
	setp.lt.f64 	%p125, %fd99, %fd98;
	mov.u64 	%rd297, %rd296;
	mov.f64 	%fd312, %fd311;
	@%p125 bra 	$L__BB7_79;
	setp.lt.s64 	%p126, %rd296, %rd69;
	min.s64 	%rd297, %rd296, %rd69;
	selp.f64 	%fd312, %fd311, %fd97, %p126;
$L__BB7_79:
	mov.b64 	%rd254, %fd312;
	mov.b64 	{%r210, %r215}, %rd254;
	mov.b32 	%r226, 4;
	mov.b32 	%r228, -1;
	// begin inline asm
	shfl.sync.down.b32 %r209, %r210, %r226, %r182, %r228;
	// end inline asm
	// begin inline asm
	shfl.sync.down.b32 %r214, %r215, %r226, %r182, %r228;
	// end inline asm
	mov.b64 	%rd255, {%r209, %r214};
	mov.b64 	%fd102, %rd255;
	mov.b64 	{%r220, %r225}, %rd297;
	// begin inline asm
	shfl.sync.down.b32 %r219, %r220, %r226, %r182, %r228;
	// end inline asm
	// begin inline asm
	shfl.sync.down.b32 %r224, %r225, %r226, %r182, %r228;
	// end inline asm
	mov.b64 	%rd72, {%r219, %r224};
	add.s32 	%r229, %r163, 4;
	setp.gt.s32 	%p127, %r229, %r182;
	mov.u64 	%rd298, %rd297;
	mov.f64 	%fd313, %fd312;
	@%p127 bra 	$L__BB7_83;
	abs.f64 	%fd103, %fd312;
	abs.f64 	%fd104, %fd102;
	setp.lt.f64 	%p128, %fd103, %fd104;
	mov.u64 	%rd298, %rd72;
	mov.f64 	%fd313, %fd102;
	@%p128 bra 	$L__BB7_83;
	setp.lt.f64 	%p129, %fd104, %fd103;
	mov.u64 	%rd298, %rd297;
	mov.f64 	%fd313, %fd312;
	@%p129 bra 	$L__BB7_83;
	setp.lt.s64 	%p130, %rd297, %rd72;
	min.s64 	%rd298, %rd297, %rd72;
	selp.f64 	%fd313, %fd312, %fd102, %p130;
$L__BB7_83:
	mov.b64 	%rd256, %fd313;
	mov.b64 	{%r231, %r236}, %rd256;
	mov.b32 	%r247, 8;
	mov.b32 	%r249, -1;
	// begin inline asm
	shfl.sync.down.b32 %r230, %r231, %r247, %r182, %r249;
	// end inline asm
	// begin inline asm
	shfl.sync.down.b32 %r235, %r236, %r247, %r182, %r249;
	// end inline asm
	mov.b64 	%rd257, {%r230, %r235};
	mov.b64 	%fd107, %rd257;
	mov.b64 	{%r241, %r246}, %rd298;
	// begin inline asm
	shfl.sync.down.b32 %r240, %r241, %r247, %r182, %r249;
	// end inline asm
	// begin inline asm
	shfl.sync.down.b32 %r245, %r246, %r247, %r182, %r249;
	// end inline asm
	mov.b64 	%rd75, {%r240, %r245};
	add.s32 	%r250, %r163, 8;
	setp.gt.s32 	%p131, %r250, %r182;
	mov.u64 	%rd299, %rd298;
	mov.f64 	%fd314, %fd313;
	@%p131 bra 	$L__BB7_87;
	abs.f64 	%fd108, %fd313;
	abs.f64 	%fd109, %fd107;
	setp.lt.f64 	%p132, %fd108, %fd109;
	mov.u64 	%rd299, %rd75;
	mov.f64 	%fd314, %fd107;
	@%p132 bra 	$L__BB7_87;
	setp.lt.f64 	%p133, %fd109, %fd108;
	mov.u64 	%rd299, %rd298;
	mov.f64 	%fd314, %fd313;
	@%p133 bra 	$L__BB7_87;
	setp.lt.s64 	%p134, %rd298, %rd75;
	min.s64 	%rd299, %rd298, %rd75;
	selp.f64 	%fd314, %fd313, %fd107, %p134;
$L__BB7_87:
	mov.b64 	%rd258, %fd314;
	mov.b64 	{%r252, %r257}, %rd258;
	mov.b32 	%r268, 16;
	mov.b32 	%r270, -1;
	// begin inline asm
	shfl.sync.down.b32 %r251, %r252, %r268, %r182, %r270;
	// end inline asm
	// begin inline asm
	shfl.sync.down.b32 %r256, %r257, %r268, %r182, %r270;
	// end inline asm
	mov.b64 	%rd259, {%r251, %r256};
	mov.b64 	%fd112, %rd259;
	mov.b64 	{%r262, %r267}, %rd299;
	// begin inline asm
	shfl.sync.down.b32 %r261, %r262, %r268, %r182, %r270;
	// end inline asm
	// begin inline asm
	shfl.sync.down.b32 %r266, %r267, %r268, %r182, %r270;
	// end inline asm
	mov.b64 	%rd78, {%r261, %r266};
	add.s32 	%r271, %r163, 16;
	setp.gt.s32 	%p135, %r271, %r182;
	mov.u64 	%rd340, %rd299;
	mov.f64 	%fd351, %fd314;
	@%p135 bra 	$L__BB7_91;
	abs.f64 	%fd113, %fd314;
	abs.f64 	%fd114, %fd112;
	setp.lt.f64 	%p136, %fd113, %fd114;
	mov.u64 	%rd340, %rd78;
	mov.f64 	%fd351, %fd112;
	@%p136 bra 	$L__BB7_91;
	setp.lt.f64 	%p137, %fd114, %fd113;
	mov.u64 	%rd340, %rd299;
	mov.f64 	%fd351, %fd314;
	@%p137 bra 	$L__BB7_91;
	setp.lt.s64 	%p138, %rd299, %rd78;
	min.s64 	%rd340, %rd299, %rd78;
	selp.f64 	%fd351, %fd314, %fd112, %p138;
$L__BB7_91:
	setp.ne.s32 	%p139, %r163, 0;
	@%p139 bra 	$L__BB7_93;
	shr.u32 	%r272, %r2, 1;
	and.b32  	%r273, %r272, 496;
	mov.u32 	%r274, _ZN6thrust24THRUST_300001_SM_1000_NS8cuda_cub4core6detail5shmemE;
	add.s32 	%r275, %r274, %r273;
	st.shared.f64 	[%r275+8], %fd351;
	st.shared.u64 	[%r275+16], %rd340;
$L__BB7_93:
	bar.sync 	0;
	setp.ne.s32 	%p140, %r2, 0;
	@%p140 bra 	$L__BB7_204;
	setp.lt.s32 	%p141, %r1, 33;
	mov.f64 	%fd316, %fd351;
	mov.u64 	%rd301, %rd340;
	@%p141 bra 	$L__BB7_98;
	ld.shared.f64 	%fd117, [_ZN6thrust24THRUST_300001_SM_1000_NS8cuda_cub4core6detail5shmemE+24];
	ld.shared.u64 	%rd81, [_ZN6thrust24THRUST_300001_SM_1000_NS8cuda_cub4core6detail5shmemE+32];
	abs.f64 	%fd118, %fd351;
	abs.f64 	%fd119, %fd117;
	setp.lt.f64 	%p142, %fd118, %fd119;
	mov.f64 	%fd316, %fd117;
	mov.u64 	%rd301, %rd81;
	@%p142 bra 	$L__BB7_98;
	setp.lt.f64 	%p143, %fd119, %fd118;
	mov.f64 	%fd316, %fd351;
	mov.u64 	%rd301, %rd340;
	@%p143 bra 	$L__BB7_98;
	setp.lt.s64 	%p144, %rd340, %rd81;
	min.s64 	%rd301, %rd340, %rd81;
	selp.f64 	%fd316, %fd351, %fd117, %p144;
$L__BB7_98:
	setp.lt.s32 	%p145, %r1, 65;
	mov.f64 	%fd317, %fd316;
	mov.u64 	%rd302, %rd301;
	@%p145 bra 	$L__BB7_102;
	ld.shared.f64 	%fd122, [_ZN6thrust24THRUST_300001_SM_1000_NS8cuda_cub4core6detail5shmemE+40];
	ld.shared.u64 	%rd84, [_ZN6thrust24THRUST_300001_SM_1000_NS8cuda_cub4core6detail5shmemE+48];
	abs.f64 	%fd123, %fd316;
	abs.f64 	%fd124, %fd122;
	setp.lt.f64 	%p146, %fd123, %fd124;
	mov.f64 	%fd317, %fd122;
	mov.u64 	%rd302, %rd84;
	@%p146 bra 	$L__BB7_102;
	setp.lt.f64 	%p147, %fd124, %fd123;
	mov.f64 	%fd317, %fd316;
	mov.u64 	%rd302, %rd301;
	@%p147 bra 	$L__BB7_102;
	setp.lt.s64 	%p148, %rd301, %rd84;
	min.s64 	%rd302, %rd301, %rd84;
	selp.f64 	%fd317, %fd316, %fd122, %p148;
$L__BB7_102:
	setp.lt.s32 	%p149, %r1, 97;
	mov.f64 	%fd318, %fd317;
	mov.u64 	%rd303, %rd302;
	@%p149 bra 	$L__BB7_106;
	ld.shared.f64 	%fd127, [_ZN6thrust24THRUST_300001_SM_1000_NS8cuda_cub4core6detail5shmemE+56];
	ld.shared.u64 	%rd87, [_ZN6thrust24THRUST_300001_SM_1000_NS8cuda_cub4core6detail5shmemE+64];
	abs.f64 	%fd128, %fd317;
	abs.f64 	%fd129, %fd127;
	setp.lt.f64 	%p150, %fd128, %fd129;
	mov.f64 	%fd318, %fd127;
	mov.u64 	%rd303, %rd87;
	@%p150 bra 	$L__BB7_106;
	setp.lt.f64 	%p151, %fd129, %fd128;
	mov.f64 	%fd318, %fd317;
	mov.u64 	%rd303, %rd302;
	@%p151 bra 	$L__BB7_106;
	setp.lt.s64 	%p152, %rd302, %rd87;
	min.s64 	%rd303, %rd302, %rd87;
	selp.f64 	%fd318, %fd317, %fd127, %p152;
$L__BB7_106:
	setp.lt.s32 	%p153, %r1, 129;
	mov.f64 	%fd319, %fd318;
	mov.u64 	%rd304, %rd303;
	@%p153 bra 	$L__BB7_110;
	ld.shared.f64 	%fd132, [_ZN6thrust24THRUST_300001_SM_1000_NS8cuda_cub4core6detail5shmemE+72];
	ld.shared.u64 	%rd90, [_ZN6thrust24THRUST_300001_SM_1000_NS8cuda_cub4core6detail5shmemE+80];
	abs.f64 	%fd133, %fd318;
	abs.f64 	%fd134, %fd132;
	setp.lt.f64 	%p154, %fd133, %fd134;
	mov.f64 	%fd319, %fd132;
	mov.u64 	%rd304, %rd90;
	@%p154 bra 	$L__BB7_110;
	setp.lt.f64 	%p155, %fd134, %fd133;
	mov.f64 	%fd319, %fd318;
	mov.u64 	%rd304, %rd303;
	@%p155 bra 	$L__BB7_110;
	setp.lt.s64 	%p156, %rd303, %rd90;
	min.s64 	%rd304, %rd303, %rd90;
	selp.f64 	%fd319, %fd318, %fd132, %p156;
$L__BB7_110:
	setp.lt.s32 	%p157, %r1, 161;
	mov.f64 	%fd320, %fd319;
	mov.u64 	%rd305, %rd304;
	@%p157 bra 	$L__BB7_114;
	ld.shared.f64 	%fd137, [_ZN6thrust24THRUST_300001_SM_1000_NS8cuda_cub4core6detail5shmemE+88];
	ld.shared.u64 	%rd93, [_ZN6thrust24THRUST_300001_SM_1000_NS8cuda_cub4core6detail5shmemE+96];
	abs.f64 	%fd138, %fd319;
	abs.f64 	%fd139, %fd137;
	setp.lt.f64 	%p158, %fd138, %fd139;
	mov.f64 	%fd320, %fd137;
	mov.u64 	%rd305, %rd93;
	@%p158 bra 	$L__BB7_114;
	setp.lt.f64 	%p159, %fd139, %fd138;
	mov.f64 	%fd320, %fd319;
	mov.u64 	%rd305, %rd304;
	@%p159 bra 	$L__BB7_114;
	setp.lt.s64 	%p160, %rd304, %rd93;
	min.s64 	%rd305, %rd304, %rd93;
	selp.f64 	%fd320, %fd319, %fd137, %p160;
$L__BB7_114:
	setp.lt.s32 	%p161, %r1, 193;
	mov.f64 	%fd321, %fd320;
	mov.u64 	%rd306, %rd305;
	@%p161 bra 	$L__BB7_118;
	ld.shared.f64 	%fd142, [_ZN6thrust24THRUST_300001_SM_1000_NS8cuda_cub4core6detail5shmemE+104];
	ld.shared.u64 	%rd96, [_ZN6thrust24THRUST_300001_SM_1000_NS8cuda_cub4core6detail5shmemE+112];
	abs.f64 	%fd143, %fd320;
	abs.f64 	%fd144, %fd142;
	setp.lt.f64 	%p162, %fd143, %fd144;
	mov.f64 	%fd321, %fd142;
	mov.u64 	%rd306, %rd96;
	@%p162 bra 	$L__BB7_118;
	setp.lt.f64 	%p163, %fd144, %fd143;
	mov.f64 	%fd321, %fd320;
	mov.u64 	%rd306, %rd305;
	@%p163 bra 	$L__BB7_118;
	setp.lt.s64 	%p164, %rd305, %rd96;
	min.s64 	%rd306, %rd305, %rd96;
	selp.f64 	%fd321, %fd320, %fd142, %p164;
$L__BB7_118:
	setp.lt.s32 	%p165, %r1, 225;
	mov.u64 	%rd340, %rd306;
	mov.f64 	%fd351, %fd321;
	@%p165 bra 	$L__BB7_204;
	ld.shared.f64 	%fd147, [_ZN6thrust24THRUST_300001_SM_1000_NS8cuda_cub4core6detail5shmemE+120];
	ld.shared.u64 	%rd99, [_ZN6thrust24THRUST_300001_SM_1000_NS8cuda_cub4core6detail5shmemE+128];
	abs.f64 	%fd148, %fd321;
	abs.f64 	%fd149, %fd147;
	setp.lt.f64 	%p166, %fd148, %fd149;
	mov.u64 	%rd340, %rd99;
	mov.f64 	%fd351, %fd147;
	@%p166 bra 	$L__BB7_204;
	setp.lt.f64 	%p167, %fd149, %fd148;
	mov.u64 	%rd340, %rd306;
	mov.f64 	%fd351, %fd321;
	@%p167 bra 	$L__BB7_204;
	setp.lt.s64 	%p168, %rd306, %rd99;
	min.s64 	%rd340, %rd306, %rd99;
	selp.f64 	%fd351, %fd321, %fd147, %p168;
	bra.uni 	$L__BB7_204;
$L__BB7_122:
	mov.u32 	%r18, %tid.x;
	cvt.u64.u32 	%rd101, %r18;
	mul.wide.u32 	%rd195, %r18, 8;
	add.s64 	%rd102, %rd1, %rd195;
	ld.global.f64 	%fd274, [%rd102];
	add.s32 	%r31, %r18, 256;
	cvt.u64.u32 	%rd196, %r31;
	ld.global.f64 	%fd275, [%rd102+2048];
	add.s32 	%r32, %r18, 512;
	cvt.u64.u32 	%rd197, %r32;
	ld.global.f64 	%fd276, [%rd102+4096];
	add.s32 	%r33, %r18, 768;
	cvt.u64.u32 	%rd198, %r33;
	ld.global.f64 	%fd277, [%rd102+6144];
	or.b32  	%r34, %r18, 1024;
	cvt.u64.u32 	%rd103, %r34;
	add.s64 	%rd327, %rd192, %rd103;
	ld.global.f64 	%fd338, [%rd102+8192];
	abs.f64 	%fd278, %fd274;
	abs.f64 	%fd279, %fd275;
	setp.geu.f64 	%p3, %fd278, %fd279;
	selp.f64 	%fd280, %fd274, %fd275, %p3;
	selp.b64 	%rd199, %rd101, %rd196, %p3;
	abs.f64 	%fd281, %fd280;
	abs.f64 	%fd282, %fd276;
	setp.geu.f64 	%p4, %fd281, %fd282;
	selp.f64 	%fd283, %fd280, %fd276, %p4;
	selp.b64 	%rd200, %rd199, %rd197, %p4;
	abs.f64 	%fd284, %fd283;
	abs.f64 	%fd285, %fd277;
	setp.geu.f64 	%p5, %fd284, %fd285;
	selp.f64 	%fd152, %fd283, %fd277, %p5;
	selp.b64 	%rd105, %rd200, %rd198, %p5;
	abs.f64 	%fd153, %fd152;
	abs.f64 	%fd154, %fd338;
	setp.lt.f64 	%p6, %fd153, %fd154;
	@%p6 bra 	$L__BB7_124;
	setp.lt.f64 	%p7, %fd154, %fd153;
	setp.lt.u64 	%p8, %rd105, %rd103;
	or.pred  	%p9, %p7, %p8;
	selp.f64 	%fd338, %fd152, %fd338, %p9;
	add.s64 	%rd203, %rd192, %rd105;
	selp.b64 	%rd327, %rd203, %rd327, %p9;
$L__BB7_124:
	setp.lt.u64 	%p10, %rd194, 2560;
	mov.b64 	%rd316, 1280;
	@%p10 bra 	$L__BB7_137;
	mov.b64 	%rd308, 1280;
	mov.f64 	%fd323, %fd338;
$L__BB7_126:
	add.s64 	%rd206, %rd308, %rd101;
	shl.b64 	%rd207, %rd308, 3;
	add.s64 	%rd208, %rd102, %rd207;
	add.s64 	%rd310, %rd206, %rd192;
	ld.global.f64 	%fd324, [%rd208];
	ld.global.f64 	%fd325, [%rd208+2048];
	ld.global.f64 	%fd326, [%rd208+4096];
	add.s64 	%rd313, %rd310, 768;
	ld.global.f64 	%fd327, [%rd208+6144];
	ld.global.f64 	%fd338, [%rd208+8192];
	abs.f64 	%fd163, %fd323;
	abs.f64 	%fd164, %fd324;
	setp.lt.f64 	%p11, %fd163, %fd164;
	@%p11 bra 	$L__BB7_128;
	setp.lt.f64 	%p12, %fd164, %fd163;
	setp.lt.s64 	%p13, %rd327, %rd310;
	or.pred  	%p14, %p12, %p13;
	selp.f64 	%fd324, %fd323, %fd324, %p14;
	selp.b64 	%rd310, %rd327, %rd310, %p14;
$L__BB7_128:
	add.s64 	%rd209, %rd308, %rd101;
	add.s64 	%rd210, %rd209, %rd192;
	add.s64 	%rd311, %rd210, 256;
	abs.f64 	%fd167, %fd324;
	abs.f64 	%fd168, %fd325;
	setp.lt.f64 	%p15, %fd167, %fd168;
	@%p15 bra 	$L__BB7_130;
	setp.lt.f64 	%p16, %fd168, %fd167;
	setp.lt.s64 	%p17, %rd310, %rd311;
	or.pred  	%p18, %p16, %p17;
	selp.f64 	%fd325, %fd324, %fd325, %p18;
	selp.b64 	%rd311, %rd310, %rd311, %p18;
$L__BB7_130:
	add.s64 	%rd211, %rd308, %rd101;
	add.s64 	%rd212, %rd211, %rd192;
	add.s64 	%rd312, %rd212, 512;
	abs.f64 	%fd171, %fd325;
	abs.f64 	%fd172, %fd326;
	setp.lt.f64 	%p19, %fd171, %fd172;
	@%p19 bra 	$L__BB7_132;
	setp.lt.f64 	%p20, %fd172, %fd171;
	setp.lt.s64 	%p21, %rd311, %rd312;
	or.pred  	%p22, %p20, %p21;
	selp.f64 	%fd326, %fd325, %fd326, %p22;
	selp.b64 	%rd312, %rd311, %rd312, %p22;
$L__BB7_132:
	abs.f64 	%fd175, %fd326;
	abs.f64 	%fd176, %fd327;
	setp.lt.f64 	%p23, %fd175, %fd176;
	@%p23 bra 	$L__BB7_134;
	setp.lt.f64 	%p24, %fd176, %fd175;
	setp.lt.s64 	%p25, %rd312, %rd313;
	or.pred  	%p26, %p24, %p25;
	selp.f64 	%fd327, %fd326, %fd327, %p26;
	selp.b64 	%rd313, %rd312, %rd313, %p26;
$L__BB7_134:
	add.s64 	%rd213, %rd308, %rd101;
	add.s64 	%rd214, %rd213, %rd192;
	add.s64 	%rd327, %rd214, 1024;
	abs.f64 	%fd179, %fd327;
	abs.f64 	%fd180, %fd338;
	setp.lt.f64 	%p27, %fd179, %fd180;
	@%p27 bra 	$L__BB7_136;
	setp.lt.f64 	%p28, %fd180, %fd179;
	setp.lt.s64 	%p29, %rd313, %rd327;
	or.pred  	%p30, %p28, %p29;
	selp.f64 	%fd338, %fd327, %fd338, %p30;
	selp.b64 	%rd327, %rd313, %rd327, %p30;
$L__BB7_136:
	add.s64 	%rd316, %rd308, 1280;
	add.s64 	%rd215, %rd308, 2560;
	setp.le.s64 	%p31, %rd215, %rd194;
	mov.u64 	%rd308, %rd316;
	mov.f64 	%fd323, %fd338;
	@%p31 bra 	$L__BB7_126;
$L__BB7_137:
	setp.le.s64 	%p32, %rd194, %rd316;
	@%p32 bra 	$L__BB7_160;
	cvt.u32.u64 	%r35, %rd316;
	cvt.u32.u64 	%r36, %rd194;
	sub.s32 	%r19, %r36, %r35;
	setp.ge.s32 	%p33, %r18, %r19;
	@%p33 bra 	$L__BB7_160;
	cvta.to.global.u64 	%rd128, %rd191;
	not.b32 	%r38, %r18;
	add.s32 	%r39, %r38, %r36;
	sub.s32 	%r20, %r39, %r35;
	and.b32  	%r41, %r20, 768;
	setp.eq.s32 	%p34, %r41, 768;
	mov.u32 	%r389, %r18;
	@%p34 bra 	$L__BB7_145;
	add.s64 	%rd217, %rd316, %rd101;
	add.s64 	%rd318, %rd217, %rd192;
	shl.b64 	%rd218, %rd217, 3;
	add.s64 	%rd317, %rd128, %rd218;
	shr.u32 	%r42, %r20, 8;
	add.s32 	%r43, %r42, 1;
	and.b32  	%r44, %r43, 3;
	neg.s32 	%r387, %r44;
	mov.u32 	%r389, %r18;
$L__BB7_141:
	.pragma "nounroll";
	mov.u64 	%rd133, %rd327;
	mov.f64 	%fd184, %fd338;
	ld.global.f64 	%fd185, [%rd317];
	abs.f64 	%fd186, %fd184;
	abs.f64 	%fd187, %fd185;
	setp.lt.f64 	%p35, %fd186, %fd187;
	mov.f64 	%fd338, %fd185;
	mov.u64 	%rd327, %rd318;
	@%p35 bra 	$L__BB7_144;
	setp.lt.f64 	%p36, %fd187, %fd186;
	mov.f64 	%fd338, %fd184;
	mov.u64 	%rd327, %rd133;
	@%p36 bra 	$L__BB7_144;
	setp.lt.s64 	%p37, %rd133, %rd318;
	selp.f64 	%fd338, %fd184, %fd185, %p37;
	min.s64 	%rd327, %rd133, %rd318;
$L__BB7_144:
	add.s32 	%r389, %r389, 256;
	add.s64 	%rd318, %rd318, 256;
	add.s64 	%rd317, %rd317, 2048;
	add.s32 	%r387, %r387, 1;
	setp.ne.s32 	%p38, %r387, 0;
	@%p38 bra 	$L__BB7_141;
$L__BB7_145:
	setp.lt.u32 	%p39, %r20, 768;
	@%p39 bra 	$L__BB7_160;
	add.s32 	%r390, %r389, 512;
$L__BB7_147:
	mov.u32 	%r28, %r390;
	add.s32 	%r45, %r28, -512;
	cvt.u64.u32 	%rd219, %r45;
	add.s64 	%rd220, %rd316, %rd219;
	shl.b64 	%rd221, %rd220, 3;
	add.s64 	%rd141, %rd128, %rd221;
	add.s64 	%rd142, %rd220, %rd192;
	ld.global.f64 	%fd193, [%rd141];
	abs.f64 	%fd194, %fd338;
	abs.f64 	%fd195, %fd193;
	setp.lt.f64 	%p40, %fd194, %fd195;
	mov.f64 	%fd335, %fd193;
	mov.u64 	%rd324, %rd142;
	@%p40 bra 	$L__BB7_150;
	setp.lt.f64 	%p41, %fd195, %fd194;
	mov.f64 	%fd335, %fd338;
	mov.u64 	%rd324, %rd327;
	@%p41 bra 	$L__BB7_150;
	setp.lt.s64 	%p42, %rd327, %rd142;
	selp.f64 	%fd335, %fd338, %fd193, %p42;
	min.s64 	%rd324, %rd327, %rd142;
$L__BB7_150:
	add.s32 	%r46, %r28, -256;
	cvt.u64.u32 	%rd222, %r46;
	add.s64 	%rd223, %rd316, %rd222;
	add.s64 	%rd145, %rd223, %rd192;
	ld.global.f64 	%fd198, [%rd141+2048];
	abs.f64 	%fd199, %fd335;
	abs.f64 	%fd200, %fd198;
	setp.lt.f64 	%p43, %fd199, %fd200;
	mov.f64 	%fd336, %fd198;
	mov.u64 	%rd325, %rd145;
	@%p43 bra 	$L__BB7_153;
	setp.lt.f64 	%p44, %fd200, %fd199;
	mov.f64 	%fd336, %fd335;
	mov.u64 	%rd325, %rd324;
	@%p44 bra 	$L__BB7_153;
	setp.lt.s64 	%p45, %rd324, %rd145;
	selp.f64 	%fd336, %fd335, %fd198, %p45;
	min.s64 	%rd325, %rd324, %rd145;
$L__BB7_153:
	cvt.u64.u32 	%rd224, %r28;
	add.s64 	%rd225, %rd316, %rd224;
	add.s64 	%rd148, %rd225, %rd192;
	ld.global.f64 	%fd203, [%rd141+4096];
	abs.f64 	%fd204, %fd336;
	abs.f64 	%fd205, %fd203;
	setp.lt.f64 	%p46, %fd204, %fd205;
	mov.f64 	%fd337, %fd203;
	mov.u64 	%rd326, %rd148;
	@%p46 bra 	$L__BB7_156;
	setp.lt.f64 	%p47, %fd205, %fd204;
	mov.f64 	%fd337, %fd336;
	mov.u64 	%rd326, %rd325;
	@%p47 bra 	$L__BB7_156;
	setp.lt.s64 	%p48, %rd325, %rd148;
	selp.f64 	%fd337, %fd336, %fd203, %p48;
	min.s64 	%rd326, %rd325, %rd148;
$L__BB7_156:
	add.s32 	%r47, %r28, 256;
	cvt.u64.u32 	%rd226, %r47;
	add.s64 	%rd227, %rd316, %rd226;
	add.s64 	%rd151, %rd227, %rd192;
	ld.global.f64 	%fd208, [%rd141+6144];
	abs.f64 	%fd209, %fd337;
	abs.f64 	%fd210, %fd208;
	setp.lt.f64 	%p49, %fd209, %fd210;
	mov.f64 	%fd338, %fd208;
	mov.u64 	%rd327, %rd151;
	@%p49 bra 	$L__BB7_159;
	setp.lt.f64 	%p50, %fd210, %fd209;
	mov.f64 	%fd338, %fd337;
	mov.u64 	%rd327, %rd326;
	@%p50 bra 	$L__BB7_159;
	setp.lt.s64 	%p51, %rd326, %rd151;
	selp.f64 	%fd338, %fd337, %fd208, %p51;
	min.s64 	%rd327, %rd326, %rd151;
$L__BB7_159:
	add.s32 	%r390, %r28, 1024;
	add.s32 	%r48, %r28, 512;
	setp.lt.s32 	%p52, %r48, %r19;
	@%p52 bra 	$L__BB7_147;
$L__BB7_160:
	// begin inline asm
	mov.u32 %r49, %laneid;
	// end inline asm
	mov.b64 	%rd228, %fd338;
	mov.b64 	{%r51, %r56}, %rd228;
	mov.b32 	%r67, 1;
	mov.b32 	%r68, 31;
	mov.b32 	%r69, -1;
	// begin inline asm
	shfl.sync.down.b32 %r50, %r51, %r67, %r68, %r69;
	// end inline asm
	// begin inline asm
	shfl.sync.down.b32 %r55, %r56, %r67, %r68, %r69;
	// end inline asm
	mov.b64 	%rd229, {%r50, %r55};
	mov.b64 	%fd214, %rd229;
	mov.b64 	{%r61, %r66}, %rd327;
	// begin inline asm
	shfl.sync.down.b32 %r60, %r61, %r67, %r68, %r69;
	// end inline asm
	// begin inline asm
	shfl.sync.down.b32 %r65, %r66, %r67, %r68, %r69;
	// end inline asm
	mov.b64 	%rd155, {%r60, %r65};
	setp.gt.s32 	%p53, %r49, 30;
	mov.f64 	%fd340, %fd338;
	mov.u64 	%rd329, %rd327;
	@%p53 bra 	$L__BB7_164;
	abs.f64 	%fd215, %fd338;
	abs.f64 	%fd216, %fd214;
	setp.lt.f64 	%p54, %fd215, %fd216;
	mov.f64 	%fd340, %fd214;
	mov.u64 	%rd329, %rd155;
	@%p54 bra 	$L__BB7_164;
	setp.lt.f64 	%p55, %fd216, %fd215;
	mov.f64 	%fd340, %fd338;
	mov.u64 	%rd329, %rd327;
	@%p55 bra 	$L__BB7_164;
	setp.lt.s64 	%p56, %rd327, %rd155;
	selp.f64 	%fd340, %fd338, %fd214, %p56;
	min.s64 	%rd329, %rd327, %rd155;
$L__BB7_164:
	mov.b64 	%rd230, %fd340;
	mov.b64 	{%r71, %r76}, %rd230;
	mov.b32 	%r87, 2;
	mov.b32 	%r88, 31;
	mov.b32 	%r89, -1;
	// begin inline asm
	shfl.sync.down.b32 %r70, %r71, %r87, %r88, %r89;
	// end inline asm
	// begin inline asm
	shfl.sync.down.b32 %r75, %r76, %r87, %r88, %r89;
	// end inline asm
	mov.b64 	%rd231, {%r70, %r75};
	mov.b64 	%fd219, %rd231;
	mov.b64 	{%r81, %r86}, %rd329;
	// begin inline asm
	shfl.sync.down.b32 %r80, %r81, %r87, %r88, %r89;
	// end inline asm
	// begin inline asm
	shfl.sync.down.b32 %r85, %r86, %r87, %r88, %r89;
	// end inline asm
	mov.b64 	%rd158, {%r80, %r85};
	setp.gt.s32 	%p57, %r49, 29;
	mov.f64 	%fd341, %fd340;
	mov.u64 	%rd330, %rd329;
	@%p57 bra 	$L__BB7_168;
	abs.f64 	%fd220, %fd340;
	abs.f64 	%fd221, %fd219;
	setp.lt.f64 	%p58, %fd220, %fd221;
	mov.f64 	%fd341, %fd219;
	mov.u64 	%rd330, %rd158;
	@%p58 bra 	$L__BB7_168;
	setp.lt.f64 	%p59, %fd221, %fd220;
	mov.f64 	%fd341, %fd340;
	mov.u64 	%rd330, %rd329;
	@%p59 bra 	$L__BB7_168;
	setp.lt.s64 	%p60, %rd329, %rd158;
	selp.f64 	%fd341, %fd340, %fd219, %p60;
	min.s64 	%rd330, %rd329, %rd158;
$L__BB7_168:
	mov.b64 	%rd232, %fd341;
	mov.b64 	{%r91, %r96}, %rd232;
	mov.b32 	%r107, 4;
	mov.b32 	%r108, 31;
	mov.b32 	%r109, -1;
	// begin inline asm
	shfl.sync.down.b32 %r90, %r91, %r107, %r108, %r109;
	// end inline asm
	// begin inline asm
	shfl.sync.down.b32 %r95, %r96, %r107, %r108, %r109;
	// end inline asm
	mov.b64 	%rd233, {%r90, %r95};
	mov.b64 	%fd224, %rd233;
	mov.b64 	{%r101, %r106}, %rd330;
	// begin inline asm
	shfl.sync.down.b32 %r100, %r101, %r107, %r108, %r109;
	// end inline asm
	// begin inline asm
	shfl.sync.down.b32 %r105, %r106, %r107, %r108, %r109;
	// end inline asm
	mov.b64 	%rd161, {%r100, %r105};
	setp.gt.s32 	%p61, %r49, 27;
	mov.f64 	%fd342, %fd341;
	mov.u64 	%rd331, %rd330;
	@%p61 bra 	$L__BB7_172;
	abs.f64 	%fd225, %fd341;
	abs.f64 	%fd226, %fd224;
	setp.lt.f64 	%p62, %fd225, %fd226;
	mov.f64 	%fd342, %fd224;
	mov.u64 	%rd331, %rd161;
	@%p62 bra 	$L__BB7_172;
	setp.lt.f64 	%p63, %fd226, %fd225;
	mov.f64 	%fd342, %fd341;
	mov.u64 	%rd331, %rd330;
	@%p63 bra 	$L__BB7_172;
	setp.lt.s64 	%p64, %rd330, %rd161;
	selp.f64 	%fd342, %fd341, %fd224, %p64;
	min.s64 	%rd331, %rd330, %rd161;
$L__BB7_172:
	mov.b64 	%rd234, %fd342;
	mov.b64 	{%r111, %r116}, %rd234;
	mov.b32 	%r127, 8;
	mov.b32 	%r128, 31;
	mov.b32 	%r129, -1;
	// begin inline asm
	shfl.sync.down.b32 %r110, %r111, %r127, %r128, %r129;
	// end inline asm
	// begin inline asm
	shfl.sync.down.b32 %r115, %r116, %r127, %r128, %r129;
	// end inline asm
	mov.b64 	%rd235, {%r110, %r115};
	mov.b64 	%fd229, %rd235;
	mov.b64 	{%r121, %r126}, %rd331;
	// begin inline asm
	shfl.sync.down.b32 %r120, %r121, %r127, %r128, %r129;
	// end inline asm
	// begin inline asm
	shfl.sync.down.b32 %r125, %r126, %r127, %r128, %r129;
	// end inline asm
	mov.b64 	%rd164, {%r120, %r125};
	setp.gt.s32 	%p65, %r49, 23;
	mov.f64 	%fd343, %fd342;
	mov.u64 	%rd332, %rd331;
	@%p65 bra 	$L__BB7_176;
	abs.f64 	%fd230, %fd342;
	abs.f64 	%fd231, %fd229;
	setp.lt.f64 	%p66, %fd230, %fd231;
	mov.f64 	%fd343, %fd229;
	mov.u64 	%rd332, %rd164;
	@%p66 bra 	$L__BB7_176;
	setp.lt.f64 	%p67, %fd231, %fd230;
	mov.f64 	%fd343, %fd342;
	mov.u64 	%rd332, %rd331;
	@%p67 bra 	$L__BB7_176;
	setp.lt.s64 	%p68, %rd331, %rd164;
	selp.f64 	%fd343, %fd342, %fd229, %p68;
	min.s64 	%rd332, %rd331, %rd164;
$L__BB7_176:
	mov.b64 	%rd236, %fd343;
	mov.b64 	{%r131, %r136}, %rd236;
	mov.b32 	%r147, 16;
	mov.b32 	%r148, 31;
	mov.b32 	%r149, -1;
	// begin inline asm
	shfl.sync.down.b32 %r130, %r131, %r147, %r148, %r149;
	// end inline asm
	// begin inline asm
	shfl.sync.down.b32 %r135, %r136, %r147, %r148, %r149;
	// end inline asm
	mov.b64 	%rd237, {%r130, %r135};
	mov.b64 	%fd234, %rd237;
	mov.b64 	{%r141, %r146}, %rd332;
	// begin inline asm
	shfl.sync.down.b32 %r140, %r141, %r147, %r148, %r149;
	// end inline asm
	// begin inline asm
	shfl.sync.down.b32 %r145, %r146, %r147, %r148, %r149;
	// end inline asm
	mov.b64 	%rd167, {%r140, %r145};
	setp.gt.s32 	%p69, %r49, 15;
	mov.f64 	%fd351, %fd343;
	mov.u64 	%rd340, %rd332;
	@%p69 bra 	$L__BB7_180;
	abs.f64 	%fd235, %fd343;
	abs.f64 	%fd236, %fd234;
	setp.lt.f64 	%p70, %fd235, %fd236;
	mov.f64 	%fd351, %fd234;
	mov.u64 	%rd340, %rd167;
	@%p70 bra 	$L__BB7_180;
	setp.lt.f64 	%p71, %fd236, %fd235;
	mov.f64 	%fd351, %fd343;
	mov.u64 	%rd340, %rd332;
	@%p71 bra 	$L__BB7_180;
	setp.lt.s64 	%p72, %rd332, %rd167;
	selp.f64 	%fd351, %fd343, %fd234, %p72;
	min.s64 	%rd340, %rd332, %rd167;
$L__BB7_180:
	setp.ne.s32 	%p73, %r49, 0;
	@%p73 bra 	$L__BB7_182;
	shr.u32 	%r150, %r18, 1;
	and.b32  	%r151, %r150, 496;
	mov.u32 	%r152, _ZN6thrust24THRUST_300001_SM_1000_NS8cuda_cub4core6detail5shmemE;
	add.s32 	%r153, %r152, %r151;
	st.shared.f64 	[%r153+8], %fd351;
	st.shared.u64 	[%r153+16], %rd340;
$L__BB7_182:
	bar.sync 	0;
	setp.ne.s32 	%p74, %r18, 0;
	@%p74 bra 	$L__BB7_204;
	ld.shared.f64 	%fd239, [_ZN6thrust24THRUST_300001_SM_1000_NS8cuda_cub4core6detail5shmemE+24];
	ld.shared.u64 	%rd170, [_ZN6thrust24THRUST_300001_SM_1000_NS8cuda_cub4core6detail5shmemE+32];
	abs.f64 	%fd240, %fd351;
	abs.f64 	%fd241, %fd239;
	setp.lt.f64 	%p75, %fd240, %fd241;
	mov.f64 	%fd345, %fd239;
	mov.u64 	%rd334, %rd170;
	@%p75 bra 	$L__BB7_186;
	setp.lt.f64 	%p76, %fd241, %fd240;
	mov.f64 	%fd345, %fd351;
	mov.u64 	%rd334, %rd340;
	@%p76 bra 	$L__BB7_186;
	setp.lt.s64 	%p77, %rd340, %rd170;
	selp.f64 	%fd345, %fd351, %fd239, %p77;
	min.s64 	%rd334, %rd340, %rd170;
$L__BB7_186:
	ld.shared.f64 	%fd244, [_ZN6thrust24THRUST_300001_SM_1000_NS8cuda_cub4core6detail5shmemE+40];
	ld.shared.u64 	%rd173, [_ZN6thrust24THRUST_300001_SM_1000_NS8cuda_cub4core6detail5shmemE+48];
	abs.f64 	%fd245, %fd345;
	abs.f64 	%fd246, %fd244;
	setp.lt.f64 	%p78, %fd245, %fd246;
	mov.f64 	%fd346, %fd244;
	mov.u64 	%rd335, %rd173;
	@%p78 bra 	$L__BB7_189;
	setp.lt.f64 	%p79, %fd246, %fd245;
	mov.f64 	%fd346, %fd345;
	mov.u64 	%rd335, %rd334;
	@%p79 bra 	$L__BB7_189;
	setp.lt.s64 	%p80, %rd334, %rd173;
	selp.f64 	%fd346, %fd345, %fd244, %p80;
	min.s64 	%rd335, %rd334, %rd173;
$L__BB7_189:
	ld.shared.f64 	%fd249, [_ZN6thrust24THRUST_300001_SM_1000_NS8cuda_cub4core6detail5shmemE+56];
	ld.shared.u64 	%rd176, [_ZN6thrust24THRUST_300001_SM_1000_NS8cuda_cub4core6detail5shmemE+64];
	abs.f64 	%fd250, %fd346;
	abs.f64 	%fd251, %fd249;
	setp.lt.f64 	%p81, %fd250, %fd251;
	mov.f64 	%fd347, %fd249;
	mov.u64 	%rd336, %rd176;
	@%p81 bra 	$L__BB7_192;
	setp.lt.f64 	%p82, %fd251, %fd250;
	mov.f64 	%fd347, %fd346;
	mov.u64 	%rd336, %rd335;
	@%p82 bra 	$L__BB7_192;
	setp.lt.s64 	%p83, %rd335, %rd176;
	selp.f64 	%fd347, %fd346, %fd249, %p83;
	min.s64 	%rd336, %rd335, %rd176;
$L__BB7_192:
	ld.shared.f64 	%fd254, [_ZN6thrust24THRUST_300001_SM_1000_NS8cuda_cub4core6detail5shmemE+72];
	ld.shared.u64 	%rd179, [_ZN6thrust24THRUST_300001_SM_1000_NS8cuda_cub4core6detail5shmemE+80];
	abs.f64 	%fd255, %fd347;
	abs.f64 	%fd256, %fd254;
	setp.lt.f64 	%p84, %fd255, %fd256;
	mov.f64 	%fd348, %fd254;
	mov.u64 	%rd337, %rd179;
	@%p84 bra 	$L__BB7_195;
	setp.lt.f64 	%p85, %fd256, %fd255;
	mov.f64 	%fd348, %fd347;
	mov.u64 	%rd337, %rd336;
	@%p85 bra 	$L__BB7_195;
	setp.lt.s64 	%p86, %rd336, %rd179;
	selp.f64 	%fd348, %fd347, %fd254, %p86;
	min.s64 	%rd337, %rd336, %rd179;
$L__BB7_195:
	ld.shared.f64 	%fd259, [_ZN6thrust24THRUST_300001_SM_1000_NS8cuda_cub4core6detail5shmemE+88];
	ld.shared.u64 	%rd182, [_ZN6thrust24THRUST_300001_SM_1000_NS8cuda_cub4core6detail5shmemE+96];
	abs.f64 	%fd260, %fd348;
	abs.f64 	%fd261, %fd259;
	setp.lt.f64 	%p87, %fd260, %fd261;
	mov.f64 	%fd349, %fd259;
	mov.u64 	%rd338, %rd182;
	@%p87 bra 	$L__BB7_198;
	setp.lt.f64 	%p88, %fd261, %fd260;
	mov.f64 	%fd349, %fd348;
	mov.u64 	%rd338, %rd337;
	@%p88 bra 	$L__BB7_198;
	setp.lt.s64 	%p89, %rd337, %rd182;
	selp.f64 	%fd349, %fd348, %fd259, %p89;
	min.s64 	%rd338, %rd337, %rd182;
$L__BB7_198:
	ld.shared.f64 	%fd264, [_ZN6thrust24THRUST_300001_SM_1000_NS8cuda_cub4core6detail5shmemE+104];
	ld.shared.u64 	%rd185, [_ZN6thrust24THRUST_300001_SM_1000_NS8cuda_cub4core6detail5shmemE+112];
	abs.f64 	%fd265, %fd349;
	abs.f64 	%fd266, %fd264;
	setp.lt.f64 	%p90, %fd265, %fd266;
	mov.f64 	%fd350, %fd264;
	mov.u64 	%rd339, %rd185;
	@%p90 bra 	$L__BB7_201;
	setp.lt.f64 	%p91, %fd266, %fd265;
	mov.f64 	%fd350, %fd349;
	mov.u64 	%rd339, %rd338;
	@%p91 bra 	$L__BB7_201;
	setp.lt.s64 	%p92, %rd338, %rd185;
	selp.f64 	%fd350, %fd349, %fd264, %p92;
	min.s64 	%rd339, %rd338, %rd185;
$L__BB7_201:
	ld.shared.f64 	%fd269, [_ZN6thrust24THRUST_300001_SM_1000_NS8cuda_cub4core6detail5shmemE+120];
	ld.shared.u64 	%rd188, [_ZN6thrust24THRUST_300001_SM_1000_NS8cuda_cub4core6detail5shmemE+128];
	abs.f64 	%fd270, %fd350;
	abs.f64 	%fd271, %fd269;
	setp.lt.f64 	%p93, %fd270, %fd271;
	mov.u64 	%rd340, %rd188;
	mov.f64 	%fd351, %fd269;
	@%p93 bra 	$L__BB7_204;
	setp.lt.f64 	%p94, %fd271, %fd270;
	mov.u64 	%rd340, %rd339;
	mov.f64 	%fd351, %fd350;
	@%p94 bra 	$L__BB7_204;
	setp.lt.s64 	%p95, %rd339, %rd188;
	selp.f64 	%fd351, %fd350, %fd269, %p95;
	min.s64 	%rd340, %rd339, %rd188;
$L__BB7_204:
	mov.u32 	%r381, %tid.x;
	setp.ne.s32 	%p212, %r381, 0;
	@%p212 bra 	$L__BB7_206;
	ld.param.u64 	%rd271, [_ZN6thrust24THRUST_300001_SM_1000_NS8cuda_cub4core6detail13_kernel_agentINS1_8__reduce11ReduceAgentINS0_12zip_iteratorIN4cuda3std3__45tupleIJNS0_10device_ptrIdEENS0_17counting_iteratorIlNS0_11use_defaultESF_SF_EEEEEEEPNSB_IJdlEEESJ_lNS1_9__extrema9arg_max_fIdl9abs_max_tEEEEJSI_SK_lSO_EEEvDpT0__param_1];
	cvta.to.global.u64 	%rd270, %rd271;
	st.global.f64 	[%rd270], %fd351;
	st.global.u64 	[%rd270+8], %rd340;
$L__BB7_206:
	ret;

}
	// .globl	_ZN6thrust24THRUST_300001_SM_1000_NS8cuda_cub4core6detail13_kernel_agentINS1_8__reduce11ReduceAgentINS0_12zip_iteratorIN4cuda3std3__45tupleIJNS0_10device_ptrIdEENS0_17counting_iteratorIlNS0_11use_defaultESF_SF_EEEEEEEPNSB_IJdlEEESJ_lNS1_9__extrema9arg_max_fIdl9abs_max_tEEEEJSI_SK_lN3cub18CUB_300001_SM_100013GridEvenShareIlEENSR_9GridQueueIyEESO_EEEvDpT0_
.visible .entry _ZN6thrust24THRUST_300001_SM_1000_NS8cuda_cub4core6detail13_kernel_agentINS1_8__reduce11ReduceAgentINS0_12zip_iteratorIN4cuda3std3__45tupleIJNS0_10device_ptrIdEENS0_17counting_iteratorIlNS0_11use_defaultESF_SF_EEEEEEEPNSB_IJdlEEESJ_lNS1_9__extrema9arg_max_fIdl9abs_max_tEEEEJSI_SK_lN3cub18CUB_300001_SM_100013GridEvenShareIlEENSR_9GridQueueIyEESO_EEEvDpT0_(
	.param .align 8 .b8 _ZN6thrust24THRUST_300001_SM_1000_NS8cuda_cub4core6detail13_kernel_agentINS1_8__reduce11ReduceAgentINS0_12zip_iteratorIN4cuda3std3__45tupleIJNS0_10device_ptrIdEENS0_17counting_iteratorIlNS0_11use_defaultESF_SF_EEEEEEEPNSB_IJdlEEESJ_lNS1_9__extrema9arg_max_fIdl9abs_max_tEEEEJSI_SK_lN3cub18CUB_300001_SM_100013GridEvenShareIlEENSR_9GridQueueIyEESO_EEEvDpT0__param_0[16],
	.param .u64 .ptr .align 1 _ZN6thrust24THRUST_300001_SM_1000_NS8cuda_cub4core6detail13_kernel_agentINS1_8__reduce11ReduceAgentINS0_12zip_iteratorIN4cuda3std3__45tupleIJNS0_10device_ptrIdEENS0_17counting_iteratorIlNS0_11use_defaultESF_SF_EEEEEEEPNSB_IJdlEEESJ_lNS1_9__extrema9arg_max_fIdl9abs_max_tEEEEJSI_SK_lN3cub18CUB_300001_SM_100013GridEvenShareIlEENSR_9GridQueueIyEESO_EEEvDpT0__param_1,
	.param .u64 _ZN6thrust24THRUST_300001_SM_1000_NS8cuda_cub4core6detail13_kernel_agentINS1_8__reduce11ReduceAgentINS0_12zip_iteratorIN4cuda3std3__45tupleIJNS0_10device_ptrIdEENS0_17counting_iteratorIlNS0_11use_defaultESF_SF_EEEEEEEPNSB_IJdlEEESJ_lNS1_9__extrema9arg_max_fIdl9abs_max_tEEEEJSI_SK_lN3cub18CUB_300001_SM_100013GridEvenShareIlEENSR_9GridQueueIyEESO_EEEvDpT0__param_2,
	.param .align 8 .b8 _ZN6thrust24THRUST_300001_SM_1000_NS8cuda_cub4core6detail13_kernel_agentINS1_8__reduce11ReduceAgentINS0_12zip_iteratorIN4cuda3std3__45tupleIJNS0_10device_ptrIdEENS0_17counting_iteratorIlNS0_11use_defaultESF_SF_EEEEEEEPNSB_IJdlEEESJ_lNS1_9__extrema9arg_max_fIdl9abs_max_tEEEEJSI_SK_lN3cub18CUB_300001_SM_100013GridEvenShareIlEENSR_9GridQueueIyEESO_EEEvDpT0__param_3[72],
	.param .align 8 .b8 _ZN6thrust24THRUST_300001_SM_1000_NS8cuda_cub4core6detail13_kernel_agentINS1_8__reduce11ReduceAgentINS0_12zip_iteratorIN4cuda3std3__45tupleIJNS0_10device_ptrIdEENS0_17counting_iteratorIlNS0_11use_defaultESF_SF_EEEEEEEPNSB_IJdlEEESJ_lNS1_9__extrema9arg_max_fIdl9abs_max_tEEEEJSI_SK_lN3cub18CUB_300001_SM_100013GridEvenShareIlEENSR_9GridQueueIyEESO_EEEvDpT0__param_4[8],
	.param .align 1 .b8 _ZN6thrust24THRUST_300001_SM_1000_NS8cuda_cub4core6detail13_kernel_agentINS1_8__reduce11ReduceAgentINS0_12zip_iteratorIN4cuda3std3__45tupleIJNS0_10device_ptrIdEENS0_17counting_iteratorIlNS0_11use_defaultESF_SF_EEEEEEEPNSB_IJdlEEESJ_lNS1_9__extrema9arg_max_fIdl9abs_max_tEEEEJSI_SK_lN3cub18CUB_300001_SM_100013GridEvenShareIlEENSR_9GridQueueIyEESO_EEEvDpT0__param_5[1]
)
.maxntid 256
{
	.reg .pred 	%p<215>;
	.reg .b32 	%r<399>;
	.reg .b64 	%rd<356>;
	.reg .b64 	%fd<352>;

	ld.param.u64 	%rd196, [_ZN6thrust24THRUST_300001_SM_1000_NS8cuda_cub4core6detail13_kernel_agentINS1_8__reduce11ReduceAgentINS0_12zip_iteratorIN4cuda3std3__45tupleIJNS0_10device_ptrIdEENS0_17counting_iteratorIlNS0_11use_defaultESF_SF_EEEEEEEPNSB_IJdlEEESJ_lNS1_9__extrema9arg_max_fIdl9abs_max_tEEEEJSI_SK_lN3cub18CUB_300001_SM_100013GridEvenShareIlEENSR_9GridQueueIyEESO_EEEvDpT0__param_0+8];
	ld.param.u64 	%rd195, [_ZN6thrust24THRUST_300001_SM_1000_NS8cuda_cub4core6detail13_kernel_agentINS1_8__reduce11ReduceAgentINS0_12zip_iteratorIN4cuda3std3__45tupleIJNS0_10device_ptrIdEENS0_17counting_iteratorIlNS0_11use_defaultESF_SF_EEEEEEEPNSB_IJdlEEESJ_lNS1_9__extrema9arg_max_fIdl9abs_max_tEEEEJSI_SK_lN3cub18CUB_300001_SM_100013GridEvenShareIlEENSR_9GridQueueIyEESO_EEEvDpT0__param_0];
	ld.param.u64 	%rd199, [_ZN6thrust24THRUST_300001_SM_1000_NS8cuda_cub4core6detail13_kernel_agentINS1_8__reduce11ReduceAgentINS0_12zip_iteratorIN4cuda3std3__45tupleIJNS0_10device_ptrIdEENS0_17counting_iteratorIlNS0_11use_defaultESF_SF_EEEEEEEPNSB_IJdlEEESJ_lNS1_9__extrema9arg_max_fIdl9abs_max_tEEEEJSI_SK_lN3cub18CUB_300001_SM_100013GridEvenShareIlEENSR_9GridQueueIyEESO_EEEvDpT0__param_4];
	ld.param.u64 	%rd198, [_ZN6thrust24THRUST_300001_SM_1000_NS8cuda_cub4core6detail13_kernel_agentINS1_8__reduce11ReduceAgentINS0_12zip_iteratorIN4cuda3std3__45tupleIJNS0_10device_ptrIdEENS0_17counting_iteratorIlNS0_11use_defaultESF_SF_EEEEEEEPNSB_IJdlEEESJ_lNS1_9__extrema9arg_max_fIdl9abs_max_tEEEEJSI_SK_lN3cub18CUB_300001_SM_100013GridEvenShareIlEENSR_9GridQueueIyEESO_EEEvDpT0__param_2];
	cvta.to.global.u64 	%rd1, %rd199;
	cvta.to.global.u64 	%rd2, %rd195;
	mov.u32 	%r1, %ctaid.x;
	mul.lo.s32 	%r33, %r1, 1280;
	cvt.u64.u32 	%rd4, %r33;
	mov.u32 	%r34, %nctaid.x;
	mul.lo.s32 	%r35, %r34, 1280;
	cvt.u64.u32 	%rd5, %r35;
	add.s64 	%rd200, %rd4, 1280;
	setp.le.s64 	%p1, %rd200, %rd198;
	@%p1 bra 	$L__BB8_121;
	cvt.u32.u64 	%r159, %rd4;
	cvt.u32.u64 	%r2, %rd198;
	sub.s32 	%r3, %r2, %r159;
	mov.u32 	%r4, %tid.x;
	setp.ge.s32 	%p98, %r4, %r3;
	mov.f64 	%fd298, 0d0000000000000000;
	mov.b64 	%rd298, 0;
	mov.u32 	%r393, %r4;
	@%p98 bra 	$L__BB8_3;
	cvt.u64.u32 	%rd246, %r4;
	add.s64 	%rd247, %rd4, %rd246;
	shl.b64 	%rd248, %rd247, 3;
	add.s64 	%rd249, %rd2, %rd248;
	add.s64 	%rd298, %rd196, %rd247;
	ld.global.f64 	%fd298, [%rd249];
	add.s32 	%r393, %r4, 256;
$L__BB8_3:
	setp.ge.s32 	%p99, %r393, %r3;
	@%p99 bra 	$L__BB8_25;
	not.b32 	%r161, %r393;
	add.s32 	%r162, %r161, %r2;
	sub.s32 	%r7, %r162, %r159;
	and.b32  	%r163, %r7, 768;
	setp.eq.s32 	%p100, %r163, 768;
	@%p100 bra 	$L__BB8_10;
	cvt.u64.u32 	%rd251, %r393;
	add.s64 	%rd252, %rd251, %rd4;
	add.s64 	%rd289, %rd252, %rd196;
	shl.b64 	%rd253, %rd252, 3;
	add.s64 	%rd288, %rd2, %rd253;
	shr.u32 	%r164, %r7, 8;
	add.s32 	%r165, %r164, 1;
	and.b32  	%r166, %r165, 3;
	neg.s32 	%r391, %r166;
$L__BB8_6:
	.pragma "nounroll";
	mov.u64 	%rd12, %rd298;
	mov.f64 	%fd3, %fd298;
	ld.global.f64 	%fd4, [%rd288];
	abs.f64 	%fd5, %fd3;
	abs.f64 	%fd6, %fd4;
	setp.lt.f64 	%p101, %fd5, %fd6;
	mov.u64 	%rd298, %rd289;
	mov.f64 	%fd298, %fd4;
	@%p101 bra 	$L__BB8_9;
	setp.lt.f64 	%p102, %fd6, %fd5;
	mov.u64 	%rd298, %rd12;
	mov.f64 	%fd298, %fd3;
	@%p102 bra 	$L__BB8_9;
	setp.lt.s64 	%p103, %rd12, %rd289;
	min.s64 	%rd298, %rd12, %rd289;
	selp.f64 	%fd298, %fd3, %fd4, %p103;
$L__BB8_9:
	add.s32 	%r393, %r393, 256;
	add.s64 	%rd289, %rd289, 256;
	add.s64 	%rd288, %rd288, 2048;
	add.s32 	%r391, %r391, 1;
	setp.ne.s32 	%p104, %r391, 0;
	@%p104 bra 	$L__BB8_6;
$L__BB8_10:
	setp.lt.u32 	%p105, %r7, 768;
	@%p105 bra 	$L__BB8_25;
	add.s32 	%r394, %r393, 512;
$L__BB8_12:
	mov.u32 	%r15, %r394;
	add.s32 	%r167, %r15, -512;
	cvt.s64.s32 	%rd254, %r167;
	add.s64 	%rd255, %rd254, %rd4;
	shl.b64 	%rd256, %rd255, 3;
	add.s64 	%rd20, %rd2, %rd256;
	add.s64 	%rd21, %rd255, %rd196;
	ld.global.f64 	%fd12, [%rd20];
	abs.f64 	%fd13, %fd298;
	abs.f64 	%fd14, %fd12;
	setp.lt.f64 	%p106, %fd13, %fd14;
	mov.u64 	%rd295, %rd21;
	mov.f64 	%fd295, %fd12;
	@%p106 bra 	$L__BB8_15;
	setp.lt.f64 	%p107, %fd14, %fd13;
	mov.u64 	%rd295, %rd298;
	mov.f64 	%fd295, %fd298;
	@%p107 bra 	$L__BB8_15;
	setp.lt.s64 	%p108, %rd298, %rd21;
	min.s64 	%rd295, %rd298, %rd21;
	selp.f64 	%fd295, %fd298, %fd12, %p108;
$L__BB8_15:
	add.s32 	%r168, %r15, -256;
	cvt.s64.s32 	%rd257, %r168;
	add.s64 	%rd258, %rd257, %rd4;
	add.s64 	%rd24, %rd258, %rd196;
	ld.global.f64 	%fd17, [%rd20+2048];
	abs.f64 	%fd18, %fd295;
	abs.f64 	%fd19, %fd17;
	setp.lt.f64 	%p109, %fd18, %fd19;
	mov.u64 	%rd296, %rd24;
	mov.f64 	%fd296, %fd17;
	@%p109 bra 	$L__BB8_18;
	setp.lt.f64 	%p110, %fd19, %fd18;
	mov.u64 	%rd296, %rd295;
	mov.f64 	%fd296, %fd295;
	@%p110 bra 	$L__BB8_18;
	setp.lt.s64 	%p111, %rd295, %rd24;
	min.s64 	%rd296, %rd295, %rd24;
	selp.f64 	%fd296, %fd295, %fd17, %p111;
$L__BB8_18:
	cvt.s64.s32 	%rd259, %r15;
	add.s64 	%rd260, %rd259, %rd4;
	add.s64 	%rd27, %rd260, %rd196;
	ld.global.f64 	%fd22, [%rd20+4096];
	abs.f64 	%fd23, %fd296;
	abs.f64 	%fd24, %fd22;
	setp.lt.f64 	%p112, %fd23, %fd24;
	mov.u64 	%rd297, %rd27;
	mov.f64 	%fd297, %fd22;
	@%p112 bra 	$L__BB8_21;
	setp.lt.f64 	%p113, %fd24, %fd23;
	mov.u64 	%rd297, %rd296;
	mov.f64 	%fd297, %fd296;
	@%p113 bra 	$L__BB8_21;
	setp.lt.s64 	%p114, %rd296, %rd27;
	min.s64 	%rd297, %rd296, %rd27;
	selp.f64 	%fd297, %fd296, %fd22, %p114;
$L__BB8_21:
	add.s32 	%r169, %r15, 256;
	cvt.s64.s32 	%rd261, %r169;
	add.s64 	%rd262, %rd261, %rd4;
	add.s64 	%rd30, %rd262, %rd196;
	ld.global.f64 	%fd27, [%rd20+6144];
	abs.f64 	%fd28, %fd297;
	abs.f64 	%fd29, %fd27;
	setp.lt.f64 	%p115, %fd28, %fd29;
	mov.u64 	%rd298, %rd30;
	mov.f64 	%fd298, %fd27;
	@%p115 bra 	$L__BB8_24;
	setp.lt.f64 	%p116, %fd29, %fd28;
	mov.u64 	%rd298, %rd297;
	mov.f64 	%fd298, %fd297;
	@%p116 bra 	$L__BB8_24;
	setp.lt.s64 	%p117, %rd297, %rd30;
	min.s64 	%rd298, %rd297, %rd30;
	selp.f64 	%fd298, %fd297, %fd27, %p117;
$L__BB8_24:
	add.s32 	%r394, %r15, 1024;
	add.s32 	%r170, %r15, 512;
	setp.lt.s32 	%p118, %r170, %r3;
	@%p118 bra 	$L__BB8_12;
$L__BB8_25:
	setp.lt.s32 	%p119, %r3, 256;
	@%p119 bra 	$L__BB8_70;
	// begin inline asm
	mov.u32 %r284, %laneid;
	// end inline asm
	mov.b64 	%rd273, %fd298;
	mov.b64 	{%r286, %r291}, %rd273;
	mov.b32 	%r302, 1;
	mov.b32 	%r303, 31;
	mov.b32 	%r304, -1;
	// begin inline asm
	shfl.sync.down.b32 %r285, %r286, %r302, %r303, %r304;
	// end inline asm
	// begin inline asm
	shfl.sync.down.b32 %r290, %r291, %r302, %r303, %r304;
	// end inline asm
	mov.b64 	%rd274, {%r285, %r290};
	mov.b64 	%fd33, %rd274;
	mov.b64 	{%r296, %r301}, %rd298;
	// begin inline asm
	shfl.sync.down.b32 %r295, %r296, %r302, %r303, %r304;
	// end inline asm
	// begin inline asm
	shfl.sync.down.b32 %r300, %r301, %r302, %r303, %r304;
	// end inline asm
	mov.b64 	%rd34, {%r295, %r300};
	setp.gt.s32 	%p171, %r284, 30;
	mov.u64 	%rd300, %rd298;
	mov.f64 	%fd300, %fd298;
	@%p171 bra 	$L__BB8_30;
	abs.f64 	%fd34, %fd298;
	abs.f64 	%fd35, %fd33;
	setp.lt.f64 	%p172, %fd34, %fd35;
	mov.u64 	%rd300, %rd34;
	mov.f64 	%fd300, %fd33;
	@%p172 bra 	$L__BB8_30;
	setp.lt.f64 	%p173, %fd35, %fd34;
	mov.u64 	%rd300, %rd298;
	mov.f64 	%fd300, %fd298;
	@%p173 bra 	$L__BB8_30;
	setp.lt.s64 	%p174, %rd298, %rd34;
	min.s64 	%rd300, %rd298, %rd34;
	selp.f64 	%fd300, %fd298, %fd33, %p174;
$L__BB8_30:
	mov.b64 	%rd275, %fd300;
	mov.b64 	{%r306, %r311}, %rd275;
	mov.b32 	%r322, 2;
	mov.b32 	%r323, 31;
	mov.b32 	%r324, -1;
	// begin inline asm
	shfl.sync.down.b32 %r305, %r306, %r322, %r323, %r324;
	// end inline asm
	// begin inline asm
	shfl.sync.down.b32 %r310, %r311, %r322, %r323, %r324;
	// end inline asm
	mov.b64 	%rd276, {%r305, %r310};
	mov.b64 	%fd38, %rd276;
	mov.b64 	{%r316, %r321}, %rd300;
	// begin inline asm
	shfl.sync.down.b32 %r315, %r316, %r322, %r323, %r324;
	// end inline asm
	// begin inline asm
	shfl.sync.down.b32 %r320, %r321, %r322, %r323, %r324;
	// end inline asm
	mov.b64 	%rd37, {%r315, %r320};
	setp.gt.s32 	%p175, %r284, 29;
	mov.u64 	%rd301, %rd300;
	mov.f64 	%fd301, %fd300;
	@%p175 bra 	$L__BB8_34;
	abs.f64 	%fd39, %fd300;
	abs.f64 	%fd40, %fd38;
	setp.lt.f64 	%p176, %fd39, %fd40;
	mov.u64 	%rd301, %rd37;
	mov.f64 	%fd301, %fd38;
	@%p176 bra 	$L__BB8_34;
	setp.lt.f64 	%p177, %fd40, %fd39;
	mov.u64 	%rd301, %rd300;
	mov.f64 	%fd301, %fd300;
	@%p177 bra 	$L__BB8_34;
	setp.lt.s64 	%p178, %rd300, %rd37;
	min.s64 	%rd301, %rd300, %rd37;
	selp.f64 	%fd301, %fd300, %fd38, %p178;
$L__BB8_34:
	mov.b64 	%rd277, %fd301;
	mov.b64 	{%r326, %r331}, %rd277;
	mov.b32 	%r342, 4;
	mov.b32 	%r343, 31;
	mov.b32 	%r344, -1;
	// begin inline asm
	shfl.sync.down.b32 %r325, %r326, %r342, %r343, %r344;
	// end inline asm
	// begin inline asm
	shfl.sync.down.b32 %r330, %r331, %r342, %r343, %r344;
	// end inline asm
	mov.b64 	%rd278, {%r325, %r330};
	mov.b64 	%fd43, %rd278;
	mov.b64 	{%r336, %r341}, %rd301;
	// begin inline asm
	shfl.sync.down.b32 %r335, %r336, %r342, %r343, %r344;
	// end inline asm
	// begin inline asm
	shfl.sync.down.b32 %r340, %r341, %r342, %r343, %r344;
	// end inline asm
	mov.b64 	%rd40, {%r335, %r340};
	setp.gt.s32 	%p179, %r284, 27;
	mov.u64 	%rd302, %rd301;
	mov.f64 	%fd302, %fd301;
	@%p179 bra 	$L__BB8_38;
	abs.f64 	%fd44, %fd301;
	abs.f64 	%fd45, %fd43;
	setp.lt.f64 	%p180, %fd44, %fd45;
	mov.u64 	%rd302, %rd40;
	mov.f64 	%fd302, %fd43;
	@%p180 bra 	$L__BB8_38;
	setp.lt.f64 	%p181, %fd45, %fd44;
	mov.u64 	%rd302, %rd301;
	mov.f64 	%fd302, %fd301;
	@%p181 bra 	$L__BB8_38;
	setp.lt.s64 	%p182, %rd301, %rd40;
	min.s64 	%rd302, %rd301, %rd40;
	selp.f64 	%fd302, %fd301, %fd43, %p182;
$L__BB8_38:
	mov.b64 	%rd279, %fd302;
	mov.b64 	{%r346, %r351}, %rd279;
	mov.b32 	%r362, 8;
	mov.b32 	%r363, 31;
	mov.b32 	%r364, -1;
	// begin inline asm
	shfl.sync.down.b32 %r345, %r346, %r362, %r363, %r364;
	// end inline asm
	// begin inline asm
	shfl.sync.down.b32 %r350, %r351, %r362, %r363, %r364;
	// end inline asm
	mov.b64 	%rd280, {%r345, %r350};
	mov.b64 	%fd48, %rd280;
	mov.b64 	{%r356, %r361}, %rd302;
	// begin inline asm
	shfl.sync.down.b32 %r355, %r356, %r362, %r363, %r364;
	// end inline asm
	// begin inline asm
	shfl.sync.down.b32 %r360, %r361, %r362, %r363, %r364;
	// end inline asm
	mov.b64 	%rd43, {%r355, %r360};
	setp.gt.s32 	%p183, %r284, 23;
	mov.u64 	%rd303, %rd302;
	mov.f64 	%fd303, %fd302;
	@%p183 bra 	$L__BB8_42;
	abs.f64 	%fd49, %fd302;
	abs.f64 	%fd50, %fd48;
	setp.lt.f64 	%p184, %fd49, %fd50;
	mov.u64 	%rd303, %rd43;
	mov.f64 	%fd303, %fd48;
	@%p184 bra 	$L__BB8_42;
	setp.lt.f64 	%p185, %fd50, %fd49;
	mov.u64 	%rd303, %rd302;
	mov.f64 	%fd303, %fd302;
	@%p185 bra 	$L__BB8_42;
	setp.lt.s64 	%p186, %rd302, %rd43;
	min.s64 	%rd303, %rd302, %rd43;
	selp.f64 	%fd303, %fd302, %fd48, %p186;
$L__BB8_42:
	mov.b64 	%rd281, %fd303;
	mov.b64 	{%r366, %r371}, %rd281;
	mov.b32 	%r382, 16;
	mov.b32 	%r383, 31;
	mov.b32 	%r384, -1;
	// begin inline asm
	shfl.sync.down.b32 %r365, %r366, %r382, %r383, %r384;
	// end inline asm
	// begin inline asm
	shfl.sync.down.b32 %r370, %r371, %r382, %r383, %r384;
	// end inline asm
	mov.b64 	%rd282, {%r365, %r370};
	mov.b64 	%fd53, %rd282;
	mov.b64 	{%r376, %r381}, %rd303;
	// begin inline asm
	shfl.sync.down.b32 %r375, %r376, %r382, %r383, %r384;
	// end inline asm
	// begin inline asm
	shfl.sync.down.b32 %r380, %r381, %r382, %r383, %r384;
	// end inline asm
	mov.b64 	%rd46, {%r375, %r380};
	setp.gt.s32 	%p187, %r284, 15;
	mov.u64 	%rd355, %rd303;
	mov.f64 	%fd351, %fd303;
	@%p187 bra 	$L__BB8_46;
	abs.f64 	%fd54, %fd303;
	abs.f64 	%fd55, %fd53;
	setp.lt.f64 	%p188, %fd54, %fd55;
	mov.u64 	%rd355, %rd46;
	mov.f64 	%fd351, %fd53;
	@%p188 bra 	$L__BB8_46;
	setp.lt.f64 	%p189, %fd55, %fd54;
	mov.u64 	%rd355, %rd303;
	mov.f64 	%fd351, %fd303;
	@%p189 bra 	$L__BB8_46;
	setp.lt.s64 	%p190, %rd303, %rd46;
	min.s64 	%rd355, %rd303, %rd46;
	selp.f64 	%fd351, %fd303, %fd53, %p190;
$L__BB8_46:
	setp.ne.s32 	%p191, %r284, 0;
	@%p191 bra 	$L__BB8_48;
	shr.u32 	%r385, %r4, 1;
	and.b32  	%r386, %r385, 496;
	mov.u32 	%r387, _ZN6thrust24THRUST_300001_SM_1000_NS8cuda_cub4core6detail5shmemE;
	add.s32 	%r388, %r387, %r386;
	st.shared.f64 	[%r388+8], %fd351;
	st.shared.u64 	[%r388+16], %rd355;
$L__BB8_48:
	bar.sync 	0;
	setp.ne.s32 	%p192, %r4, 0;
	@%p192 bra 	$L__BB8_208;
	ld.shared.f64 	%fd58, [_ZN6thrust24THRUST_300001_SM_1000_NS8cuda_cub4core6detail5shmemE+24];
	ld.shared.u64 	%rd49, [_ZN6thrust24THRUST_300001_SM_1000_NS8cuda_cub4core6detail5shmemE+32];
	abs.f64 	%fd59, %fd351;
	abs.f64 	%fd60, %fd58;
	setp.lt.f64 	%p193, %fd59, %fd60;
	mov.u64 	%rd305, %rd49;
	mov.f64 	%fd305, %fd58;
	@%p193 bra 	$L__BB8_52;
	setp.lt.f64 	%p194, %fd60, %fd59;
	mov.u64 	%rd305, %rd355;
	mov.f64 	%fd305, %fd351;
	@%p194 bra 	$L__BB8_52;
	setp.lt.s64 	%p195, %rd355, %rd49;
	min.s64 	%rd305, %rd355, %rd49;
	selp.f64 	%fd305, %fd351, %fd58, %p195;
$L__BB8_52:
	ld.shared.f64 	%fd63, [_ZN6thrust24THRUST_300001_SM_1000_NS8cuda_cub4core6detail5shmemE+40];
	ld.shared.u64 	%rd52, [_ZN6thrust24THRUST_300001_SM_1000_NS8cuda_cub4core6detail5shmemE+48];
	abs.f64 	%fd64, %fd305;
	abs.f64 	%fd65, %fd63;
	setp.lt.f64 	%p196, %fd64, %fd65;
	mov.u64 	%rd306, %rd52;
	mov.f64 	%fd306, %fd63;
	@%p196 bra 	$L__BB8_55;
	setp.lt.f64 	%p197, %fd65, %fd64;
	mov.u64 	%rd306, %rd305;
	mov.f64 	%fd306, %fd305;
	@%p197 bra 	$L__BB8_55;
	setp.lt.s64 	%p198, %rd305, %rd52;
	min.s64 	%rd306, %rd305, %rd52;
	selp.f64 	%fd306, %fd305, %fd63, %p198;
$L__BB8_55:
	ld.shared.f64 	%fd68, [_ZN6thrust24THRUST_300001_SM_1000_NS8cuda_cub4core6detail5shmemE+56];
	ld.shared.u64 	%rd55, [_ZN6thrust24THRUST_300001_SM_1000_NS8cuda_cub4core6detail5shmemE+64];
	abs.f64 	%fd69, %fd306;
	abs.f64 	%fd70, %fd68;
	setp.lt.f64 	%p199, %fd69, %fd70;
	mov.u64 	%rd307, %rd55;
	mov.f64 	%fd307, %fd68;
	@%p199 bra 	$L__BB8_58;
	setp.lt.f64 	%p200, %fd70, %fd69;
	mov.u64 	%rd307, %rd306;
	mov.f64 	%fd307, %fd306;
	@%p200 bra 	$L__BB8_58;
	setp.lt.s64 	%p201, %rd306, %rd55;
	min.s64 	%rd307, %rd306, %rd55;
	selp.f64 	%fd307, %fd306, %fd68, %p201;
$L__BB8_58:
	ld.shared.f64 	%fd73, [_ZN6thrust24THRUST_300001_SM_1000_NS8cuda_cub4core6detail5shmemE+72];
	ld.shared.u64 	%rd58, [_ZN6thrust24THRUST_300001_SM_1000_NS8cuda_cub4core6detail5shmemE+80];
	abs.f64 	%fd74, %fd307;
	abs.f64 	%fd75, %fd73;
	setp.lt.f64 	%p202, %fd74, %fd75;
	mov.u64 	%rd308, %rd58;
	mov.f64 	%fd308, %fd73;
	@%p202 bra 	$L__BB8_61;
	setp.lt.f64 	%p203, %fd75, %fd74;
	mov.u64 	%rd308, %rd307;
	mov.f64 	%fd308, %fd307;
	@%p203 bra 	$L__BB8_61;
	setp.lt.s64 	%p204, %rd307, %rd58;
	min.s64 	%rd308, %rd307, %rd58;
	selp.f64 	%fd308, %fd307, %fd73, %p204;
$L__BB8_61:
	ld.shared.f64 	%fd78, [_ZN6thrust24THRUST_300001_SM_1000_NS8cuda_cub4core6detail5shmemE+88];
	ld.shared.u64 	%rd61, [_ZN6thrust24THRUST_300001_SM_1000_NS8cuda_cub4core6detail5shmemE+96];
	abs.f64 	%fd79, %fd308;
	abs.f64 	%fd80, %fd78;
	setp.lt.f64 	%p205, %fd79, %fd80;
	mov.u64 	%rd309, %rd61;
	mov.f64 	%fd309, %fd78;
	@%p205 bra 	$L__BB8_64;
	setp.lt.f64 	%p206, %fd80, %fd79;
	mov.u64 	%rd309, %rd308;
	mov.f64 	%fd309, %fd308;
	@%p206 bra 	$L__BB8_64;
	setp.lt.s64 	%p207, %rd308, %rd61;
	min.s64 	%rd309, %rd308, %rd61;
	selp.f64 	%fd309, %fd308, %fd78, %p207;
$L__BB8_64:
	ld.shared.f64 	%fd83, [_ZN6thrust24THRUST_300001_SM_1000_NS8cuda_cub4core6detail5shmemE+104];
	ld.shared.u64 	%rd64, [_ZN6thrust24THRUST_300001_SM_1000_NS8cuda_cub4core6detail5shmemE+112];
	abs.f64 	%fd84, %fd309;
	abs.f64 	%fd85, %fd83;
	setp.lt.f64 	%p208, %fd84, %fd85;
	mov.u64 	%rd310, %rd64;
	mov.f64 	%fd310, %fd83;
	@%p208 bra 	$L__BB8_67;
	setp.lt.f64 	%p209, %fd85, %fd84;
	mov.u64 	%rd310, %rd309;
	mov.f64 	%fd310, %fd309;
	@%p209 bra 	$L__BB8_67;
	setp.lt.s64 	%p210, %rd309, %rd64;
	min.s64 	%rd310, %rd309, %rd64;
	selp.f64 	%fd310, %fd309, %fd83, %p210;
$L__BB8_67:
	ld.shared.f64 	%fd88, [_ZN6thrust24THRUST_300001_SM_1000_NS8cuda_cub4core6detail5shmemE+120];
	ld.shared.u64 	%rd67, [_ZN6thrust24THRUST_300001_SM_1000_NS8cuda_cub4core6detail5shmemE+128];
	abs.f64 	%fd89, %fd310;
	abs.f64 	%fd90, %fd88;
	setp.lt.f64 	%p211, %fd89, %fd90;
	mov.u64 	%rd355, %rd67;
	mov.f64 	%fd351, %fd88;
	@%p211 bra 	$L__BB8_208;
	setp.lt.f64 	%p212, %fd90, %fd89;
	mov.u64 	%rd355, %rd310;
	mov.f64 	%fd351, %fd310;
	@%p212 bra 	$L__BB8_208;
	setp.lt.s64 	%p213, %rd310, %rd67;
	min.s64 	%rd355, %rd310, %rd67;
	selp.f64 	%fd351, %fd310, %fd88, %p213;
	bra.uni 	$L__BB8_208;
$L__BB8_70:
	// begin inline asm
	mov.u32 %r171, %laneid;
	// end inline asm
	and.b32  	%r192, %r4, 992;
	add.s32 	%r193, %r192, 32;
	setp.gt.s32 	%p120, %r193, %r3;
	not.b32 	%r194, %r192;
	add.s32 	%r195, %r3, %r194;
	selp.b32 	%r190, %r195, 31, %p120;
	mov.b64 	%rd263, %fd298;
	mov.b64 	{%r173, %r178}, %rd263;
	mov.b32 	%r189, 1;
	mov.b32 	%r191, -1;
	// begin inline asm
	shfl.sync.down.b32 %r172, %r173, %r189, %r190, %r191;
	// end inline asm
	// begin inline asm
	shfl.sync.down.b32 %r177, %r178, %r189, %r190, %r191;
	// end inline asm
	mov.b64 	%rd264, {%r172, %r177};
	mov.b64 	%fd92, %rd264;
	mov.b64 	{%r183, %r188}, %rd298;
	// begin inline asm
	shfl.sync.down.b32 %r182, %r183, %r189, %r190, %r191;
	// end inline asm
	// begin inline asm
	shfl.sync.down.b32 %r187, %r188, %r189, %r190, %r191;
	// end inline asm
	mov.b64 	%rd69, {%r182, %r187};
	setp.ge.s32 	%p121, %r171, %r190;
	mov.u64 	%rd311, %rd298;
	mov.f64 	%fd311, %fd298;
	@%p121 bra 	$L__BB8_74;
	abs.f64 	%fd93, %fd298;
	abs.f64 	%fd94, %fd92;
	setp.lt.f64 	%p122, %fd93, %fd94;
	mov.u64 	%rd311, %rd69;
	mov.f64 	%fd311, %fd92;
	@%p122 bra 	$L__BB8_74;
	setp.lt.f64 	%p123, %fd94, %fd93;
	mov.u64 	%rd311, %rd298;
	mov.f64 	%fd311, %fd298;
	@%p123 bra 	$L__BB8_74;
	setp.lt.s64 	%p124, %rd298, %rd69;
	min.s64 	%rd311, %rd298, %rd69;
	selp.f64 	%fd311, %fd298, %fd92, %p124;
$L__BB8_74:
	mov.b64 	%rd265, %fd311;
	mov.b64 	{%r197, %r202}, %rd265;
	mov.b32 	%r213, 2;
	mov.b32 	%r215, -1;
	// begin inline asm
	shfl.sync.down.b32 %r196, %r197, %r213, %r190, %r215;
	// end inline asm
	// begin inline asm
	shfl.sync.down.b32 %r201, %r202, %r213, %r190, %r215;
	// end inline asm
	mov.b64 	%rd266, {%r196, %r201};
	mov.b64 	%fd97, %rd266;
	mov.b64 	{%r207, %r212}, %rd311;
	// begin inline asm
	shfl.sync.down.b32 %r206, %r207, %r213, %r190, %r215;
	// end inline asm
	// begin inline asm
	shfl.sync.down.b32 %r211, %r212, %r213, %r190, %r215;
	// end inline asm
	mov.b64 	%rd72, {%r206, %r211};
	add.s32 	%r216, %r171, 2;
	setp.gt.s32 	%p125, %r216, %r190;
	mov.u64 	%rd312, %rd311;
	mov.f64 	%fd312, %fd311;
	@%p125 bra 	$L__BB8_78;
	abs.f64 	%fd98, %fd311;
	abs.f64 	%fd99, %fd97;
	setp.lt.f64 	%p126, %fd98, %fd99;
	mov.u64 	%rd312, %rd72;
	mov.f64 	%fd312, %fd97;
	@%p126 bra 	$L__BB8_78;
	setp.lt.f64 	%p127, %fd99, %fd98;
	mov.u64 	%rd312, %rd311;
	mov.f64 	%fd312, %fd311;
	@%p127 bra 	$L__BB8_78;
	setp.lt.s64 	%p128, %rd311, %rd72;
	min.s64 	%rd312, %rd311, %rd72;
	selp.f64 	%fd312, %fd311, %fd97, %p128;
$L__BB8_78:
	mov.b64 	%rd267, %fd312;
	mov.b64 	{%r218, %r223}, %rd267;
	mov.b32 	%r234, 4;
	mov.b32 	%r236, -1;
	// begin inline asm
	shfl.sync.down.b32 %r217, %r218, %r234, %r190, %r236;
	// end inline asm
	// begin inline asm
	shfl.sync.down.b32 %r222, %r223, %r234, %r190, %r236;
	// end inline asm
	mov.b64 	%rd268, {%r217, %r222};
	mov.b64 	%fd102, %rd268;
	mov.b64 	{%r228, %r233}, %rd312;
	// begin inline asm
	shfl.sync.down.b32 %r227, %r228, %r234, %r190, %r236;
	// end inline asm
	// begin inline asm
	shfl.sync.down.b32 %r232, %r233, %r234, %r190, %r236;
	// end inline asm
	mov.b64 	%rd75, {%r227, %r232};
	add.s32 	%r237, %r171, 4;
	setp.gt.s32 	%p129, %r237, %r190;
	mov.u64 	%rd313, %rd312;
	mov.f64 	%fd313, %fd312;
	@%p129 bra 	$L__BB8_82;
	abs.f64 	%fd103, %fd312;
	abs.f64 	%fd104, %fd102;
	setp.lt.f64 	%p130, %fd103, %fd104;
	mov.u64 	%rd313, %rd75;
	mov.f64 	%fd313, %fd102;
	@%p130 bra 	$L__BB8_82;
	setp.lt.f64 	%p131, %fd104, %fd103;
	mov.u64 	%rd313, %rd312;
	mov.f64 	%fd313, %fd312;
	@%p131 bra 	$L__BB8_82;
	setp.lt.s64 	%p132, %rd312, %rd75;
	min.s64 	%rd313, %rd312, %rd75;
	selp.f64 	%fd313, %fd312, %fd102, %p132;
$L__BB8_82:
	mov.b64 	%rd269, %fd313;
	mov.b64 	{%r239, %r244}, %rd269;
	mov.b32 	%r255, 8;
	mov.b32 	%r257, -1;
	// begin inline asm
	shfl.sync.down.b32 %r238, %r239, %r255, %r190, %r257;
	// end inline asm
	// begin inline asm
	shfl.sync.down.b32 %r243, %r244, %r255, %r190, %r257;
	// end inline asm
	mov.b64 	%rd270, {%r238, %r243};
	mov.b64 	%fd107, %rd270;
	mov.b64 	{%r249, %r254}, %rd313;
	// begin inline asm
	shfl.sync.down.b32 %r248, %r249, %r255, %r190, %r257;
	// end inline asm
	// begin inline asm
	shfl.sync.down.b32 %r253, %r254, %r255, %r190, %r257;
	// end inline asm
	mov.b64 	%rd78, {%r248, %r253};
	add.s32 	%r258, %r171, 8;
	setp.gt.s32 	%p133, %r258, %r190;
	mov.u64 	%rd314, %rd313;
	mov.f64 	%fd314, %fd313;
	@%p133 bra 	$L__BB8_86;
	abs.f64 	%fd108, %fd313;
	abs.f64 	%fd109, %fd107;
	setp.lt.f64 	%p134, %fd108, %fd109;
	mov.u64 	%rd314, %rd78;
	mov.f64 	%fd314, %fd107;
	@%p134 bra 	$L__BB8_86;
	setp.lt.f64 	%p135, %fd109, %fd108;
	mov.u64 	%rd314, %rd313;
	mov.f64 	%fd314, %fd313;
	@%p135 bra 	$L__BB8_86;
	setp.lt.s64 	%p136, %rd313, %rd78;
	min.s64 	%rd314, %rd313, %rd78;
	selp.f64 	%fd314, %fd313, %fd107, %p136;
$L__BB8_86:
	mov.b64 	%rd271, %fd314;
	mov.b64 	{%r260, %r265}, %rd271;
	mov.b32 	%r276, 16;
	mov.b32 	%r278, -1;
	// begin inline asm
	shfl.sync.down.b32 %r259, %r260, %r276, %r190, %r278;
	// end inline asm
	// begin inline asm
	shfl.sync.down.b32 %r264, %r265, %r276, %r190, %r278;
	// end inline asm
	mov.b64 	%rd272, {%r259, %r264};
	mov.b64 	%fd112, %rd272;
	mov.b64 	{%r270, %r275}, %rd314;
	// begin inline asm
	shfl.sync.down.b32 %r269, %r270, %r276, %r190, %r278;
	// end inline asm
	// begin inline asm
	shfl.sync.down.b32 %r274, %r275, %r276, %r190, %r278;
	// end inline asm
	mov.b64 	%rd81, {%r269, %r274};
	add.s32 	%r279, %r171, 16;
	setp.gt.s32 	%p137, %r279, %r190;
	mov.u64 	%rd355, %rd314;
	mov.f64 	%fd351, %fd314;
	@%p137 bra 	$L__BB8_90;
	abs.f64 	%fd113, %fd314;
	abs.f64 	%fd114, %fd112;
	setp.lt.f64 	%p138, %fd113, %fd114;
	mov.u64 	%rd355, %rd81;
	mov.f64 	%fd351, %fd112;
	@%p138 bra 	$L__BB8_90;
	setp.lt.f64 	%p139, %fd114, %fd113;
	mov.u64 	%rd355, %rd314;
	mov.f64 	%fd351, %fd314;
	@%p139 bra 	$L__BB8_90;
	setp.lt.s64 	%p140, %rd314, %rd81;
	min.s64 	%rd355, %rd314, %rd81;
	selp.f64 	%fd351, %fd314, %fd112, %p140;
$L__BB8_90:
	setp.ne.s32 	%p141, %r171, 0;
	@%p141 bra 	$L__BB8_92;
	shr.u32 	%r280, %r4, 1;
	and.b32  	%r281, %r280, 496;
	mov.u32 	%r282, _ZN6thrust24THRUST_300001_SM_1000_NS8cuda_cub4core6detail5shmemE;
	add.s32 	%r283, %r282, %r281;
	st.shared.f64 	[%r283+8], %fd351;
	st.shared.u64 	[%r283+16], %rd355;
$L__BB8_92:
	bar.sync 	0;
	setp.ne.s32 	%p142, %r4, 0;
	@%p142 bra 	$L__BB8_208;
	setp.lt.s32 	%p143, %r3, 33;
	mov.f64 	%fd316, %fd351;
	mov.u64 	%rd316, %rd355;
	@%p143 bra 	$L__BB8_97;
	ld.shared.f64 	%fd117, [_ZN6thrust24THRUST_300001_SM_1000_NS8cuda_cub4core6detail5shmemE+24];
	ld.shared.u64 	%rd84, [_ZN6thrust24THRUST_300001_SM_1000_NS8cuda_cub4core6detail5shmemE+32];
	abs.f64 	%fd118, %fd351;
	abs.f64 	%fd119, %fd117;
	setp.lt.f64 	%p144, %fd118, %fd119;
	mov.f64 	%fd316, %fd117;
	mov.u64 	%rd316, %rd84;
	@%p144 bra 	$L__BB8_97;
	setp.lt.f64 	%p145, %fd119, %fd118;
	mov.f64 	%fd316, %fd351;
	mov.u64 	%rd316, %rd355;
	@%p145 bra 	$L__BB8_97;
	setp.lt.s64 	%p146, %rd355, %rd84;
	selp.f64 	%fd316, %fd351, %fd117, %p146;
	min.s64 	%rd316, %rd355, %rd84;
$L__BB8_97:
	setp.lt.s32 	%p147, %r3, 65;
	mov.f64 	%fd317, %fd316;
	mov.u64 	%rd317, %rd316;
	@%p147 bra 	$L__BB8_101;
	ld.shared.f64 	%fd122, [_ZN6thrust24THRUST_300001_SM_1000_NS8cuda_cub4core6detail5shmemE+40];
	ld.shared.u64 	%rd87, [_ZN6thrust24THRUST_300001_SM_1000_NS8cuda_cub4core6detail5shmemE+48];
	abs.f64 	%fd123, %fd316;
	abs.f64 	%fd124, %fd122;
	setp.lt.f64 	%p148, %fd123, %fd124;
	mov.f64 	%fd317, %fd122;
	mov.u64 	%rd317, %rd87;
	@%p148 bra 	$L__BB8_101;
	setp.lt.f64 	%p149, %fd124, %fd123;
	mov.f64 	%fd317, %fd316;
	mov.u64 	%rd317, %rd316;
	@%p149 bra 	$L__BB8_101;
	setp.lt.s64 	%p150, %rd316, %rd87;
	selp.f64 	%fd317, %fd316, %fd122, %p150;
	min.s64 	%rd317, %rd316, %rd87;
$L__BB8_101:
	setp.lt.s32 	%p151, %r3, 97;
	mov.f64 	%fd318, %fd317;
	mov.u64 	%rd318, %rd317;
	@%p151 bra 	$L__BB8_105;
	ld.shared.f64 	%fd127, [_ZN6thrust24THRUST_300001_SM_1000_NS8cuda_cub4core6detail5shmemE+56];
	ld.shared.u64 	%rd90, [_ZN6thrust24THRUST_300001_SM_1000_NS8cuda_cub4core6detail5shmemE+64];
	abs.f64 	%fd128, %fd317;
	abs.f64 	%fd129, %fd127;
	setp.lt.f64 	%p152, %fd128, %fd129;
	mov.f64 	%fd318, %fd127;
	mov.u64 	%rd318, %rd90;
	@%p152 bra 	$L__BB8_105;
	setp.lt.f64 	%p153, %fd129, %fd128;
	mov.f64 	%fd318, %fd317;
	mov.u64 	%rd318, %rd317;
	@%p153 bra 	$L__BB8_105;
	setp.lt.s64 	%p154, %rd317, %rd90;
	selp.f64 	%fd318, %fd317, %fd127, %p154;
	min.s64 	%rd318, %rd317, %rd90;
$L__BB8_105:
	setp.lt.s32 	%p155, %r3, 129;
	mov.f64 	%fd319, %fd318;
	mov.u64 	%rd319, %rd318;
	@%p155 bra 	$L__BB8_109;
	ld.shared.f64 	%fd132, [_ZN6thrust24THRUST_300001_SM_1000_NS8cuda_cub4core6detail5shmemE+72];
	ld.shared.u64 	%rd93, [_ZN6thrust24THRUST_300001_SM_1000_NS8cuda_cub4core6detail5shmemE+80];
	abs.f64 	%fd133, %fd318;
	abs.f64 	%fd134, %fd132;
	setp.lt.f64 	%p156, %fd133, %fd134;
	mov.f64 	%fd319, %fd132;
	mov.u64 	%rd319, %rd93;
	@%p156 bra 	$L__BB8_109;
	setp.lt.f64 	%p157, %fd134, %fd133;
	mov.f64 	%fd319, %fd318;
	mov.u64 	%rd319, %rd318;
	@%p157 bra 	$L__BB8_109;
	setp.lt.s64 	%p158, %rd318, %rd93;
	selp.f64 	%fd319, %fd318, %fd132, %p158;
	min.s64 	%rd319, %rd318, %rd93;
$L__BB8_109:
	setp.lt.s32 	%p159, %r3, 161;
	mov.f64 	%fd320, %fd319;
	mov.u64 	%rd320, %rd319;
	@%p159 bra 	$L__BB8_113;
	ld.shared.f64 	%fd137, [_ZN6thrust24THRUST_300001_SM_1000_NS8cuda_cub4core6detail5shmemE+88];
	ld.shared.u64 	%rd96, [_ZN6thrust24THRUST_300001_SM_1000_NS8cuda_cub4core6detail5shmemE+96];
	abs.f64 	%fd138, %fd319;
	abs.f64 	%fd139, %fd137;
	setp.lt.f64 	%p160, %fd138, %fd139;
	mov.f64 	%fd320, %fd137;
	mov.u64 	%rd320, %rd96;
	@%p160 bra 	$L__BB8_113;
	setp.lt.f64 	%p161, %fd139, %fd138;
	mov.f64 	%fd320, %fd319;
	mov.u64 	%rd320, %rd319;
	@%p161 bra 	$L__BB8_113;
	setp.lt.s64 	%p162, %rd319, %rd96;
	selp.f64 	%fd320, %fd319, %fd137, %p162;
	min.s64 	%rd320, %rd319, %rd96;
$L__BB8_113:
	setp.lt.s32 	%p163, %r3, 193;
	mov.f64 	%fd321, %fd320;
	mov.u64 	%rd321, %rd320;
	@%p163 bra 	$L__BB8_117;
	ld.shared.f64 	%fd142, [_ZN6thrust24THRUST_300001_SM_1000_NS8cuda_cub4core6detail5shmemE+104];
	ld.shared.u64 	%rd99, [_ZN6thrust24THRUST_300001_SM_1000_NS8cuda_cub4core6detail5shmemE+112];
	abs.f64 	%fd143, %fd320;
	abs.f64 	%fd144, %fd142;
	setp.lt.f64 	%p164, %fd143, %fd144;
	mov.f64 	%fd321, %fd142;
	mov.u64 	%rd321, %rd99;
	@%p164 bra 	$L__BB8_117;
	setp.lt.f64 	%p165, %fd144, %fd143;
	mov.f64 	%fd321, %fd320;
	mov.u64 	%rd321, %rd320;
	@%p165 bra 	$L__BB8_117;
	setp.lt.s64 	%p166, %rd320, %rd99;
	selp.f64 	%fd321, %fd320, %fd142, %p166;
	min.s64 	%rd321, %rd320, %rd99;
$L__BB8_117:
	setp.lt.s32 	%p167, %r3, 225;
	mov.u64 	%rd355, %rd321;
	mov.f64 	%fd351, %fd321;
	@%p167 bra 	$L__BB8_208;
	ld.shared.f64 	%fd147, [_ZN6thrust24THRUST_300001_SM_1000_NS8cuda_cub4core6detail5shmemE+120];
	ld.shared.u64 	%rd102, [_ZN6thrust24THRUST_300001_SM_1000_NS8cuda_cub4core6detail5shmemE+128];
	abs.f64 	%fd148, %fd321;
	abs.f64 	%fd149, %fd147;
	setp.lt.f64 	%p168, %fd148, %fd149;
	mov.u64 	%rd355, %rd102;
	mov.f64 	%fd351, %fd147;
	@%p168 bra 	$L__BB8_208;
	setp.lt.f64 	%p169, %fd149, %fd148;
	mov.u64 	%rd355, %rd321;
	mov.f64 	%fd351, %fd321;
	@%p169 bra 	$L__BB8_208;
	setp.lt.s64 	%p170, %rd321, %rd102;
	selp.f64 	%fd351, %fd321, %fd147, %p170;
	min.s64 	%rd355, %rd321, %rd102;
	bra.uni 	$L__BB8_208;
$L__BB8_121:
	mov.u32 	%r20, %tid.x;
	add.s64 	%rd104, %rd196, %rd4;
	cvt.u64.u32 	%rd105, %r20;
	add.s64 	%rd201, %rd105, %rd4;
	cvta.to.global.u64 	%rd202, %rd195;
	shl.b64 	%rd203, %rd201, 3;
	add.s64 	%rd204, %rd202, %rd203;
	ld.global.f64 	%fd274, [%rd204];
	add.s32 	%r36, %r20, 256;
	cvt.u64.u32 	%rd205, %r36;
	ld.global.f64 	%fd275, [%rd204+2048];
	add.s32 	%r37, %r20, 512;
	cvt.u64.u32 	%rd206, %r37;
	ld.global.f64 	%fd276, [%rd204+4096];
	add.s32 	%r38, %r20, 768;
	cvt.u64.u32 	%rd207, %r38;
	ld.global.f64 	%fd277, [%rd204+6144];
	or.b32  	%r39, %r20, 1024;
	cvt.u64.u32 	%rd106, %r39;
	add.s64 	%rd343, %rd104, %rd106;
	ld.global.f64 	%fd339, [%rd204+8192];
	abs.f64 	%fd278, %fd274;
	abs.f64 	%fd279, %fd275;
	setp.geu.f64 	%p2, %fd278, %fd279;
	selp.f64 	%fd280, %fd274, %fd275, %p2;
	selp.b64 	%rd208, %rd105, %rd205, %p2;
	abs.f64 	%fd281, %fd280;
	abs.f64 	%fd282, %fd276;
	setp.geu.f64 	%p3, %fd281, %fd282;
	selp.f64 	%fd283, %fd280, %fd276, %p3;
	selp.b64 	%rd209, %rd208, %rd206, %p3;
	abs.f64 	%fd284, %fd283;
	abs.f64 	%fd285, %fd277;
	setp.geu.f64 	%p4, %fd284, %fd285;
	selp.f64 	%fd152, %fd283, %fd277, %p4;
	selp.b64 	%rd108, %rd209, %rd207, %p4;
	abs.f64 	%fd153, %fd152;
	abs.f64 	%fd154, %fd339;
	setp.lt.f64 	%p5, %fd153, %fd154;
	@%p5 bra 	$L__BB8_123;
	setp.lt.f64 	%p6, %fd154, %fd153;
	setp.lt.u64 	%p7, %rd108, %rd106;
	or.pred  	%p8, %p6, %p7;
	selp.f64 	%fd339, %fd152, %fd339, %p8;
	add.s64 	%rd212, %rd104, %rd108;
	selp.b64 	%rd343, %rd212, %rd343, %p8;
$L__BB8_123:
	setp.le.u64 	%p9, %rd198, %rd5;
	@%p9 bra 	$L__BB8_164;
	setp.ne.s32 	%p10, %r20, 0;
	@%p10 bra 	$L__BB8_126;
	atom.global.add.u64 	%rd213, [%rd1+8], 1280;
	add.s64 	%rd214, %rd213, %rd5;
	st.shared.u64 	[_ZN6thrust24THRUST_300001_SM_1000_NS8cuda_cub4core6detail5shmemE+152], %rd214;
$L__BB8_126:
	bar.sync 	0;
	ld.shared.u64 	%rd331, [_ZN6thrust24THRUST_300001_SM_1000_NS8cuda_cub4core6detail5shmemE+152];
	add.s64 	%rd215, %rd331, 1280;
	setp.gt.s64 	%p11, %rd215, %rd198;
	@%p11 bra 	$L__BB8_141;
	mov.f64 	%fd323, %fd339;
	mov.u64 	%rd324, %rd343;
$L__BB8_128:
	add.s64 	%rd216, %rd331, %rd105;
	cvta.to.global.u64 	%rd217, %rd195;
	shl.b64 	%rd218, %rd216, 3;
	add.s64 	%rd219, %rd217, %rd218;
	add.s64 	%rd325, %rd216, %rd196;
	ld.global.f64 	%fd324, [%rd219];
	add.s64 	%rd326, %rd325, 256;
	ld.global.f64 	%fd325, [%rd219+2048];
	add.s64 	%rd327, %rd325, 512;
	ld.global.f64 	%fd326, [%rd219+4096];
	add.s64 	%rd328, %rd325, 768;
	ld.global.f64 	%fd327, [%rd219+6144];
	add.s64 	%rd343, %rd325, 1024;
	ld.global.f64 	%fd339, [%rd219+8192];
	abs.f64 	%fd163, %fd323;
	abs.f64 	%fd164, %fd324;
	setp.lt.f64 	%p12, %fd163, %fd164;
	@%p12 bra 	$L__BB8_130;
	setp.lt.f64 	%p13, %fd164, %fd163;
	setp.lt.s64 	%p14, %rd324, %rd325;
	or.pred  	%p15, %p13, %p14;
	selp.f64 	%fd324, %fd323, %fd324, %p15;
	selp.b64 	%rd325, %rd324, %rd325, %p15;
$L__BB8_130:
	abs.f64 	%fd167, %fd324;
	abs.f64 	%fd168, %fd325;
	setp.lt.f64 	%p16, %fd167, %fd168;
	@%p16 bra 	$L__BB8_132;
	setp.lt.f64 	%p17, %fd168, %fd167;
	setp.lt.s64 	%p18, %rd325, %rd326;
	or.pred  	%p19, %p17, %p18;
	selp.f64 	%fd325, %fd324, %fd325, %p19;
	selp.b64 	%rd326, %rd325, %rd326, %p19;
$L__BB8_132:
	abs.f64 	%fd171, %fd325;
	abs.f64 	%fd172, %fd326;
	setp.lt.f64 	%p20, %fd171, %fd172;
	@%p20 bra 	$L__BB8_134;
	setp.lt.f64 	%p21, %fd172, %fd171;
	setp.lt.s64 	%p22, %rd326, %rd327;
	or.pred  	%p23, %p21, %p22;
	selp.f64 	%fd326, %fd325, %fd326, %p23;
	selp.b64 	%rd327, %rd326, %rd327, %p23;
$L__BB8_134:
	abs.f64 	%fd175, %fd326;
	abs.f64 	%fd176, %fd327;
	setp.lt.f64 	%p24, %fd175, %fd176;
	@%p24 bra 	$L__BB8_136;
	setp.lt.f64 	%p25, %fd176, %fd175;
	setp.lt.s64 	%p26, %rd327, %rd328;
	or.pred  	%p27, %p25, %p26;
	selp.f64 	%fd327, %fd326, %fd327, %p27;
	selp.b64 	%rd328, %rd327, %rd328, %p27;
$L__BB8_136:
	abs.f64 	%fd179, %fd327;
	abs.f64 	%fd180, %fd339;
	setp.lt.f64 	%p28, %fd179, %fd180;
	@%p28 bra 	$L__BB8_138;
	setp.lt.f64 	%p29, %fd180, %fd179;
	setp.lt.s64 	%p30, %rd328, %rd343;
	or.pred  	%p31, %p29, %p30;
	selp.f64 	%fd339, %fd327, %fd339, %p31;
	selp.b64 	%rd343, %rd328, %rd343, %p31;
$L__BB8_138:
	setp.ne.s32 	%p32, %r20, 0;
	bar.sync 	0;
	@%p32 bra 	$L__BB8_140;
	atom.global.add.u64 	%rd220, [%rd1+8], 1280;
	add.s64 	%rd221, %rd220, %rd5;
	st.shared.u64 	[_ZN6thrust24THRUST_300001_SM_1000_NS8cuda_cub4core6detail5shmemE+152], %rd221;
$L__BB8_140:
	bar.sync 	0;
	ld.shared.u64 	%rd331, [_ZN6thrust24THRUST_300001_SM_1000_NS8cuda_cub4core6detail5shmemE+152];
	add.s64 	%rd222, %rd331, 1280;
	setp.le.s64 	%p33, %rd222, %rd198;
	mov.f64 	%fd323, %fd339;
	mov.u64 	%rd324, %rd343;
	@%p33 bra 	$L__BB8_128;
$L__BB8_141:
	setp.le.s64 	%p34, %rd198, %rd331;
	@%p34 bra 	$L__BB8_164;
	cvt.u32.u64 	%r40, %rd331;
	cvt.u32.u64 	%r41, %rd198;
	sub.s32 	%r21, %r41, %r40;
	setp.ge.s32 	%p35, %r20, %r21;
	@%p35 bra 	$L__BB8_164;
	cvta.to.global.u64 	%rd132, %rd195;
	not.b32 	%r43, %r20;
	add.s32 	%r44, %r43, %r41;
	sub.s32 	%r22, %r44, %r40;
	and.b32  	%r46, %r22, 768;
	setp.eq.s32 	%p36, %r46, 768;
	mov.u32 	%r397, %r20;
	@%p36 bra 	$L__BB8_149;
	add.s64 	%rd224, %rd331, %rd105;
	add.s64 	%rd333, %rd224, %rd196;
	shl.b64 	%rd225, %rd224, 3;
	add.s64 	%rd332, %rd132, %rd225;
	shr.u32 	%r47, %r22, 8;
	add.s32 	%r48, %r47, 1;
	and.b32  	%r49, %r48, 3;
	neg.s32 	%r395, %r49;
	mov.u32 	%r397, %r20;
$L__BB8_145:
	.pragma "nounroll";
	mov.u64 	%rd137, %rd343;
	mov.f64 	%fd184, %fd339;
	ld.global.f64 	%fd185, [%rd332];
	abs.f64 	%fd186, %fd184;
	abs.f64 	%fd187, %fd185;
	setp.lt.f64 	%p37, %fd186, %fd187;
	mov.f64 	%fd339, %fd185;
	mov.u64 	%rd343, %rd333;
	@%p37 bra 	$L__BB8_148;
	setp.lt.f64 	%p38, %fd187, %fd186;
	mov.f64 	%fd339, %fd184;
	mov.u64 	%rd343, %rd137;
	@%p38 bra 	$L__BB8_148;
	setp.lt.s64 	%p39, %rd137, %rd333;
	selp.f64 	%fd339, %fd184, %fd185, %p39;
	min.s64 	%rd343, %rd137, %rd333;
$L__BB8_148:
	add.s32 	%r397, %r397, 256;
	add.s64 	%rd333, %rd333, 256;
	add.s64 	%rd332, %rd332, 2048;
	add.s32 	%r395, %r395, 1;
	setp.ne.s32 	%p40, %r395, 0;
	@%p40 bra 	$L__BB8_145;
$L__BB8_149:
	setp.lt.u32 	%p41, %r22, 768;
	@%p41 bra 	$L__BB8_164;
	add.s32 	%r398, %r397, 512;
$L__BB8_151:
	mov.u32 	%r30, %r398;
	add.s32 	%r50, %r30, -512;
	cvt.u64.u32 	%rd226, %r50;
	add.s64 	%rd227, %rd331, %rd226;
	shl.b64 	%rd228, %rd227, 3;
	add.s64 	%rd145, %rd132, %rd228;
	add.s64 	%rd146, %rd227, %rd196;
	ld.global.f64 	%fd193, [%rd145];
	abs.f64 	%fd194, %fd339;
	abs.f64 	%fd195, %fd193;
	setp.lt.f64 	%p42, %fd194, %fd195;
	mov.f64 	%fd335, %fd193;
	mov.u64 	%rd339, %rd146;
	@%p42 bra 	$L__BB8_154;
	setp.lt.f64 	%p43, %fd195, %fd194;
	mov.f64 	%fd335, %fd339;
	mov.u64 	%rd339, %rd343;
	@%p43 bra 	$L__BB8_154;
	setp.lt.s64 	%p44, %rd343, %rd146;
	selp.f64 	%fd335, %fd339, %fd193, %p44;
	min.s64 	%rd339, %rd343, %rd146;
$L__BB8_154:
	add.s32 	%r51, %r30, -256;
	cvt.u64.u32 	%rd229, %r51;
	add.s64 	%rd230, %rd331, %rd229;
	add.s64 	%rd149, %rd230, %rd196;
	ld.global.f64 	%fd198, [%rd145+2048];
	abs.f64 	%fd199, %fd335;
	abs.f64 	%fd200, %fd198;
	setp.lt.f64 	%p45, %fd199, %fd200;
	mov.f64 	%fd336, %fd198;
	mov.u64 	%rd340, %rd149;
	@%p45 bra 	$L__BB8_157;
	setp.lt.f64 	%p46, %fd200, %fd199;
	mov.f64 	%fd336, %fd335;
	mov.u64 	%rd340, %rd339;
	@%p46 bra 	$L__BB8_157;
	setp.lt.s64 	%p47, %rd339, %rd149;
	selp.f64 	%fd336, %fd335, %fd198, %p47;
	min.s64 	%rd340, %rd339, %rd149;
$L__BB8_157:
	cvt.u64.u32 	%rd231, %r30;
	add.s64 	%rd232, %rd331, %rd231;
	add.s64 	%rd152, %rd232, %rd196;
	ld.global.f64 	%fd203, [%rd145+4096];
	abs.f64 	%fd204, %fd336;
	abs.f64 	%fd205, %fd203;
	setp.lt.f64 	%p48, %fd204, %fd205;
	mov.f64 	%fd337, %fd203;
	mov.u64 	%rd341, %rd152;
	@%p48 bra 	$L__BB8_160;
	setp.lt.f64 	%p49, %fd205, %fd204;
	mov.f64 	%fd337, %fd336;
	mov.u64 	%rd341, %rd340;
	@%p49 bra 	$L__BB8_160;
	setp.lt.s64 	%p50, %rd340, %rd152;
	selp.f64 	%fd337, %fd336, %fd203, %p50;
	min.s64 	%rd341, %rd340, %rd152;
$L__BB8_160:
	add.s32 	%r52, %r30, 256;
	cvt.u64.u32 	%rd233, %r52;
	add.s64 	%rd234, %rd331, %rd233;
	add.s64 	%rd155, %rd234, %rd196;
	ld.global.f64 	%fd208, [%rd145+6144];
	abs.f64 	%fd209, %fd337;
	abs.f64 	%fd210, %fd208;
	setp.lt.f64 	%p51, %fd209, %fd210;
	mov.f64 	%fd339, %fd208;
	mov.u64 	%rd343, %rd155;
	@%p51 bra 	$L__BB8_163;
	setp.lt.f64 	%p52, %fd210, %fd209;
	mov.f64 	%fd339, %fd337;
	mov.u64 	%rd343, %rd341;
	@%p52 bra 	$L__BB8_163;
	setp.lt.s64 	%p53, %rd341, %rd155;
	selp.f64 	%fd339, %fd337, %fd208, %p53;
	min.s64 	%rd343, %rd341, %rd155;
$L__BB8_163:
	add.s32 	%r398, %r30, 1024;
	add.s32 	%r53, %r30, 512;
	setp.lt.s32 	%p54, %r53, %r21;
	@%p54 bra 	$L__BB8_151;
$L__BB8_164:
	// begin inline asm
	mov.u32 %r54, %laneid;
	// end inline asm
	mov.b64 	%rd235, %fd339;
	mov.b64 	{%r56, %r61}, %rd235;
	mov.b32 	%r72, 1;
	mov.b32 	%r73, 31;
	mov.b32 	%r74, -1;
	// begin inline asm
	shfl.sync.down.b32 %r55, %r56, %r72, %r73, %r74;
	// end inline asm
	// begin inline asm
	shfl.sync.down.b32 %r60, %r61, %r72, %r73, %r74;
	// end inline asm
	mov.b64 	%rd236, {%r55, %r60};
	mov.b64 	%fd214, %rd236;
	mov.b64 	{%r66, %r71}, %rd343;
	// begin inline asm
	shfl.sync.down.b32 %r65, %r66, %r72, %r73, %r74;
	// end inline asm
	// begin inline asm
	shfl.sync.down.b32 %r70, %r71, %r72, %r73, %r74;
	// end inline asm
	mov.b64 	%rd159, {%r65, %r70};
	setp.gt.s32 	%p55, %r54, 30;
	mov.f64 	%fd340, %fd339;
	mov.u64 	%rd344, %rd343;
	@%p55 bra 	$L__BB8_168;
	abs.f64 	%fd215, %fd339;
	abs.f64 	%fd216, %fd214;
	setp.lt.f64 	%p56, %fd215, %fd216;
	mov.f64 	%fd340, %fd214;
	mov.u64 	%rd344, %rd159;
	@%p56 bra 	$L__BB8_168;
	setp.lt.f64 	%p57, %fd216, %fd215;
	mov.f64 	%fd340, %fd339;
	mov.u64 	%rd344, %rd343;
	@%p57 bra 	$L__BB8_168;
	setp.lt.s64 	%p58, %rd343, %rd159;
	selp.f64 	%fd340, %fd339, %fd214, %p58;
	min.s64 	%rd344, %rd343, %rd159;
$L__BB8_168:
	mov.b64 	%rd237, %fd340;
	mov.b64 	{%r76, %r81}, %rd237;
	mov.b32 	%r92, 2;
	mov.b32 	%r93, 31;
	mov.b32 	%r94, -1;
	// begin inline asm
	shfl.sync.down.b32 %r75, %r76, %r92, %r93, %r94;
	// end inline asm
	// begin inline asm
	shfl.sync.down.b32 %r80, %r81, %r92, %r93, %r94;
	// end inline asm
	mov.b64 	%rd238, {%r75, %r80};
	mov.b64 	%fd219, %rd238;
	mov.b64 	{%r86, %r91}, %rd344;
	// begin inline asm
	shfl.sync.down.b32 %r85, %r86, %r92, %r93, %r94;
	// end inline asm
	// begin inline asm
	shfl.sync.down.b32 %r90, %r91, %r92, %r93, %r94;
	// end inline asm
	mov.b64 	%rd162, {%r85, %r90};
	setp.gt.s32 	%p59, %r54, 29;
	mov.f64 	%fd341, %fd340;
	mov.u64 	%rd345, %rd344;
	@%p59 bra 	$L__BB8_172;
	abs.f64 	%fd220, %fd340;
	abs.f64 	%fd221, %fd219;
	setp.lt.f64 	%p60, %fd220, %fd221;
	mov.f64 	%fd341, %fd219;
	mov.u64 	%rd345, %rd162;
	@%p60 bra 	$L__BB8_172;
	setp.lt.f64 	%p61, %fd221, %fd220;
	mov.f64 	%fd341, %fd340;
	mov.u64 	%rd345, %rd344;
	@%p61 bra 	$L__BB8_172;
	setp.lt.s64 	%p62, %rd344, %rd162;
	selp.f64 	%fd341, %fd340, %fd219, %p62;
	min.s64 	%rd345, %rd344, %rd162;
$L__BB8_172:
	mov.b64 	%rd239, %fd341;
	mov.b64 	{%r96, %r101}, %rd239;
	mov.b32 	%r112, 4;
	mov.b32 	%r113, 31;
	mov.b32 	%r114, -1;
	// begin inline asm
	shfl.sync.down.b32 %r95, %r96, %r112, %r113, %r114;
	// end inline asm
	// begin inline asm
	shfl.sync.down.b32 %r100, %r101, %r112, %r113, %r114;
	// end inline asm
	mov.b64 	%rd240, {%r95, %r100};
	mov.b64 	%fd224, %rd240;
	mov.b64 	{%r106, %r111}, %rd345;
	// begin inline asm
	shfl.sync.down.b32 %r105, %r106, %r112, %r113, %r114;
	// end inline asm
	// begin inline asm
	shfl.sync.down.b32 %r110, %r111, %r112, %r113, %r114;
	// end inline asm
	mov.b64 	%rd165, {%r105, %r110};
	setp.gt.s32 	%p63, %r54, 27;
	mov.f64 	%fd342, %fd341;
	mov.u64 	%rd346, %rd345;
	@%p63 bra 	$L__BB8_176;
	abs.f64 	%fd225, %fd341;
	abs.f64 	%fd226, %fd224;
	setp.lt.f64 	%p64, %fd225, %fd226;
	mov.f64 	%fd342, %fd224;
	mov.u64 	%rd346, %rd165;
	@%p64 bra 	$L__BB8_176;
	setp.lt.f64 	%p65, %fd226, %fd225;
	mov.f64 	%fd342, %fd341;
	mov.u64 	%rd346, %rd345;
	@%p65 bra 	$L__BB8_176;
	setp.lt.s64 	%p66, %rd345, %rd165;
	selp.f64 	%fd342, %fd341, %fd224, %p66;
	min.s64 	%rd346, %rd345, %rd165;
$L__BB8_176:
	mov.b64 	%rd241, %fd342;
	mov.b64 	{%r116, %r121}, %rd241;
	mov.b32 	%r132, 8;
	mov.b32 	%r133, 31;
	mov.b32 	%r134, -1;
	// begin inline asm
	shfl.sync.down.b32 %r115, %r116, %r132, %r133, %r134;
	// end inline asm
	// begin inline asm
	shfl.sync.down.b32 %r120, %r121, %r132, %r133, %r134;
	// end inline asm
	mov.b64 	%rd242, {%r115, %r120};
	mov.b64 	%fd229, %rd242;
	mov.b64 	{%r126, %r131}, %rd346;
	// begin inline asm
	shfl.sync.down.b32 %r125, %r126, %r132, %r133, %r134;
	// end inline asm
	// begin inline asm
	shfl.sync.down.b32 %r130, %r131, %r132, %r133, %r134;
	// end inline asm
	mov.b64 	%rd168, {%r125, %r130};
	setp.gt.s32 	%p67, %r54, 23;
	mov.f64 	%fd343, %fd342;
	mov.u64 	%rd347, %rd346;
	@%p67 bra 	$L__BB8_180;
	abs.f64 	%fd230, %fd342;
	abs.f64 	%fd231, %fd229;
	setp.lt.f64 	%p68, %fd230, %fd231;
	mov.f64 	%fd343, %fd229;
	mov.u64 	%rd347, %rd168;
	@%p68 bra 	$L__BB8_180;
	setp.lt.f64 	%p69, %fd231, %fd230;
	mov.f64 	%fd343, %fd342;
	mov.u64 	%rd347, %rd346;
	@%p69 bra 	$L__BB8_180;
	setp.lt.s64 	%p70, %rd346, %rd168;
	selp.f64 	%fd343, %fd342, %fd229, %p70;
	min.s64 	%rd347, %rd346, %rd168;
$L__BB8_180:
	mov.b64 	%rd243, %fd343;
	mov.b64 	{%r136, %r141}, %rd243;
	mov.b32 	%r152, 16;
	mov.b32 	%r153, 31;
	mov.b32 	%r154, -1;
	// begin inline asm
	shfl.sync.down.b32 %r135, %r136, %r152, %r153, %r154;
	// end inline asm
	// begin inline asm
	shfl.sync.down.b32 %r140, %r141, %r152, %r153, %r154;
	// end inline asm
	mov.b64 	%rd244, {%r135, %r140};
	mov.b64 	%fd234, %rd244;
	mov.b64 	{%r146, %r151}, %rd347;
	// begin inline asm
	shfl.sync.down.b32 %r145, %r146, %r152, %r153, %r154;
	// end inline asm
	// begin inline asm
	shfl.sync.down.b32 %r150, %r151, %r152, %r153, %r154;
	// end inline asm
	mov.b64 	%rd171, {%r145, %r150};
	setp.gt.s32 	%p71, %r54, 15;
	mov.f64 	%fd351, %fd343;
	mov.u64 	%rd355, %rd347;
	@%p71 bra 	$L__BB8_184;
	abs.f64 	%fd235, %fd343;
	abs.f64 	%fd236, %fd234;
	setp.lt.f64 	%p72, %fd235, %fd236;
	mov.f64 	%fd351, %fd234;
	mov.u64 	%rd355, %rd171;
	@%p72 bra 	$L__BB8_184;
	setp.lt.f64 	%p73, %fd236, %fd235;
	mov.f64 	%fd351, %fd343;
	mov.u64 	%rd355, %rd347;
	@%p73 bra 	$L__BB8_184;
	setp.lt.s64 	%p74, %rd347, %rd171;
	selp.f64 	%fd351, %fd343, %fd234, %p74;
	min.s64 	%rd355, %rd347, %rd171;
$L__BB8_184:
	setp.ne.s32 	%p75, %r54, 0;
	@%p75 bra 	$L__BB8_186;
	shr.u32 	%r155, %r20, 1;
	and.b32  	%r156, %r155, 496;
	mov.u32 	%r157, _ZN6thrust24THRUST_300001_SM_1000_NS8cuda_cub4core6detail5shmemE;
	add.s32 	%r158, %r157, %r156;
	st.shared.f64 	[%r158+8], %fd351;
	st.shared.u64 	[%r158+16], %rd355;
$L__BB8_186:
	bar.sync 	0;
	setp.ne.s32 	%p76, %r20, 0;
	@%p76 bra 	$L__BB8_208;
	ld.shared.f64 	%fd239, [_ZN6thrust24THRUST_300001_SM_1000_NS8cuda_cub4core6detail5shmemE+24];
	ld.shared.u64 	%rd174, [_ZN6thrust24THRUST_300001_SM_1000_NS8cuda_cub4core6detail5shmemE+32];
	abs.f64 	%fd240, %fd351;
	abs.f64 	%fd241, %fd239;
	setp.lt.f64 	%p77, %fd240, %fd241;
	mov.f64 	%fd345, %fd239;
	mov.u64 	%rd349, %rd174;
	@%p77 bra 	$L__BB8_190;
	setp.lt.f64 	%p78, %fd241, %fd240;
	mov.f64 	%fd345, %fd351;
	mov.u64 	%rd349, %rd355;
	@%p78 bra 	$L__BB8_190;
	setp.lt.s64 	%p79, %rd355, %rd174;
	selp.f64 	%fd345, %fd351, %fd239, %p79;
	min.s64 	%rd349, %rd355, %rd174;
$L__BB8_190:
	ld.shared.f64 	%fd244, [_ZN6thrust24THRUST_300001_SM_1000_NS8cuda_cub4core6detail5shmemE+40];
	ld.shared.u64 	%rd177, [_ZN6thrust24THRUST_300001_SM_1000_NS8cuda_cub4core6detail5shmemE+48];
	abs.f64 	%fd245, %fd345;
	abs.f64 	%fd246, %fd244;
	setp.lt.f64 	%p80, %fd245, %fd246;
	mov.f64 	%fd346, %fd244;
	mov.u64 	%rd350, %rd177;
	@%p80 bra 	$L__BB8_193;
	setp.lt.f64 	%p81, %fd246, %fd245;
	mov.f64 	%fd346, %fd345;
	mov.u64 	%rd350, %rd349;
	@%p81 bra 	$L__BB8_193;
	setp.lt.s64 	%p82, %rd349, %rd177;
	selp.f64 	%fd346, %fd345, %fd244, %p82;
	min.s64 	%rd350, %rd349, %rd177;
$L__BB8_193:
	ld.shared.f64 	%fd249, [_ZN6thrust24THRUST_300001_SM_1000_NS8cuda_cub4core6detail5shmemE+56];
	ld.shared.u64 	%rd180, [_ZN6thrust24THRUST_300001_SM_1000_NS8cuda_cub4core6detail5shmemE+64];
	abs.f64 	%fd250, %fd346;
	abs.f64 	%fd251, %fd249;
	setp.lt.f64 	%p83, %fd250, %fd251;
	mov.f64 	%fd347, %fd249;
	mov.u64 	%rd351, %rd180;
	@%p83 bra 	$L__BB8_196;
	setp.lt.f64 	%p84, %fd251, %fd250;
	mov.f64 	%fd347, %fd346;
	mov.u64 	%rd351, %rd350;
	@%p84 bra 	$L__BB8_196;
	setp.lt.s64 	%p85, %rd350, %rd180;
	selp.f64 	%fd347, %fd346, %fd249, %p85;
	min.s64 	%rd351, %rd350, %rd180;
$L__BB8_196:
	ld.shared.f64 	%fd254, [_ZN6thrust24THRUST_300001_SM_1000_NS8cuda_cub4core6detail5shmemE+72];
	ld.shared.u64 	%rd183, [_ZN6thrust24THRUST_300001_SM_1000_NS8cuda_cub4core6detail5shmemE+80];
	abs.f64 	%fd255, %fd347;
	abs.f64 	%fd256, %fd254;
	setp.lt.f64 	%p86, %fd255, %fd256;
	mov.f64 	%fd348, %fd254;
	mov.u64 	%rd352, %rd183;
	@%p86 bra 	$L__BB8_199;
	setp.lt.f64 	%p87, %fd256, %fd255;
	mov.f64 	%fd348, %fd347;
	mov.u64 	%rd352, %rd351;
	@%p87 bra 	$L__BB8_199;
	setp.lt.s64 	%p88, %rd351, %rd183;
	selp.f64 	%fd348, %fd347, %fd254, %p88;
	min.s64 	%rd352, %rd351, %rd183;
$L__BB8_199:
	ld.shared.f64 	%fd259, [_ZN6thrust24THRUST_300001_SM_1000_NS8cuda_cub4core6detail5shmemE+88];
	ld.shared.u64 	%rd186, [_ZN6thrust24THRUST_300001_SM_1000_NS8cuda_cub4core6detail5shmemE+96];
	abs.f64 	%fd260, %fd348;
	abs.f64 	%fd261, %fd259;
	setp.lt.f64 	%p89, %fd260, %fd261;
	mov.f64 	%fd349, %fd259;
	mov.u64 	%rd353, %rd186;
	@%p89 bra 	$L__BB8_202;
	setp.lt.f64 	%p90, %fd261, %fd260;
	mov.f64 	%fd349, %fd348;
	mov.u64 	%rd353, %rd352;
	@%p90 bra 	$L__BB8_202;
	setp.lt.s64 	%p91, %rd352, %rd186;
	selp.f64 	%fd349, %fd348, %fd259, %p91;
	min.s64 	%rd353, %rd352, %rd186;
$L__BB8_202:
	ld.shared.f64 	%fd264, [_ZN6thrust24THRUST_300001_SM_1000_NS8cuda_cub4core6detail5shmemE+104];
	ld.shared.u64 	%rd189, [_ZN6thrust24THRUST_300001_SM_1000_NS8cuda_cub4core6detail5shmemE+112];
	abs.f64 	%fd265, %fd349;
	abs.f64 	%fd266, %fd264;
	setp.lt.f64 	%p92, %fd265, %fd266;
	mov.f64 	%fd350, %fd264;
	mov.u64 	%rd354, %rd189;
	@%p92 bra 	$L__BB8_205;
	setp.lt.f64 	%p93, %fd266, %fd265;
	mov.f64 	%fd350, %fd349;
	mov.u64 	%rd354, %rd353;
	@%p93 bra 	$L__BB8_205;
	setp.lt.s64 	%p94, %rd353, %rd189;
	selp.f64 	%fd350, %fd349, %fd264, %p94;
	min.s64 	%rd354, %rd353, %rd189;
$L__BB8_205:
	ld.shared.f64 	%fd269, [_ZN6thrust24THRUST_300001_SM_1000_NS8cuda_cub4core6detail5shmemE+120];
	ld.shared.u64 	%rd192, [_ZN6thrust24THRUST_300001_SM_1000_NS8cuda_cub4core6detail5shmemE+128];
	abs.f64 	%fd270, %fd350;
	abs.f64 	%fd271, %fd269;
	setp.lt.f64 	%p95, %fd270, %fd271;
	mov.u64 	%rd355, %rd192;
	mov.f64 	%fd351, %fd269;
	@%p95 bra 	$L__BB8_208;
	setp.lt.f64 	%p96, %fd271, %fd270;
	mov.u64 	%rd355, %rd354;
	mov.f64 	%fd351, %fd350;
	@%p96 bra 	$L__BB8_208;
	setp.lt.s64 	%p97, %rd354, %rd192;
	selp.f64 	%fd351, %fd350, %fd269, %p97;
	min.s64 	%rd355, %rd354, %rd192;
$L__BB8_208:
	mov.u32 	%r389, %tid.x;
	setp.ne.s32 	%p214, %r389, 0;
	@%p214 bra 	$L__BB8_210;
	ld.param.u64 	%rd286, [_ZN6thrust24THRUST_300001_SM_1000_NS8cuda_cub4core6detail13_kernel_agentINS1_8__reduce11ReduceAgentINS0_12zip_iteratorIN4cuda3std3__45tupleIJNS0_10device_ptrIdEENS0_17counting_iteratorIlNS0_11use_defaultESF_SF_EEEEEEEPNSB_IJdlEEESJ_lNS1_9__extrema9arg_max_fIdl9abs_max_tEEEEJSI_SK_lN3cub18CUB_300001_SM_100013GridEvenShareIlEENSR_9GridQueueIyEESO_EEEvDpT0__param_1];
	cvta.to.global.u64 	%rd283, %rd286;
	mul.wide.u32 	%rd284, %r1, 16;
	add.s64 	%rd285, %rd283, %rd284;
	st.global.f64 	[%rd285], %fd351;
	st.global.u64 	[%rd285+8], %rd355;
$L__BB8_210:
	ret;

}
	// .globl	_ZN6thrust24THRUST_300001_SM_1000_NS8cuda_cub4core6detail13_kernel_agentINS1_8__reduce10DrainAgentIlEEJN3cub18CUB_300001_SM_10009GridQueueIyEElEEEvDpT0_
.visible .entry _ZN6thrust24THRUST_300001_SM_1000_NS8cuda_cub4core6detail13_kernel_agentINS1_8__reduce10DrainAgentIlEEJN3cub18CUB_300001_SM_10009GridQueueIyEElEEEvDpT0_(
	.param .align 8 .b8 _ZN6thrust24THRUST_300001_SM_1000_NS8cuda_cub4core6detail13_kernel_agentINS1_8__reduce10DrainAgentIlEEJN3cub18CUB_300001_SM_10009GridQueueIyEElEEEvDpT0__param_0[8],
	.param .u64 _ZN6thrust24THRUST_300001_SM_1000_NS8cuda_cub4core6detail13_kernel_agentINS1_8__reduce10DrainAgentIlEEJN3cub18CUB_300001_SM_10009GridQueueIyEElEEEvDpT0__param_1
)
.maxntid 1
{
	.reg .b64 	%rd<5>;

	ld.param.u64 	%rd1, [_ZN6thrust24THRUST_300001_SM_1000_NS8cuda_cub4core6detail13_kernel_agentINS1_8__reduce10DrainAgentIlEEJN3cub18CUB_300001_SM_10009GridQueueIyEElEEEvDpT0__param_0];
	ld.param.u64 	%rd2, [_ZN6thrust24THRUST_300001_SM_1000_NS8cuda_cub4core6detail13_kernel_agentINS1_8__reduce10DrainAgentIlEEJN3cub18CUB_300001_SM_10009GridQueueIyEElEEEvDpT0__param_1];
	cvta.to.global.u64 	%rd3, %rd1;
	st.global.u64 	[%rd3], %rd2;
	mov.b64 	%rd4, 0;
	st.global.u64 	[%rd3+8], %rd4;
	ret;

}
	// .globl	_ZN6thrust24THRUST_300001_SM_1000_NS8cuda_cub4core6detail13_kernel_agentINS1_8__reduce11ReduceAgentIPN4cuda3std3__45tupleIJdlEEESC_SB_lNS1_9__extrema9arg_max_fIdl9abs_max_tEEEEJSC_SC_iSG_EEEvDpT0_
.visible .entry _ZN6thrust24THRUST_300001_SM_1000_NS8cuda_cub4core6detail13_kernel_agentINS1_8__reduce11ReduceAgentIPN4cuda3std3__45tupleIJdlEEESC_SB_lNS1_9__extrema9arg_max_fIdl9abs_max_tEEEEJSC_SC_iSG_EEEvDpT0_(
	.param .u64 .ptr .align 1 _ZN6thrust24THRUST_300001_SM_1000_NS8cuda_cub4core6detail13_kernel_agentINS1_8__reduce11ReduceAgentIPN4cuda3std3__45tupleIJdlEEESC_SB_lNS1_9__extrema9arg_max_fIdl9abs_max_tEEEEJSC_SC_iSG_EEEvDpT0__param_0,
	.param .u64 .ptr .align 1 _ZN6thrust24THRUST_300001_SM_1000_NS8cuda_cub4core6detail13_kernel_agentINS1_8__reduce11ReduceAgentIPN4cuda3std3__45tupleIJdlEEESC_SB_lNS1_9__extrema9arg_max_fIdl9abs_max_tEEEEJSC_SC_iSG_EEEvDpT0__param_1,
	.param .u32 _ZN6thrust24THRUST_300001_SM_1000_NS8cuda_cub4core6detail13_kernel_agentINS1_8__reduce11ReduceAgentIPN4cuda3std3__45tupleIJdlEEESC_SB_lNS1_9__extrema9arg_max_fIdl9abs_max_tEEEEJSC_SC_iSG_EEEvDpT0__param_2,
	.param .align 1 .b8 _ZN6thrust24THRUST_300001_SM_1000_NS8cuda_cub4core6detail13_kernel_agentINS1_8__reduce11ReduceAgentIPN4cuda3std3__45tupleIJdlEEESC_SB_lNS1_9__extrema9arg_max_fIdl9abs_max_tEEEEJSC_SC_iSG_EEEvDpT0__param_3[1]
)
.maxntid 256
{
	.reg .pred 	%p<264>;
	.reg .b32 	%r<374>;
	.reg .b64 	%rd<509>;
	.reg .b64 	%fd<423>;

	ld.param.u64 	%rd236, [_ZN6thrust24THRUST_300001_SM_1000_NS8cuda_cub4core6detail13_kernel_agentINS1_8__reduce11ReduceAgentIPN4cuda3std3__45tupleIJdlEEESC_SB_lNS1_9__extrema9arg_max_fIdl9abs_max_tEEEEJSC_SC_iSG_EEEvDpT0__param_0];
	ld.param.u32 	%r29, [_ZN6thrust24THRUST_300001_SM_1000_NS8cuda_cub4core6detail13_kernel_agentINS1_8__reduce11ReduceAgentIPN4cuda3std3__45tupleIJdlEEESC_SB_lNS1_9__extrema9arg_max_fIdl9abs_max_tEEEEJSC_SC_iSG_EEEvDpT0__param_2];
	cvt.s64.s32 	%rd1, %r29;
	setp.eq.s32 	%p1, %r29, 0;
	@%p1 bra 	$L__BB10_234;
	setp.gt.s32 	%p2, %r29, 1279;
	@%p2 bra 	$L__BB10_121;
	mov.u32 	%r1, %tid.x;
	setp.ge.s32 	%p147, %r1, %r29;
	mov.f64 	%fd354, 0d0000000000000000;
	mov.b64 	%rd432, 0;
	mov.u32 	%r368, %r1;
	@%p147 bra 	$L__BB10_4;
	mul.wide.u32 	%rd376, %r1, 16;
	add.s64 	%rd373, %rd236, %rd376;
	// begin inline asm
	ld.global.nc.u64 %rd372, [%rd373];
	// end inline asm
	add.s64 	%rd375, %rd373, 8;
	// begin inline asm
	ld.global.nc.u64 %rd432, [%rd375];
	// end inline asm
	mov.b64 	%fd354, %rd372;
	add.s32 	%r368, %r1, 256;
$L__BB10_4:
	setp.ge.s32 	%p148, %r368, %r29;
	@%p148 bra 	$L__BB10_25;
	not.b32 	%r141, %r368;
	add.s32 	%r4, %r29, %r141;
	and.b32  	%r142, %r4, 768;
	setp.eq.s32 	%p149, %r142, 768;
	@%p149 bra 	$L__BB10_11;
	mul.wide.u32 	%rd378, %r368, 16;
	add.s64 	%rd423, %rd236, %rd378;
	shr.u32 	%r143, %r4, 8;
	add.s32 	%r144, %r143, 1;
	and.b32  	%r145, %r144, 3;
	neg.s32 	%r366, %r145;
$L__BB10_7:
	.pragma "nounroll";
	mov.u64 	%rd6, %rd432;
	mov.f64 	%fd3, %fd354;
	// begin inline asm
	ld.global.nc.u64 %rd379, [%rd423];
	// end inline asm
	add.s64 	%rd382, %rd423, 8;
	// begin inline asm
	ld.global.nc.u64 %rd381, [%rd382];
	// end inline asm
	mov.b64 	%fd4, %rd379;
	abs.f64 	%fd5, %fd3;
	abs.f64 	%fd6, %fd4;
	setp.lt.f64 	%p150, %fd5, %fd6;
	mov.u64 	%rd432, %rd381;
	mov.f64 	%fd354, %fd4;
	@%p150 bra 	$L__BB10_10;
	setp.lt.f64 	%p151, %fd6, %fd5;
	mov.u64 	%rd432, %rd6;
	mov.f64 	%fd354, %fd3;
	@%p151 bra 	$L__BB10_10;
	setp.lt.s64 	%p152, %rd6, %rd381;
	min.s64 	%rd432, %rd6, %rd381;
	selp.f64 	%fd354, %fd3, %fd4, %p152;
$L__BB10_10:
	add.s32 	%r368, %r368, 256;
	add.s64 	%rd423, %rd423, 4096;
	add.s32 	%r366, %r366, 1;
	setp.ne.s32 	%p153, %r366, 0;
	@%p153 bra 	$L__BB10_7;
$L__BB10_11:
	setp.lt.u32 	%p154, %r4, 768;
	@%p154 bra 	$L__BB10_25;
$L__BB10_12:
	mul.wide.s32 	%rd387, %r368, 16;
	add.s64 	%rd384, %rd236, %rd387;
	// begin inline asm
	ld.global.nc.u64 %rd383, [%rd384];
	// end inline asm
	add.s64 	%rd386, %rd384, 8;
	// begin inline asm
	ld.global.nc.u64 %rd385, [%rd386];
	// end inline asm
	mov.b64 	%fd12, %rd383;
	abs.f64 	%fd13, %fd354;
	abs.f64 	%fd14, %fd12;
	setp.lt.f64 	%p155, %fd13, %fd14;
	mov.u64 	%rd429, %rd385;
	mov.f64 	%fd351, %fd12;
	@%p155 bra 	$L__BB10_15;
	setp.lt.f64 	%p156, %fd14, %fd13;
	mov.u64 	%rd429, %rd432;
	mov.f64 	%fd351, %fd354;
	@%p156 bra 	$L__BB10_15;
	setp.lt.s64 	%p157, %rd432, %rd385;
	min.s64 	%rd429, %rd432, %rd385;
	selp.f64 	%fd351, %fd354, %fd12, %p157;
$L__BB10_15:
	add.s64 	%rd389, %rd384, 4096;
	// begin inline asm
	ld.global.nc.u64 %rd388, [%rd389];
	// end inline asm
	add.s64 	%rd391, %rd384, 4104;
	// begin inline asm
	ld.global.nc.u64 %rd390, [%rd391];
	// end inline asm
	mov.b64 	%fd17, %rd388;
	abs.f64 	%fd18, %fd351;
	abs.f64 	%fd19, %fd17;
	setp.lt.f64 	%p158, %fd18, %fd19;
	mov.u64 	%rd430, %rd390;
	mov.f64 	%fd352, %fd17;
	@%p158 bra 	$L__BB10_18;
	setp.lt.f64 	%p159, %fd19, %fd18;
	mov.u64 	%rd430, %rd429;
	mov.f64 	%fd352, %fd351;
	@%p159 bra 	$L__BB10_18;
	setp.lt.s64 	%p160, %rd429, %rd390;
	min.s64 	%rd430, %rd429, %rd390;
	selp.f64 	%fd352, %fd351, %fd17, %p160;
$L__BB10_18:
	add.s64 	%rd393, %rd384, 8192;
	// begin inline asm
	ld.global.nc.u64 %rd392, [%rd393];
	// end inline asm
	add.s64 	%rd395, %rd384, 8200;
	// begin inline asm
	ld.global.nc.u64 %rd394, [%rd395];
	// end inline asm
	mov.b64 	%fd22, %rd392;
	abs.f64 	%fd23, %fd352;
	abs.f64 	%fd24, %fd22;
	setp.lt.f64 	%p161, %fd23, %fd24;
	mov.u64 	%rd431, %rd394;
	mov.f64 	%fd353, %fd22;
	@%p161 bra 	$L__BB10_21;
	setp.lt.f64 	%p162, %fd24, %fd23;
	mov.u64 	%rd431, %rd430;
	mov.f64 	%fd353, %fd352;
	@%p162 bra 	$L__BB10_21;
	setp.lt.s64 	%p163, %rd430, %rd394;
	min.s64 	%rd431, %rd430, %rd394;
	selp.f64 	%fd353, %fd352, %fd22, %p163;
$L__BB10_21:
	add.s64 	%rd397, %rd384, 12288;
	// begin inline asm
	ld.global.nc.u64 %rd396, [%rd397];
	// end inline asm
	add.s64 	%rd399, %rd384, 12296;
	// begin inline asm
	ld.global.nc.u64 %rd398, [%rd399];
	// end inline asm
	mov.b64 	%fd27, %rd396;
	abs.f64 	%fd28, %fd353;
	abs.f64 	%fd29, %fd27;
	setp.lt.f64 	%p164, %fd28, %fd29;
	mov.u64 	%rd432, %rd398;
	mov.f64 	%fd354, %fd27;
	@%p164 bra 	$L__BB10_24;
	setp.lt.f64 	%p165, %fd29, %fd28;
	mov.u64 	%rd432, %rd431;
	mov.f64 	%fd354, %fd353;
	@%p165 bra 	$L__BB10_24;
	setp.lt.s64 	%p166, %rd431, %rd398;
	min.s64 	%rd432, %rd431, %rd398;
	selp.f64 	%fd354, %fd353, %fd27, %p166;
$L__BB10_24:
	add.s32 	%r368, %r368, 1024;
	setp.lt.s32 	%p167, %r368, %r29;
	@%p167 bra 	$L__BB10_12;
$L__BB10_25:
	setp.lt.s32 	%p168, %r29, 256;
	@%p168 bra 	$L__BB10_70;
	// begin inline asm
	mov.u32 %r259, %laneid;
	// end inline asm
	mov.b64 	%rd410, %fd354;
	mov.b64 	{%r261, %r266}, %rd410;
	mov.b32 	%r277, 1;
	mov.b32 	%r278, 31;
	mov.b32 	%r279, -1;
	// begin inline asm
	shfl.sync.down.b32 %r260, %r261, %r277, %r278, %r279;
	// end inline asm
	// begin inline asm
	shfl.sync.down.b32 %r265, %r266, %r277, %r278, %r279;
	// end inline asm
	mov.b64 	%rd411, {%r260, %r265};
	mov.b64 	%fd33, %rd411;
	mov.b64 	{%r271, %r276}, %rd432;
	// begin inline asm
	shfl.sync.down.b32 %r270, %r271, %r277, %r278, %r279;
	// end inline asm
	// begin inline asm
	shfl.sync.down.b32 %r275, %r276, %r277, %r278, %r279;
	// end inline asm
	mov.b64 	%rd28, {%r270, %r275};
	setp.gt.s32 	%p220, %r259, 30;
	mov.u64 	%rd434, %rd432;
	mov.f64 	%fd356, %fd354;
	@%p220 bra 	$L__BB10_30;
	abs.f64 	%fd34, %fd354;
	abs.f64 	%fd35, %fd33;
	setp.lt.f64 	%p221, %fd34, %fd35;
	mov.u64 	%rd434, %rd28;
	mov.f64 	%fd356, %fd33;
	@%p221 bra 	$L__BB10_30;
	setp.lt.f64 	%p222, %fd35, %fd34;
	mov.u64 	%rd434, %rd432;
	mov.f64 	%fd356, %fd354;
	@%p222 bra 	$L__BB10_30;
	setp.lt.s64 	%p223, %rd432, %rd28;
	min.s64 	%rd434, %rd432, %rd28;
	selp.f64 	%fd356, %fd354, %fd33, %p223;
$L__BB10_30:
	mov.b64 	%rd412, %fd356;
	mov.b64 	{%r281, %r286}, %rd412;
	mov.b32 	%r297, 2;
	mov.b32 	%r298, 31;
	mov.b32 	%r299, -1;
	// begin inline asm
	shfl.sync.down.b32 %r280, %r281, %r297, %r298, %r299;
	// end inline asm
	// begin inline asm
	shfl.sync.down.b32 %r285, %r286, %r297, %r298, %r299;
	// end inline asm
	mov.b64 	%rd413, {%r280, %r285};
	mov.b64 	%fd38, %rd413;
	mov.b64 	{%r291, %r296}, %rd434;
	// begin inline asm
	shfl.sync.down.b32 %r290, %r291, %r297, %r298, %r299;
	// end inline asm
	// begin inline asm
	shfl.sync.down.b32 %r295, %r296, %r297, %r298, %r299;
	// end inline asm
	mov.b64 	%rd31, {%r290, %r295};
	setp.gt.s32 	%p224, %r259, 29;
	mov.u64 	%rd435, %rd434;
	mov.f64 	%fd357, %fd356;
	@%p224 bra 	$L__BB10_34;
	abs.f64 	%fd39, %fd356;
	abs.f64 	%fd40, %fd38;
	setp.lt.f64 	%p225, %fd39, %fd40;
	mov.u64 	%rd435, %rd31;
	mov.f64 	%fd357, %fd38;
	@%p225 bra 	$L__BB10_34;
	setp.lt.f64 	%p226, %fd40, %fd39;
	mov.u64 	%rd435, %rd434;
	mov.f64 	%fd357, %fd356;
	@%p226 bra 	$L__BB10_34;
	setp.lt.s64 	%p227, %rd434, %rd31;
	min.s64 	%rd435, %rd434, %rd31;
	selp.f64 	%fd357, %fd356, %fd38, %p227;
$L__BB10_34:
	mov.b64 	%rd414, %fd357;
	mov.b64 	{%r301, %r306}, %rd414;
	mov.b32 	%r317, 4;
	mov.b32 	%r318, 31;
	mov.b32 	%r319, -1;
	// begin inline asm
	shfl.sync.down.b32 %r300, %r301, %r317, %r318, %r319;
	// end inline asm
	// begin inline asm
	shfl.sync.down.b32 %r305, %r306, %r317, %r318, %r319;
	// end inline asm
	mov.b64 	%rd415, {%r300, %r305};
	mov.b64 	%fd43, %rd415;
	mov.b64 	{%r311, %r316}, %rd435;
	// begin inline asm
	shfl.sync.down.b32 %r310, %r311, %r317, %r318, %r319;
	// end inline asm
	// begin inline asm
	shfl.sync.down.b32 %r315, %r316, %r317, %r318, %r319;
	// end inline asm
	mov.b64 	%rd34, {%r310, %r315};
	setp.gt.s32 	%p228, %r259, 27;
	mov.u64 	%rd436, %rd435;
	mov.f64 	%fd358, %fd357;
	@%p228 bra 	$L__BB10_38;
	abs.f64 	%fd44, %fd357;
	abs.f64 	%fd45, %fd43;
	setp.lt.f64 	%p229, %fd44, %fd45;
	mov.u64 	%rd436, %rd34;
	mov.f64 	%fd358, %fd43;
	@%p229 bra 	$L__BB10_38;
	setp.lt.f64 	%p230, %fd45, %fd44;
	mov.u64 	%rd436, %rd435;
	mov.f64 	%fd358, %fd357;
	@%p230 bra 	$L__BB10_38;
	setp.lt.s64 	%p231, %rd435, %rd34;
	min.s64 	%rd436, %rd435, %rd34;
	selp.f64 	%fd358, %fd357, %fd43, %p231;
$L__BB10_38:
	mov.b64 	%rd416, %fd358;
	mov.b64 	{%r321, %r326}, %rd416;
	mov.b32 	%r337, 8;
	mov.b32 	%r338, 31;
	mov.b32 	%r339, -1;
	// begin inline asm
	shfl.sync.down.b32 %r320, %r321, %r337, %r338, %r339;
	// end inline asm
	// begin inline asm
	shfl.sync.down.b32 %r325, %r326, %r337, %r338, %r339;
	// end inline asm
	mov.b64 	%rd417, {%r320, %r325};
	mov.b64 	%fd48, %rd417;
	mov.b64 	{%r331, %r336}, %rd436;
	// begin inline asm
	shfl.sync.down.b32 %r330, %r331, %r337, %r338, %r339;
	// end inline asm
	// begin inline asm
	shfl.sync.down.b32 %r335, %r336, %r337, %r338, %r339;
	// end inline asm
	mov.b64 	%rd37, {%r330, %r335};
	setp.gt.s32 	%p232, %r259, 23;
	mov.u64 	%rd437, %rd436;
	mov.f64 	%fd359, %fd358;
	@%p232 bra 	$L__BB10_42;
	abs.f64 	%fd49, %fd358;
	abs.f64 	%fd50, %fd48;
	setp.lt.f64 	%p233, %fd49, %fd50;
	mov.u64 	%rd437, %rd37;
	mov.f64 	%fd359, %fd48;
	@%p233 bra 	$L__BB10_42;
	setp.lt.f64 	%p234, %fd50, %fd49;
	mov.u64 	%rd437, %rd436;
	mov.f64 	%fd359, %fd358;
	@%p234 bra 	$L__BB10_42;
	setp.lt.s64 	%p235, %rd436, %rd37;
	min.s64 	%rd437, %rd436, %rd37;
	selp.f64 	%fd359, %fd358, %fd48, %p235;
$L__BB10_42:
	mov.b64 	%rd418, %fd359;
	mov.b64 	{%r341, %r346}, %rd418;
	mov.b32 	%r357, 16;
	mov.b32 	%r358, 31;
	mov.b32 	%r359, -1;
	// begin inline asm
	shfl.sync.down.b32 %r340, %r341, %r357, %r358, %r359;
	// end inline asm
	// begin inline asm
	shfl.sync.down.b32 %r345, %r346, %r357, %r358, %r359;
	// end inline asm
	mov.b64 	%rd419, {%r340, %r345};
	mov.b64 	%fd53, %rd419;
	mov.b64 	{%r351, %r356}, %rd437;
	// begin inline asm
	shfl.sync.down.b32 %r350, %r351, %r357, %r358, %r359;
	// end inline asm
	// begin inline asm
	shfl.sync.down.b32 %r355, %r356, %r357, %r358, %r359;
	// end inline asm
	mov.b64 	%rd40, {%r350, %r355};
	setp.gt.s32 	%p236, %r259, 15;
	mov.u64 	%rd508, %rd437;
	mov.f64 	%fd422, %fd359;
	@%p236 bra 	$L__BB10_46;
	abs.f64 	%fd54, %fd359;
	abs.f64 	%fd55, %fd53;
	setp.lt.f64 	%p237, %fd54, %fd55;
	mov.u64 	%rd508, %rd40;
	mov.f64 	%fd422, %fd53;
	@%p237 bra 	$L__BB10_46;
	setp.lt.f64 	%p238, %fd55, %fd54;
	mov.u64 	%rd508, %rd437;
	mov.f64 	%fd422, %fd359;
	@%p238 bra 	$L__BB10_46;
	setp.lt.s64 	%p239, %rd437, %rd40;
	min.s64 	%rd508, %rd437, %rd40;
	selp.f64 	%fd422, %fd359, %fd53, %p239;
$L__BB10_46:
	setp.ne.s32 	%p240, %r259, 0;
	@%p240 bra 	$L__BB10_48;
	shr.u32 	%r360, %r1, 1;
	and.b32  	%r361, %r360, 496;
	mov.u32 	%r362, _ZN6thrust24THRUST_300001_SM_1000_NS8cuda_cub4core6detail5shmemE;
	add.s32 	%r363, %r362, %r361;
	st.shared.f64 	[%r363+8], %fd422;
	st.shared.u64 	[%r363+16], %rd508;
$L__BB10_48:
	bar.sync 	0;
	setp.ne.s32 	%p241, %r1, 0;
	@%p241 bra 	$L__BB10_232;
	ld.shared.f64 	%fd58, [_ZN6thrust24THRUST_300001_SM_1000_NS8cuda_cub4core6detail5shmemE+24];
	ld.shared.u64 	%rd43, [_ZN6thrust24THRUST_300001_SM_1000_NS8cuda_cub4core6detail5shmemE+32];
	abs.f64 	%fd59, %fd422;
	abs.f64 	%fd60, %fd58;
	setp.lt.f64 	%p242, %fd59, %fd60;
	mov.u64 	%rd439, %rd43;
	mov.f64 	%fd361, %fd58;
	@%p242 bra 	$L__BB10_52;
	setp.lt.f64 	%p243, %fd60, %fd59;
	mov.u64 	%rd439, %rd508;
	mov.f64 	%fd361, %fd422;
	@%p243 bra 	$L__BB10_52;
	setp.lt.s64 	%p244, %rd508, %rd43;
	min.s64 	%rd439, %rd508, %rd43;
	selp.f64 	%fd361, %fd422, %fd58, %p244;
$L__BB10_52:
	ld.shared.f64 	%fd63, [_ZN6thrust24THRUST_300001_SM_1000_NS8cuda_cub4core6detail5shmemE+40];
	ld.shared.u64 	%rd46, [_ZN6thrust24THRUST_300001_SM_1000_NS8cuda_cub4core6detail5shmemE+48];
	abs.f64 	%fd64, %fd361;
	abs.f64 	%fd65, %fd63;
	setp.lt.f64 	%p245, %fd64, %fd65;
	mov.u64 	%rd440, %rd46;
	mov.f64 	%fd362, %fd63;
	@%p245 bra 	$L__BB10_55;
	setp.lt.f64 	%p246, %fd65, %fd64;
	mov.u64 	%rd440, %rd439;
	mov.f64 	%fd362, %fd361;
	@%p246 bra 	$L__BB10_55;
	setp.lt.s64 	%p247, %rd439, %rd46;
	min.s64 	%rd440, %rd439, %rd46;
	selp.f64 	%fd362, %fd361, %fd63, %p247;
$L__BB10_55:
	ld.shared.f64 	%fd68, [_ZN6thrust24THRUST_300001_SM_1000_NS8cuda_cub4core6detail5shmemE+56];
	ld.shared.u64 	%rd49, [_ZN6thrust24THRUST_300001_SM_1000_NS8cuda_cub4core6detail5shmemE+64];
	abs.f64 	%fd69, %fd362;
	abs.f64 	%fd70, %fd68;
	setp.lt.f64 	%p248, %fd69, %fd70;
	mov.u64 	%rd441, %rd49;
	mov.f64 	%fd363, %fd68;
	@%p248 bra 	$L__BB10_58;
	setp.lt.f64 	%p249, %fd70, %fd69;
	mov.u64 	%rd441, %rd440;
	mov.f64 	%fd363, %fd362;
	@%p249 bra 	$L__BB10_58;
	setp.lt.s64 	%p250, %rd440, %rd49;
	min.s64 	%rd441, %rd440, %rd49;
	selp.f64 	%fd363, %fd362, %fd68, %p250;
$L__BB10_58:
	ld.shared.f64 	%fd73, [_ZN6thrust24THRUST_300001_SM_1000_NS8cuda_cub4core6detail5shmemE+72];
	ld.shared.u64 	%rd52, [_ZN6thrust24THRUST_300001_SM_1000_NS8cuda_cub4core6detail5shmemE+80];
	abs.f64 	%fd74, %fd363;
	abs.f64 	%fd75, %fd73;
	setp.lt.f64 	%p251, %fd74, %fd75;
	mov.u64 	%rd442, %rd52;
	mov.f64 	%fd364, %fd73;
	@%p251 bra 	$L__BB10_61;
	setp.lt.f64 	%p252, %fd75, %fd74;
	mov.u64 	%rd442, %rd441;
	mov.f64 	%fd364, %fd363;
	@%p252 bra 	$L__BB10_61;
	setp.lt.s64 	%p253, %rd441, %rd52;
	min.s64 	%rd442, %rd441, %rd52;
	selp.f64 	%fd364, %fd363, %fd73, %p253;
$L__BB10_61:
	ld.shared.f64 	%fd78, [_ZN6thrust24THRUST_300001_SM_1000_NS8cuda_cub4core6detail5shmemE+88];
	ld.shared.u64 	%rd55, [_ZN6thrust24THRUST_300001_SM_1000_NS8cuda_cub4core6detail5shmemE+96];
	abs.f64 	%fd79, %fd364;
	abs.f64 	%fd80, %fd78;
	setp.lt.f64 	%p254, %fd79, %fd80;
	mov.u64 	%rd443, %rd55;
	mov.f64 	%fd365, %fd78;
	@%p254 bra 	$L__BB10_64;
	setp.lt.f64 	%p255, %fd80, %fd79;
	mov.u64 	%rd443, %rd442;
	mov.f64 	%fd365, %fd364;
	@%p255 bra 	$L__BB10_64;
	setp.lt.s64 	%p256, %rd442, %rd55;
	min.s64 	%rd443, %rd442, %rd55;
	selp.f64 	%fd365, %fd364, %fd78, %p256;
$L__BB10_64:
	ld.shared.f64 	%fd83, [_ZN6thrust24THRUST_300001_SM_1000_NS8cuda_cub4core6detail5shmemE+104];
	ld.shared.u64 	%rd58, [_ZN6thrust24THRUST_300001_SM_1000_NS8cuda_cub4core6detail5shmemE+112];
	abs.f64 	%fd84, %fd365;
	abs.f64 	%fd85, %fd83;
	setp.lt.f64 	%p257, %fd84, %fd85;
	mov.u64 	%rd444, %rd58;
	mov.f64 	%fd366, %fd83;
	@%p257 bra 	$L__BB10_67;
	setp.lt.f64 	%p258, %fd85, %fd84;
	mov.u64 	%rd444, %rd443;
	mov.f64 	%fd366, %fd365;
	@%p258 bra 	$L__BB10_67;
	setp.lt.s64 	%p259, %rd443, %rd58;
	min.s64 	%rd444, %rd443, %rd58;
	selp.f64 	%fd366, %fd365, %fd83, %p259;
$L__BB10_67:
	ld.shared.f64 	%fd88, [_ZN6thrust24THRUST_300001_SM_1000_NS8cuda_cub4core6detail5shmemE+120];
	ld.shared.u64 	%rd61, [_ZN6thrust24THRUST_300001_SM_1000_NS8cuda_cub4core6detail5shmemE+128];
	abs.f64 	%fd89, %fd366;
	abs.f64 	%fd90, %fd88;
	setp.lt.f64 	%p260, %fd89, %fd90;
	mov.u64 	%rd508, %rd61;
	mov.f64 	%fd422, %fd88;
	@%p260 bra 	$L__BB10_232;
	setp.lt.f64 	%p261, %fd90, %fd89;
	mov.u64 	%rd508, %rd444;
	mov.f64 	%fd422, %fd366;
	@%p261 bra 	$L__BB10_232;
	setp.lt.s64 	%p262, %rd444, %rd61;
	min.s64 	%rd508, %rd444, %rd61;
	selp.f64 	%fd422, %fd366, %fd88, %p262;
	bra.uni 	$L__BB10_232;
$L__BB10_70:
	// begin inline asm
	mov.u32 %r146, %laneid;
	// end inline asm
	and.b32  	%r167, %r1, 992;
	add.s32 	%r168, %r167, 32;
	setp.gt.s32 	%p169, %r168, %r29;
	not.b32 	%r169, %r167;
	add.s32 	%r170, %r29, %r169;
	selp.b32 	%r165, %r170, 31, %p169;
	mov.b64 	%rd400, %fd354;
	mov.b64 	{%r148, %r153}, %rd400;
	mov.b32 	%r164, 1;
	mov.b32 	%r166, -1;
	// begin inline asm
	shfl.sync.down.b32 %r147, %r148, %r164, %r165, %r166;
	// end inline asm
	// begin inline asm
	shfl.sync.down.b32 %r152, %r153, %r164, %r165, %r166;
	// end inline asm
	mov.b64 	%rd401, {%r147, %r152};
	mov.b64 	%fd92, %rd401;
	mov.b64 	{%r158, %r163}, %rd432;
	// begin inline asm
	shfl.sync.down.b32 %r157, %r158, %r164, %r165, %r166;
	// end inline asm
	// begin inline asm
	shfl.sync.down.b32 %r162, %r163, %r164, %r165, %r166;
	// end inline asm
	mov.b64 	%rd63, {%r157, %r162};
	setp.ge.s32 	%p170, %r146, %r165;
	mov.u64 	%rd445, %rd432;
	mov.f64 	%fd367, %fd354;
	@%p170 bra 	$L__BB10_74;
	abs.f64 	%fd93, %fd354;
	abs.f64 	%fd94, %fd92;
	setp.lt.f64 	%p171, %fd93, %fd94;
	mov.u64 	%rd445, %rd63;
	mov.f64 	%fd367, %fd92;
	@%p171 bra 	$L__BB10_74;
	setp.lt.f64 	%p172, %fd94, %fd93;
	mov.u64 	%rd445, %rd432;
	mov.f64 	%fd367, %fd354;
	@%p172 bra 	$L__BB10_74;
	setp.lt.s64 	%p173, %rd432, %rd63;
	min.s64 	%rd445, %rd432, %rd63;
	selp.f64 	%fd367, %fd354, %fd92, %p173;
$L__BB10_74:
	mov.b64 	%rd402, %fd367;
	mov.b64 	{%r172, %r177}, %rd402;
	mov.b32 	%r188, 2;
	mov.b32 	%r190, -1;
	// begin inline asm
	shfl.sync.down.b32 %r171, %r172, %r188, %r165, %r190;
	// end inline asm
	// begin inline asm
	shfl.sync.down.b32 %r176, %r177, %r188, %r165, %r190;
	// end inline asm
	mov.b64 	%rd403, {%r171, %r176};
	mov.b64 	%fd97, %rd403;
	mov.b64 	{%r182, %r187}, %rd445;
	// begin inline asm
	shfl.sync.down.b32 %r181, %r182, %r188, %r165, %r190;
	// end inline asm
	// begin inline asm
	shfl.sync.down.b32 %r186, %r187, %r188, %r165, %r190;
	// end inline asm
	mov.b64 	%rd66, {%r181, %r186};
	add.s32 	%r191, %r146, 2;
	setp.gt.s32 	%p174, %r191, %r165;
	mov.u64 	%rd446, %rd445;
	mov.f64 	%fd368, %fd367;
	@%p174 bra 	$L__BB10_78;
	abs.f64 	%fd98, %fd367;
	abs.f64 	%fd99, %fd97;
	setp.lt.f64 	%p175, %fd98, %fd99;
	mov.u64 	%rd446, %rd66;
	mov.f64 	%fd368, %fd97;
	@%p175 bra 	$L__BB10_78;
	setp.lt.f64 	%p176, %fd99, %fd98;
	mov.u64 	%rd446, %rd445;
	mov.f64 	%fd368, %fd367;
	@%p176 bra 	$L__BB10_78;
	setp.lt.s64 	%p177, %rd445, %rd66;
	min.s64 	%rd446, %rd445, %rd66;
	selp.f64 	%fd368, %fd367, %fd97, %p177;
$L__BB10_78:
	mov.b64 	%rd404, %fd368;
	mov.b64 	{%r193, %r198}, %rd404;
	mov.b32 	%r209, 4;
	mov.b32 	%r211, -1;
	// begin inline asm
	shfl.sync.down.b32 %r192, %r193, %r209, %r165, %r211;
	// end inline asm
	// begin inline asm
	shfl.sync.down.b32 %r197, %r198, %r209, %r165, %r211;
	// end inline asm
	mov.b64 	%rd405, {%r192, %r197};
	mov.b64 	%fd102, %rd405;
	mov.b64 	{%r203, %r208}, %rd446;
	// begin inline asm
	shfl.sync.down.b32 %r202, %r203, %r209, %r165, %r211;
	// end inline asm
	// begin inline asm
	shfl.sync.down.b32 %r207, %r208, %r209, %r165, %r211;
	// end inline asm
	mov.b64 	%rd69, {%r202, %r207};
	add.s32 	%r212, %r146, 4;
	setp.gt.s32 	%p178, %r212, %r165;
	mov.u64 	%rd447, %rd446;
	mov.f64 	%fd369, %fd368;
	@%p178 bra 	$L__BB10_82;
	abs.f64 	%fd103, %fd368;
	abs.f64 	%fd104, %fd102;
	setp.lt.f64 	%p179, %fd103, %fd104;
	mov.u64 	%rd447, %rd69;
	mov.f64 	%fd369, %fd102;
	@%p179 bra 	$L__BB10_82;
	setp.lt.f64 	%p180, %fd104, %fd103;
	mov.u64 	%rd447, %rd446;
	mov.f64 	%fd369, %fd368;
	@%p180 bra 	$L__BB10_82;
	setp.lt.s64 	%p181, %rd446, %rd69;
	min.s64 	%rd447, %rd446, %rd69;
	selp.f64 	%fd369, %fd368, %fd102, %p181;
$L__BB10_82:
	mov.b64 	%rd406, %fd369;
	mov.b64 	{%r214, %r219}, %rd406;
	mov.b32 	%r230, 8;
	mov.b32 	%r232, -1;
	// begin inline asm
	shfl.sync.down.b32 %r213, %r214, %r230, %r165, %r232;
	// end inline asm
	// begin inline asm
	shfl.sync.down.b32 %r218, %r219, %r230, %r165, %r232;
	// end inline asm
	mov.b64 	%rd407, {%r213, %r218};
	mov.b64 	%fd107, %rd407;
	mov.b64 	{%r224, %r229}, %rd447;
	// begin inline asm
	shfl.sync.down.b32 %r223, %r224, %r230, %r165, %r232;
	// end inline asm
	// begin inline asm
	shfl.sync.down.b32 %r228, %r229, %r230, %r165, %r232;
	// end inline asm
	mov.b64 	%rd72, {%r223, %r228};
	add.s32 	%r233, %r146, 8;
	setp.gt.s32 	%p182, %r233, %r165;
	mov.u64 	%rd448, %rd447;
	mov.f64 	%fd370, %fd369;
	@%p182 bra 	$L__BB10_86;
	abs.f64 	%fd108, %fd369;
	abs.f64 	%fd109, %fd107;
	setp.lt.f64 	%p183, %fd108, %fd109;
	mov.u64 	%rd448, %rd72;
	mov.f64 	%fd370, %fd107;
	@%p183 bra 	$L__BB10_86;
	setp.lt.f64 	%p184, %fd109, %fd108;
	mov.u64 	%rd448, %rd447;
	mov.f64 	%fd370, %fd369;
	@%p184 bra 	$L__BB10_86;
	setp.lt.s64 	%p185, %rd447, %rd72;
	min.s64 	%rd448, %rd447, %rd72;
	selp.f64 	%fd370, %fd369, %fd107, %p185;
$L__BB10_86:
	mov.b64 	%rd408, %fd370;
	mov.b64 	{%r235, %r240}, %rd408;
	mov.b32 	%r251, 16;
	mov.b32 	%r253, -1;
	// begin inline asm
	shfl.sync.down.b32 %r234, %r235, %r251, %r165, %r253;
	// end inline asm
	// begin inline asm
	shfl.sync.down.b32 %r239, %r240, %r251, %r165, %r253;
	// end inline asm
	mov.b64 	%rd409, {%r234, %r239};
	mov.b64 	%fd112, %rd409;
	mov.b64 	{%r245, %r250}, %rd448;
	// begin inline asm
	shfl.sync.down.b32 %r244, %r245, %r251, %r165, %r253;
	// end inline asm
	// begin inline asm
	shfl.sync.down.b32 %r249, %r250, %r251, %r165, %r253;
	// end inline asm
	mov.b64 	%rd75, {%r244, %r249};
	add.s32 	%r254, %r146, 16;
	setp.gt.s32 	%p186, %r254, %r165;
	mov.u64 	%rd508, %rd448;
	mov.f64 	%fd422, %fd370;
	@%p186 bra 	$L__BB10_90;
	abs.f64 	%fd113, %fd370;
	abs.f64 	%fd114, %fd112;
	setp.lt.f64 	%p187, %fd113, %fd114;
	mov.u64 	%rd508, %rd75;
	mov.f64 	%fd422, %fd112;
	@%p187 bra 	$L__BB10_90;
	setp.lt.f64 	%p188, %fd114, %fd113;
	mov.u64 	%rd508, %rd448;
	mov.f64 	%fd422, %fd370;
	@%p188 bra 	$L__BB10_90;
	setp.lt.s64 	%p189, %rd448, %rd75;
	min.s64 	%rd508, %rd448, %rd75;
	selp.f64 	%fd422, %fd370, %fd112, %p189;
$L__BB10_90:
	setp.ne.s32 	%p190, %r146, 0;
	@%p190 bra 	$L__BB10_92;
	shr.u32 	%r255, %r1, 1;
	and.b32  	%r256, %r255, 496;
	mov.u32 	%r257, _ZN6thrust24THRUST_300001_SM_1000_NS8cuda_cub4core6detail5shmemE;
	add.s32 	%r258, %r257, %r256;
	st.shared.f64 	[%r258+8], %fd422;
	st.shared.u64 	[%r258+16], %rd508;
$L__BB10_92:
	bar.sync 	0;
	setp.ne.s32 	%p191, %r1, 0;
	@%p191 bra 	$L__BB10_232;
	setp.lt.s32 	%p192, %r29, 33;
	mov.f64 	%fd372, %fd422;
	mov.u64 	%rd450, %rd508;
	@%p192 bra 	$L__BB10_97;
	ld.shared.f64 	%fd117, [_ZN6thrust24THRUST_300001_SM_1000_NS8cuda_cub4core6detail5shmemE+24];
	ld.shared.u64 	%rd78, [_ZN6thrust24THRUST_300001_SM_1000_NS8cuda_cub4core6detail5shmemE+32];
	abs.f64 	%fd118, %fd422;
	abs.f64 	%fd119, %fd117;
	setp.lt.f64 	%p193, %fd118, %fd119;
	mov.f64 	%fd372, %fd117;
	mov.u64 	%rd450, %rd78;
	@%p193 bra 	$L__BB10_97;
	setp.lt.f64 	%p194, %fd119, %fd118;
	mov.f64 	%fd372, %fd422;
	mov.u64 	%rd450, %rd508;
	@%p194 bra 	$L__BB10_97;
	setp.lt.s64 	%p195, %rd508, %rd78;
	min.s64 	%rd450, %rd508, %rd78;
	selp.f64 	%fd372, %fd422, %fd117, %p195;
$L__BB10_97:
	setp.lt.s32 	%p196, %r29, 65;
	mov.f64 	%fd373, %fd372;
	mov.u64 	%rd451, %rd450;
	@%p196 bra 	$L__BB10_101;
	ld.shared.f64 	%fd122, [_ZN6thrust24THRUST_300001_SM_1000_NS8cuda_cub4core6detail5shmemE+40];
	ld.shared.u64 	%rd81, [_ZN6thrust24THRUST_300001_SM_1000_NS8cuda_cub4core6detail5shmemE+48];
	abs.f64 	%fd123, %fd372;
	abs.f64 	%fd124, %fd122;
	setp.lt.f64 	%p197, %fd123, %fd124;
	mov.f64 	%fd373, %fd122;
	mov.u64 	%rd451, %rd81;
	@%p197 bra 	$L__BB10_101;
	setp.lt.f64 	%p198, %fd124, %fd123;
	mov.f64 	%fd373, %fd372;
	mov.u64 	%rd451, %rd450;
	@%p198 bra 	$L__BB10_101;
	setp.lt.s64 	%p199, %rd450, %rd81;
	min.s64 	%rd451, %rd450, %rd81;
	selp.f64 	%fd373, %fd372, %fd122, %p199;
$L__BB10_101:
	setp.lt.s32 	%p200, %r29, 97;
	mov.f64 	%fd374, %fd373;
	mov.u64 	%rd452, %rd451;
	@%p200 bra 	$L__BB10_105;
	ld.shared.f64 	%fd127, [_ZN6thrust24THRUST_300001_SM_1000_NS8cuda_cub4core6detail5shmemE+56];
	ld.shared.u64 	%rd84, [_ZN6thrust24THRUST_300001_SM_1000_NS8cuda_cub4core6detail5shmemE+64];
	abs.f64 	%fd128, %fd373;
	abs.f64 	%fd129, %fd127;
	setp.lt.f64 	%p201, %fd128, %fd129;
	mov.f64 	%fd374, %fd127;
	mov.u64 	%rd452, %rd84;
	@%p201 bra 	$L__BB10_105;
	setp.lt.f64 	%p202, %fd129, %fd128;
	mov.f64 	%fd374, %fd373;
	mov.u64 	%rd452, %rd451;
	@%p202 bra 	$L__BB10_105;
	setp.lt.s64 	%p203, %rd451, %rd84;
	min.s64 	%rd452, %rd451, %rd84;
	selp.f64 	%fd374, %fd373, %fd127, %p203;
$L__BB10_105:
	setp.lt.s32 	%p204, %r29, 129;
	mov.f64 	%fd375, %fd374;
	mov.u64 	%rd453, %rd452;
	@%p204 bra 	$L__BB10_109;
	ld.shared.f64 	%fd132, [_ZN6thrust24THRUST_300001_SM_1000_NS8cuda_cub4core6detail5shmemE+72];
	ld.shared.u64 	%rd87, [_ZN6thrust24THRUST_300001_SM_1000_NS8cuda_cub4core6detail5shmemE+80];
	abs.f64 	%fd133, %fd374;
	abs.f64 	%fd134, %fd132;
	setp.lt.f64 	%p205, %fd133, %fd134;
	mov.f64 	%fd375, %fd132;
	mov.u64 	%rd453, %rd87;
	@%p205 bra 	$L__BB10_109;
	setp.lt.f64 	%p206, %fd134, %fd133;
	mov.f64 	%fd375, %fd374;
	mov.u64 	%rd453, %rd452;
	@%p206 bra 	$L__BB10_109;
	setp.lt.s64 	%p207, %rd452, %rd87;
	min.s64 	%rd453, %rd452, %rd87;
	selp.f64 	%fd375, %fd374, %fd132, %p207;
$L__BB10_109:
	setp.lt.s32 	%p208, %r29, 161;
	mov.f64 	%fd376, %fd375;
	mov.u64 	%rd454, %rd453;
	@%p208 bra 	$L__BB10_113;
	ld.shared.f64 	%fd137, [_ZN6thrust24THRUST_300001_SM_1000_NS8cuda_cub4core6detail5shmemE+88];
	ld.shared.u64 	%rd90, [_ZN6thrust24THRUST_300001_SM_1000_NS8cuda_cub4core6detail5shmemE+96];
	abs.f64 	%fd138, %fd375;
	abs.f64 	%fd139, %fd137;
	setp.lt.f64 	%p209, %fd138, %fd139;
	mov.f64 	%fd376, %fd137;
	mov.u64 	%rd454, %rd90;
	@%p209 bra 	$L__BB10_113;
	setp.lt.f64 	%p210, %fd139, %fd138;
	mov.f64 	%fd376, %fd375;
	mov.u64 	%rd454, %rd453;
	@%p210 bra 	$L__BB10_113;
	setp.lt.s64 	%p211, %rd453, %rd90;
	min.s64 	%rd454, %rd453, %rd90;
	selp.f64 	%fd376, %fd375, %fd137, %p211;
$L__BB10_113:
	setp.lt.s32 	%p212, %r29, 193;
	mov.f64 	%fd377, %fd376;
	mov.u64 	%rd455, %rd454;
	@%p212 bra 	$L__BB10_117;
	ld.shared.f64 	%fd142, [_ZN6thrust24THRUST_300001_SM_1000_NS8cuda_cub4core6detail5shmemE+104];
	ld.shared.u64 	%rd93, [_ZN6thrust24THRUST_300001_SM_1000_NS8cuda_cub4core6detail5shmemE+112];
	abs.f64 	%fd143, %fd376;
	abs.f64 	%fd144, %fd142;
	setp.lt.f64 	%p213, %fd143, %fd144;
	mov.f64 	%fd377, %fd142;
	mov.u64 	%rd455, %rd93;
	@%p213 bra 	$L__BB10_117;
	setp.lt.f64 	%p214, %fd144, %fd143;
	mov.f64 	%fd377, %fd376;
	mov.u64 	%rd455, %rd454;
	@%p214 bra 	$L__BB10_117;
	setp.lt.s64 	%p215, %rd454, %rd93;
	min.s64 	%rd455, %rd454, %rd93;
	selp.f64 	%fd377, %fd376, %fd142, %p215;
$L__BB10_117:
	setp.lt.s32 	%p216, %r29, 225;
	mov.u64 	%rd508, %rd455;
	mov.f64 	%fd422, %fd377;
	@%p216 bra 	$L__BB10_232;
	ld.shared.f64 	%fd147, [_ZN6thrust24THRUST_300001_SM_1000_NS8cuda_cub4core6detail5shmemE+120];
	ld.shared.u64 	%rd96, [_ZN6thrust24THRUST_300001_SM_1000_NS8cuda_cub4core6detail5shmemE+128];
	abs.f64 	%fd148, %fd377;
	abs.f64 	%fd149, %fd147;
	setp.lt.f64 	%p217, %fd148, %fd149;
	mov.u64 	%rd508, %rd96;
	mov.f64 	%fd422, %fd147;
	@%p217 bra 	$L__BB10_232;
	setp.lt.f64 	%p218, %fd149, %fd148;
	mov.u64 	%rd508, %rd455;
	mov.f64 	%fd422, %fd377;
	@%p218 bra 	$L__BB10_232;
	setp.lt.s64 	%p219, %rd455, %rd96;
	min.s64 	%rd508, %rd455, %rd96;
	selp.f64 	%fd422, %fd377, %fd147, %p219;
	bra.uni 	$L__BB10_232;
$L__BB10_121:
	mov.u32 	%r16, %tid.x;
	cvt.u64.u32 	%rd98, %r16;
	mul.wide.u32 	%rd258, %r16, 16;
	add.s64 	%rd239, %rd236, %rd258;
	// begin inline asm
	ld.global.nc.u64 %rd238, [%rd239];
	// end inline asm
	add.s64 	%rd241, %rd239, 8;
	// begin inline asm
	ld.global.nc.u64 %rd240, [%rd241];
	// end inline asm
	mov.b64 	%fd151, %rd238;
	add.s64 	%rd243, %rd239, 4096;
	// begin inline asm
	ld.global.nc.u64 %rd242, [%rd243];
	// end inline asm
	add.s64 	%rd245, %rd239, 4104;
	// begin inline asm
	ld.global.nc.u64 %rd456, [%rd245];
	// end inline asm
	mov.b64 	%fd378, %rd242;
	add.s64 	%rd247, %rd239, 8192;
	// begin inline asm
	ld.global.nc.u64 %rd246, [%rd247];
	// end inline asm
	add.s64 	%rd249, %rd239, 8200;
	// begin inline asm
	ld.global.nc.u64 %rd457, [%rd249];
	// end inline asm
	mov.b64 	%fd379, %rd246;
	add.s64 	%rd251, %rd239, 12288;
	// begin inline asm
	ld.global.nc.u64 %rd250, [%rd251];
	// end inline asm
	add.s64 	%rd253, %rd239, 12296;
	// begin inline asm
	ld.global.nc.u64 %rd458, [%rd253];
	// end inline asm
	mov.b64 	%fd380, %rd250;
	add.s64 	%rd255, %rd239, 16384;
	// begin inline asm
	ld.global.nc.u64 %rd254, [%rd255];
	// end inline asm
	add.s64 	%rd257, %rd239, 16392;
	// begin inline asm
	ld.global.nc.u64 %rd495, [%rd257];
	// end inline asm
	mov.b64 	%fd409, %rd254;
	abs.f64 	%fd156, %fd151;
	abs.f64 	%fd157, %fd378;
	setp.lt.f64 	%p3, %fd156, %fd157;
	@%p3 bra 	$L__BB10_123;
	setp.lt.f64 	%p4, %fd157, %fd156;
	setp.lt.s64 	%p5, %rd240, %rd456;
	or.pred  	%p6, %p4, %p5;
	selp.b64 	%rd456, %rd240, %rd456, %p6;
	selp.f64 	%fd378, %fd151, %fd378, %p6;
$L__BB10_123:
	abs.f64 	%fd160, %fd378;
	abs.f64 	%fd161, %fd379;
	setp.lt.f64 	%p7, %fd160, %fd161;
	@%p7 bra 	$L__BB10_125;
	setp.lt.f64 	%p8, %fd161, %fd160;
	setp.lt.s64 	%p9, %rd456, %rd457;
	or.pred  	%p10, %p8, %p9;
	selp.b64 	%rd457, %rd456, %rd457, %p10;
	selp.f64 	%fd379, %fd378, %fd379, %p10;
$L__BB10_125:
	abs.f64 	%fd164, %fd379;
	abs.f64 	%fd165, %fd380;
	setp.lt.f64 	%p11, %fd164, %fd165;
	@%p11 bra 	$L__BB10_127;
	setp.lt.f64 	%p12, %fd165, %fd164;
	setp.lt.s64 	%p13, %rd457, %rd458;
	or.pred  	%p14, %p12, %p13;
	selp.b64 	%rd458, %rd457, %rd458, %p14;
	selp.f64 	%fd380, %fd379, %fd380, %p14;
$L__BB10_127:
	abs.f64 	%fd168, %fd380;
	abs.f64 	%fd169, %fd409;
	setp.lt.f64 	%p15, %fd168, %fd169;
	@%p15 bra 	$L__BB10_129;
	setp.lt.f64 	%p16, %fd169, %fd168;
	setp.lt.s64 	%p17, %rd458, %rd495;
	or.pred  	%p18, %p16, %p17;
	selp.b64 	%rd495, %rd458, %rd495, %p18;
	selp.f64 	%fd409, %fd380, %fd409, %p18;
$L__BB10_129:
	setp.lt.u32 	%p19, %r29, 2560;
	mov.b64 	%rd474, 1280;
	@%p19 bra 	$L__BB10_165;
	add.s64 	%rd262, %rd1, -2560;
	mul.hi.u64 	%rd263, %rd262, -3689348814741910323;
	shr.u64 	%rd112, %rd263, 10;
	setp.lt.u64 	%p20, %rd262, 1280;
	mov.b64 	%rd474, 1280;
	@%p20 bra 	$L__BB10_153;
	add.s64 	%rd265, %rd112, 1;
	and.b64  	%rd460, %rd265, 36028797018963966;
	shl.b64 	%rd266, %rd98, 4;
	add.s64 	%rd267, %rd266, %rd236;
	add.s64 	%rd461, %rd267, 57352;
	mov.b64 	%rd474, 1280;
$L__BB10_132:
	add.s64 	%rd269, %rd461, -36872;
	// begin inline asm
	ld.global.nc.u64 %rd268, [%rd269];
	// end inline asm
	add.s64 	%rd271, %rd461, -36864;
	// begin inline asm
	ld.global.nc.u64 %rd464, [%rd271];
	// end inline asm
	mov.b64 	%fd383, %rd268;
	add.s64 	%rd273, %rd461, -32776;
	// begin inline asm
	ld.global.nc.u64 %rd272, [%rd273];
	// end inline asm
	add.s64 	%rd275, %rd461, -32768;
	// begin inline asm
	ld.global.nc.u64 %rd465, [%rd275];
	// end inline asm
	mov.b64 	%fd384, %rd272;
	add.s64 	%rd277, %rd461, -28680;
	// begin inline asm
	ld.global.nc.u64 %rd276, [%rd277];
	// end inline asm
	add.s64 	%rd279, %rd461, -28672;
	// begin inline asm
	ld.global.nc.u64 %rd466, [%rd279];
	// end inline asm
	mov.b64 	%fd385, %rd276;
	add.s64 	%rd281, %rd461, -24584;
	// begin inline asm
	ld.global.nc.u64 %rd280, [%rd281];
	// end inline asm
	add.s64 	%rd283, %rd461, -24576;
	// begin inline asm
	ld.global.nc.u64 %rd467, [%rd283];
	// end inline asm
	mov.b64 	%fd386, %rd280;
	add.s64 	%rd285, %rd461, -20488;
	// begin inline asm
	ld.global.nc.u64 %rd284, [%rd285];
	// end inline asm
	add.s64 	%rd287, %rd461, -20480;
	// begin inline asm
	ld.global.nc.u64 %rd468, [%rd287];
	// end inline asm
	mov.b64 	%fd387, %rd284;
	abs.f64 	%fd178, %fd409;
	abs.f64 	%fd179, %fd383;
	setp.lt.f64 	%p21, %fd178, %fd179;
	@%p21 bra 	$L__BB10_134;
	setp.lt.f64 	%p22, %fd179, %fd178;
	setp.lt.s64 	%p23, %rd495, %rd464;
	or.pred  	%p24, %p22, %p23;
	selp.b64 	%rd464, %rd495, %rd464, %p24;
	selp.f64 	%fd383, %fd409, %fd383, %p24;
$L__BB10_134:
	abs.f64 	%fd182, %fd383;
	abs.f64 	%fd183, %fd384;
	setp.lt.f64 	%p25, %fd182, %fd183;
	@%p25 bra 	$L__BB10_136;
	setp.lt.f64 	%p26, %fd183, %fd182;
	setp.lt.s64 	%p27, %rd464, %rd465;
	or.pred  	%p28, %p26, %p27;
	selp.b64 	%rd465, %rd464, %rd465, %p28;
	selp.f64 	%fd384, %fd383, %fd384, %p28;
$L__BB10_136:
	abs.f64 	%fd186, %fd384;
	abs.f64 	%fd187, %fd385;
	setp.lt.f64 	%p29, %fd186, %fd187;
	@%p29 bra 	$L__BB10_138;
	setp.lt.f64 	%p30, %fd187, %fd186;
	setp.lt.s64 	%p31, %rd465, %rd466;
	or.pred  	%p32, %p30, %p31;
	selp.b64 	%rd466, %rd465, %rd466, %p32;
	selp.f64 	%fd385, %fd384, %fd385, %p32;
$L__BB10_138:
	abs.f64 	%fd190, %fd385;
	abs.f64 	%fd191, %fd386;
	setp.lt.f64 	%p33, %fd190, %fd191;
	@%p33 bra 	$L__BB10_140;
	setp.lt.f64 	%p34, %fd191, %fd190;
	setp.lt.s64 	%p35, %rd466, %rd467;
	or.pred  	%p36, %p34, %p35;
	selp.b64 	%rd467, %rd466, %rd467, %p36;
	selp.f64 	%fd386, %fd385, %fd386, %p36;
$L__BB10_140:
	abs.f64 	%fd194, %fd386;
	abs.f64 	%fd195, %fd387;
	setp.lt.f64 	%p37, %fd194, %fd195;
	@%p37 bra 	$L__BB10_142;
	setp.lt.f64 	%p38, %fd195, %fd194;
	setp.lt.s64 	%p39, %rd467, %rd468;
	or.pred  	%p40, %p38, %p39;
	selp.b64 	%rd468, %rd467, %rd468, %p40;
	selp.f64 	%fd387, %fd386, %fd387, %p40;
$L__BB10_142:
	add.s64 	%rd289, %rd461, -16392;
	// begin inline asm
	ld.global.nc.u64 %rd288, [%rd289];
	// end inline asm
	add.s64 	%rd291, %rd461, -16384;
	// begin inline asm
	ld.global.nc.u64 %rd469, [%rd291];
	// end inline asm
	mov.b64 	%fd388, %rd288;
	add.s64 	%rd293, %rd461, -12296;
	// begin inline asm
	ld.global.nc.u64 %rd292, [%rd293];
	// end inline asm
	add.s64 	%rd295, %rd461, -12288;
	// begin inline asm
	ld.global.nc.u64 %rd470, [%rd295];
	// end inline asm
	mov.b64 	%fd389, %rd292;
	add.s64 	%rd297, %rd461, -8200;
	// begin inline asm
	ld.global.nc.u64 %rd296, [%rd297];
	// end inline asm
	add.s64 	%rd299, %rd461, -8192;
	// begin inline asm
	ld.global.nc.u64 %rd471, [%rd299];
	// end inline asm
	mov.b64 	%fd390, %rd296;
	add.s64 	%rd301, %rd461, -4104;
	// begin inline asm
	ld.global.nc.u64 %rd300, [%rd301];
	// end inline asm
	add.s64 	%rd303, %rd461, -4096;
	// begin inline asm
	ld.global.nc.u64 %rd472, [%rd303];
	// end inline asm
	mov.b64 	%fd391, %rd300;
	add.s64 	%rd305, %rd461, -8;
	// begin inline asm
	ld.global.nc.u64 %rd304, [%rd305];
	// end inline asm
	// begin inline asm
	ld.global.nc.u64 %rd495, [%rd461];
	// end inline asm
	mov.b64 	%fd409, %rd304;
	abs.f64 	%fd203, %fd387;
	abs.f64 	%fd204, %fd388;
	setp.lt.f64 	%p41, %fd203, %fd204;
	@%p41 bra 	$L__BB10_144;
	setp.lt.f64 	%p42, %fd204, %fd203;
	setp.lt.s64 	%p43, %rd468, %rd469;
	or.pred  	%p44, %p42, %p43;
	selp.b64 	%rd469, %rd468, %rd469, %p44;
	selp.f64 	%fd388, %fd387, %fd388, %p44;
$L__BB10_144:
	abs.f64 	%fd207, %fd388;
	abs.f64 	%fd208, %fd389;
	setp.lt.f64 	%p45, %fd207, %fd208;
	@%p45 bra 	$L__BB10_146;
	setp.lt.f64 	%p46, %fd208, %fd207;
	setp.lt.s64 	%p47, %rd469, %rd470;
	or.pred  	%p48, %p46, %p47;
	selp.b64 	%rd470, %rd469, %rd470, %p48;
	selp.f64 	%fd389, %fd388, %fd389, %p48;
$L__BB10_146:
	abs.f64 	%fd211, %fd389;
	abs.f64 	%fd212, %fd390;
	setp.lt.f64 	%p49, %fd211, %fd212;
	@%p49 bra 	$L__BB10_148;
	setp.lt.f64 	%p50, %fd212, %fd211;
	setp.lt.s64 	%p51, %rd470, %rd471;
	or.pred  	%p52, %p50, %p51;
	selp.b64 	%rd471, %rd470, %rd471, %p52;
	selp.f64 	%fd390, %fd389, %fd390, %p52;
$L__BB10_148:
	abs.f64 	%fd215, %fd390;
	abs.f64 	%fd216, %fd391;
	setp.lt.f64 	%p53, %fd215, %fd216;
	@%p53 bra 	$L__BB10_150;
	setp.lt.f64 	%p54, %fd216, %fd215;
	setp.lt.s64 	%p55, %rd471, %rd472;
	or.pred  	%p56, %p54, %p55;
	selp.b64 	%rd472, %rd471, %rd472, %p56;
	selp.f64 	%fd391, %fd390, %fd391, %p56;
$L__BB10_150:
	abs.f64 	%fd219, %fd391;
	abs.f64 	%fd220, %fd409;
	setp.lt.f64 	%p57, %fd219, %fd220;
	@%p57 bra 	$L__BB10_152;
	setp.lt.f64 	%p58, %fd220, %fd219;
	setp.lt.s64 	%p59, %rd472, %rd495;
	or.pred  	%p60, %p58, %p59;
	selp.b64 	%rd495, %rd472, %rd495, %p60;
	selp.f64 	%fd409, %fd391, %fd409, %p60;
$L__BB10_152:
	add.s64 	%rd474, %rd474, 2560;
	add.s64 	%rd461, %rd461, 40960;
	add.s64 	%rd460, %rd460, -2;
	setp.ne.s64 	%p61, %rd460, 0;
	@%p61 bra 	$L__BB10_132;
$L__BB10_153:
	and.b64  	%rd308, %rd112, 1;
	setp.eq.b64 	%p62, %rd308, 1;
	@%p62 bra 	$L__BB10_165;
	shl.b64 	%rd329, %rd474, 4;
	mul.wide.u32 	%rd330, %r16, 16;
	add.s64 	%rd331, %rd236, %rd330;
	add.s64 	%rd310, %rd331, %rd329;
	// begin inline asm
	ld.global.nc.u64 %rd309, [%rd310];
	// end inline asm
	add.s64 	%rd312, %rd310, 8;
	// begin inline asm
	ld.global.nc.u64 %rd478, [%rd312];
	// end inline asm
	mov.b64 	%fd395, %rd309;
	add.s64 	%rd314, %rd310, 4096;
	// begin inline asm
	ld.global.nc.u64 %rd313, [%rd314];
	// end inline asm
	add.s64 	%rd316, %rd310, 4104;
	// begin inline asm
	ld.global.nc.u64 %rd479, [%rd316];
	// end inline asm
	mov.b64 	%fd396, %rd313;
	add.s64 	%rd318, %rd310, 8192;
	// begin inline asm
	ld.global.nc.u64 %rd317, [%rd318];
	// end inline asm
	add.s64 	%rd320, %rd310, 8200;
	// begin inline asm
	ld.global.nc.u64 %rd480, [%rd320];
	// end inline asm
	mov.b64 	%fd397, %rd317;
	add.s64 	%rd322, %rd310, 12288;
	// begin inline asm
	ld.global.nc.u64 %rd321, [%rd322];
	// end inline asm
	add.s64 	%rd324, %rd310, 12296;
	// begin inline asm
	ld.global.nc.u64 %rd481, [%rd324];
	// end inline asm
	mov.b64 	%fd398, %rd321;
	add.s64 	%rd326, %rd310, 16384;
	// begin inline asm
	ld.global.nc.u64 %rd325, [%rd326];
	// end inline asm
	add.s64 	%rd328, %rd310, 16392;
	// begin inline asm
	ld.global.nc.u64 %rd482, [%rd328];
	// end inline asm
	mov.b64 	%fd399, %rd325;
	abs.f64 	%fd230, %fd409;
	abs.f64 	%fd231, %fd395;
	setp.lt.f64 	%p63, %fd230, %fd231;
	@%p63 bra 	$L__BB10_156;
	setp.lt.f64 	%p64, %fd231, %fd230;
	setp.lt.s64 	%p65, %rd495, %rd478;
	or.pred  	%p66, %p64, %p65;
	selp.b64 	%rd478, %rd495, %rd478, %p66;
	selp.f64 	%fd395, %fd409, %fd395, %p66;
$L__BB10_156:
	abs.f64 	%fd234, %fd395;
	abs.f64 	%fd235, %fd396;
	setp.lt.f64 	%p67, %fd234, %fd235;
	@%p67 bra 	$L__BB10_158;
	setp.lt.f64 	%p68, %fd235, %fd234;
	setp.lt.s64 	%p69, %rd478, %rd479;
	or.pred  	%p70, %p68, %p69;
	selp.b64 	%rd479, %rd478, %rd479, %p70;
	selp.f64 	%fd396, %fd395, %fd396, %p70;
$L__BB10_158:
	abs.f64 	%fd238, %fd396;
	abs.f64 	%fd239, %fd397;
	setp.lt.f64 	%p71, %fd238, %fd239;
	@%p71 bra 	$L__BB10_160;
	setp.lt.f64 	%p72, %fd239, %fd238;
	setp.lt.s64 	%p73, %rd479, %rd480;
	or.pred  	%p74, %p72, %p73;
	selp.b64 	%rd480, %rd479, %rd480, %p74;
	selp.f64 	%fd397, %fd396, %fd397, %p74;
$L__BB10_160:
	abs.f64 	%fd242, %fd397;
	abs.f64 	%fd243, %fd398;
	setp.lt.f64 	%p75, %fd242, %fd243;
	@%p75 bra 	$L__BB10_162;
	setp.lt.f64 	%p76, %fd243, %fd242;
	setp.lt.s64 	%p77, %rd480, %rd481;
	or.pred  	%p78, %p76, %p77;
	selp.b64 	%rd481, %rd480, %rd481, %p78;
	selp.f64 	%fd398, %fd397, %fd398, %p78;
$L__BB10_162:
	abs.f64 	%fd246, %fd398;
	abs.f64 	%fd247, %fd399;
	setp.lt.f64 	%p79, %fd246, %fd247;
	@%p79 bra 	$L__BB10_164;
	setp.lt.f64 	%p80, %fd247, %fd246;
	setp.lt.s64 	%p81, %rd481, %rd482;
	or.pred  	%p82, %p80, %p81;
	selp.b64 	%rd482, %rd481, %rd482, %p82;
	selp.f64 	%fd399, %fd398, %fd399, %p82;
$L__BB10_164:
	add.s64 	%rd474, %rd474, 1280;
	mov.u64 	%rd495, %rd482;
	mov.f64 	%fd409, %fd399;
$L__BB10_165:
	cvt.s64.s32 	%rd332, %r29;
	setp.ge.s64 	%p83, %rd474, %rd332;
	@%p83 bra 	$L__BB10_188;
	cvt.u32.u64 	%r17, %rd474;
	sub.s32 	%r18, %r29, %r17;
	setp.ge.s32 	%p84, %r16, %r18;
	@%p84 bra 	$L__BB10_188;
	not.b32 	%r30, %r16;
	add.s32 	%r31, %r29, %r30;
	sub.s32 	%r19, %r31, %r17;
	and.b32  	%r32, %r19, 768;
	setp.eq.s32 	%p85, %r32, 768;
	mov.u32 	%r372, %r16;
	@%p85 bra 	$L__BB10_173;
	cvt.u64.u32 	%rd334, %r16;
	add.s64 	%rd335, %rd474, %rd334;
	shl.b64 	%rd336, %rd335, 4;
	add.s64 	%rd485, %rd236, %rd336;
	shr.u32 	%r33, %r19, 8;
	add.s32 	%r34, %r33, 1;
	and.b32  	%r35, %r34, 3;
	neg.s32 	%r370, %r35;
	mov.u32 	%r372, %r16;
$L__BB10_169:
	.pragma "nounroll";
	mov.u64 	%rd176, %rd495;
	mov.f64 	%fd251, %fd409;
	// begin inline asm
	ld.global.nc.u64 %rd337, [%rd485];
	// end inline asm
	add.s64 	%rd340, %rd485, 8;
	// begin inline asm
	ld.global.nc.u64 %rd339, [%rd340];
	// end inline asm
	mov.b64 	%fd252, %rd337;
	abs.f64 	%fd253, %fd251;
	abs.f64 	%fd254, %fd252;
	setp.lt.f64 	%p86, %fd253, %fd254;
	mov.f64 	%fd409, %fd252;
	mov.u64 	%rd495, %rd339;
	@%p86 bra 	$L__BB10_172;
	setp.lt.f64 	%p87, %fd254, %fd253;
	mov.f64 	%fd409, %fd251;
	mov.u64 	%rd495, %rd176;
	@%p87 bra 	$L__BB10_172;
	setp.lt.s64 	%p88, %rd176, %rd339;
	selp.f64 	%fd409, %fd251, %fd252, %p88;
	min.s64 	%rd495, %rd176, %rd339;
$L__BB10_172:
	add.s32 	%r372, %r372, 256;
	add.s64 	%rd485, %rd485, 4096;
	add.s32 	%r370, %r370, 1;
	setp.ne.s32 	%p89, %r370, 0;
	@%p89 bra 	$L__BB10_169;
$L__BB10_173:
	setp.lt.u32 	%p90, %r19, 768;
	@%p90 bra 	$L__BB10_188;
	cvt.u64.u32 	%rd341, %r372;
	add.s64 	%rd342, %rd474, %rd341;
	shl.b64 	%rd343, %rd342, 4;
	add.s64 	%rd344, %rd343, %rd236;
	add.s64 	%rd490, %rd344, 12296;
$L__BB10_175:
	add.s64 	%rd346, %rd490, -12296;
	// begin inline asm
	ld.global.nc.u64 %rd345, [%rd346];
	// end inline asm
	add.s64 	%rd348, %rd490, -12288;
	// begin inline asm
	ld.global.nc.u64 %rd347, [%rd348];
	// end inline asm
	mov.b64 	%fd260, %rd345;
	abs.f64 	%fd261, %fd409;
	abs.f64 	%fd262, %fd260;
	setp.lt.f64 	%p91, %fd261, %fd262;
	mov.f64 	%fd406, %fd260;
	mov.u64 	%rd492, %rd347;
	@%p91 bra 	$L__BB10_178;
	setp.lt.f64 	%p92, %fd262, %fd261;
	mov.f64 	%fd406, %fd409;
	mov.u64 	%rd492, %rd495;
	@%p92 bra 	$L__BB10_178;
	setp.lt.s64 	%p93, %rd495, %rd347;
	selp.f64 	%fd406, %fd409, %fd260, %p93;
	min.s64 	%rd492, %rd495, %rd347;
$L__BB10_178:
	add.s64 	%rd350, %rd490, -8200;
	// begin inline asm
	ld.global.nc.u64 %rd349, [%rd350];
	// end inline asm
	add.s64 	%rd352, %rd490, -8192;
	// begin inline asm
	ld.global.nc.u64 %rd351, [%rd352];
	// end inline asm
	mov.b64 	%fd265, %rd349;
	abs.f64 	%fd266, %fd406;
	abs.f64 	%fd267, %fd265;
	setp.lt.f64 	%p94, %fd266, %fd267;
	mov.f64 	%fd407, %fd265;
	mov.u64 	%rd493, %rd351;
	@%p94 bra 	$L__BB10_181;
	setp.lt.f64 	%p95, %fd267, %fd266;
	mov.f64 	%fd407, %fd406;
	mov.u64 	%rd493, %rd492;
	@%p95 bra 	$L__BB10_181;
	setp.lt.s64 	%p96, %rd492, %rd351;
	selp.f64 	%fd407, %fd406, %fd265, %p96;
	min.s64 	%rd493, %rd492, %rd351;
$L__BB10_181:
	add.s64 	%rd354, %rd490, -4104;
	// begin inline asm
	ld.global.nc.u64 %rd353, [%rd354];
	// end inline asm
	add.s64 	%rd356, %rd490, -4096;
	// begin inline asm
	ld.global.nc.u64 %rd355, [%rd356];
	// end inline asm
	mov.b64 	%fd270, %rd353;
	abs.f64 	%fd271, %fd407;
	abs.f64 	%fd272, %fd270;
	setp.lt.f64 	%p97, %fd271, %fd272;
	mov.f64 	%fd408, %fd270;
	mov.u64 	%rd494, %rd355;
	@%p97 bra 	$L__BB10_184;
	setp.lt.f64 	%p98, %fd272, %fd271;
	mov.f64 	%fd408, %fd407;
	mov.u64 	%rd494, %rd493;
	@%p98 bra 	$L__BB10_184;
	setp.lt.s64 	%p99, %rd493, %rd355;
	selp.f64 	%fd408, %fd407, %fd270, %p99;
	min.s64 	%rd494, %rd493, %rd355;
$L__BB10_184:
	add.s64 	%rd358, %rd490, -8;
	// begin inline asm
	ld.global.nc.u64 %rd357, [%rd358];
	// end inline asm
	// begin inline asm
	ld.global.nc.u64 %rd359, [%rd490];
	// end inline asm
	mov.b64 	%fd275, %rd357;
	abs.f64 	%fd276, %fd408;
	abs.f64 	%fd277, %fd275;
	setp.lt.f64 	%p100, %fd276, %fd277;
	mov.f64 	%fd409, %fd275;
	mov.u64 	%rd495, %rd359;
	@%p100 bra 	$L__BB10_187;
	setp.lt.f64 	%p101, %fd277, %fd276;
	mov.f64 	%fd409, %fd408;
	mov.u64 	%rd495, %rd494;
	@%p101 bra 	$L__BB10_187;
	setp.lt.s64 	%p102, %rd494, %rd359;
	selp.f64 	%fd409, %fd408, %fd275, %p102;
	min.s64 	%rd495, %rd494, %rd359;
$L__BB10_187:
	add.s32 	%r372, %r372, 1024;
	add.s64 	%rd490, %rd490, 16384;
	setp.lt.s32 	%p103, %r372, %r18;
	@%p103 bra 	$L__BB10_175;
$L__BB10_188:
	// begin inline asm
	mov.u32 %r36, %laneid;
	// end inline asm
	mov.b64 	%rd361, %fd409;
	mov.b64 	{%r38, %r43}, %rd361;
	mov.b32 	%r54, 1;
	mov.b32 	%r55, 31;
	mov.b32 	%r56, -1;
	// begin inline asm
	shfl.sync.down.b32 %r37, %r38, %r54, %r55, %r56;
	// end inline asm
	// begin inline asm
	shfl.sync.down.b32 %r42, %r43, %r54, %r55, %r56;
	// end inline asm
	mov.b64 	%rd362, {%r37, %r42};
	mov.b64 	%fd281, %rd362;
	mov.b64 	{%r48, %r53}, %rd495;
	// begin inline asm
	shfl.sync.down.b32 %r47, %r48, %r54, %r55, %r56;
	// end inline asm
	// begin inline asm
	shfl.sync.down.b32 %r52, %r53, %r54, %r55, %r56;
	// end inline asm
	mov.b64 	%rd200, {%r47, %r52};
	setp.gt.s32 	%p104, %r36, 30;
	mov.f64 	%fd411, %fd409;
	mov.u64 	%rd497, %rd495;
	@%p104 bra 	$L__BB10_192;
	abs.f64 	%fd282, %fd409;
	abs.f64 	%fd283, %fd281;
	setp.lt.f64 	%p105, %fd282, %fd283;
	mov.f64 	%fd411, %fd281;
	mov.u64 	%rd497, %rd200;
	@%p105 bra 	$L__BB10_192;
	setp.lt.f64 	%p106, %fd283, %fd282;
	mov.f64 	%fd411, %fd409;
	mov.u64 	%rd497, %rd495;
	@%p106 bra 	$L__BB10_192;
	setp.lt.s64 	%p107, %rd495, %rd200;
	selp.f64 	%fd411, %fd409, %fd281, %p107;
	min.s64 	%rd497, %rd495, %rd200;
$L__BB10_192:
	mov.b64 	%rd363, %fd411;
	mov.b64 	{%r58, %r63}, %rd363;
	mov.b32 	%r74, 2;
	mov.b32 	%r75, 31;
	mov.b32 	%r76, -1;
	// begin inline asm
	shfl.sync.down.b32 %r57, %r58, %r74, %r75, %r76;
	// end inline asm
	// begin inline asm
	shfl.sync.down.b32 %r62, %r63, %r74, %r75, %r76;
	// end inline asm
	mov.b64 	%rd364, {%r57, %r62};
	mov.b64 	%fd286, %rd364;
	mov.b64 	{%r68, %r73}, %rd497;
	// begin inline asm
	shfl.sync.down.b32 %r67, %r68, %r74, %r75, %r76;
	// end inline asm
	// begin inline asm
	shfl.sync.down.b32 %r72, %r73, %r74, %r75, %r76;
	// end inline asm
	mov.b64 	%rd203, {%r67, %r72};
	setp.gt.s32 	%p108, %r36, 29;
	mov.f64 	%fd412, %fd411;
	mov.u64 	%rd498, %rd497;
	@%p108 bra 	$L__BB10_196;
	abs.f64 	%fd287, %fd411;
	abs.f64 	%fd288, %fd286;
	setp.lt.f64 	%p109, %fd287, %fd288;
	mov.f64 	%fd412, %fd286;
	mov.u64 	%rd498, %rd203;
	@%p109 bra 	$L__BB10_196;
	setp.lt.f64 	%p110, %fd288, %fd287;
	mov.f64 	%fd412, %fd411;
	mov.u64 	%rd498, %rd497;
	@%p110 bra 	$L__BB10_196;
	setp.lt.s64 	%p111, %rd497, %rd203;
	selp.f64 	%fd412, %fd411, %fd286, %p111;
	min.s64 	%rd498, %rd497, %rd203;
$L__BB10_196:
	mov.b64 	%rd365, %fd412;
	mov.b64 	{%r78, %r83}, %rd365;
	mov.b32 	%r94, 4;
	mov.b32 	%r95, 31;
	mov.b32 	%r96, -1;
	// begin inline asm
	shfl.sync.down.b32 %r77, %r78, %r94, %r95, %r96;
	// end inline asm
	// begin inline asm
	shfl.sync.down.b32 %r82, %r83, %r94, %r95, %r96;
	// end inline asm
	mov.b64 	%rd366, {%r77, %r82};
	mov.b64 	%fd291, %rd366;
	mov.b64 	{%r88, %r93}, %rd498;
	// begin inline asm
	shfl.sync.down.b32 %r87, %r88, %r94, %r95, %r96;
	// end inline asm
	// begin inline asm
	shfl.sync.down.b32 %r92, %r93, %r94, %r95, %r96;
	// end inline asm
	mov.b64 	%rd206, {%r87, %r92};
	setp.gt.s32 	%p112, %r36, 27;
	mov.f64 	%fd413, %fd412;
	mov.u64 	%rd499, %rd498;
	@%p112 bra 	$L__BB10_200;
	abs.f64 	%fd292, %fd412;
	abs.f64 	%fd293, %fd291;
	setp.lt.f64 	%p113, %fd292, %fd293;
	mov.f64 	%fd413, %fd291;
	mov.u64 	%rd499, %rd206;
	@%p113 bra 	$L__BB10_200;
	setp.lt.f64 	%p114, %fd293, %fd292;
	mov.f64 	%fd413, %fd412;
	mov.u64 	%rd499, %rd498;
	@%p114 bra 	$L__BB10_200;
	setp.lt.s64 	%p115, %rd498, %rd206;
	selp.f64 	%fd413, %fd412, %fd291, %p115;
	min.s64 	%rd499, %rd498, %rd206;
$L__BB10_200:
	mov.b64 	%rd367, %fd413;
	mov.b64 	{%r98, %r103}, %rd367;
	mov.b32 	%r114, 8;
	mov.b32 	%r115, 31;
	mov.b32 	%r116, -1;
	// begin inline asm
	shfl.sync.down.b32 %r97, %r98, %r114, %r115, %r116;
	// end inline asm
	// begin inline asm
	shfl.sync.down.b32 %r102, %r103, %r114, %r115, %r116;
	// end inline asm
	mov.b64 	%rd368, {%r97, %r102};
	mov.b64 	%fd296, %rd368;
	mov.b64 	{%r108, %r113}, %rd499;
	// begin inline asm
	shfl.sync.down.b32 %r107, %r108, %r114, %r115, %r116;
	// end inline asm
	// begin inline asm
	shfl.sync.down.b32 %r112, %r113, %r114, %r115, %r116;
	// end inline asm
	mov.b64 	%rd209, {%r107, %r112};
	setp.gt.s32 	%p116, %r36, 23;
	mov.f64 	%fd414, %fd413;
	mov.u64 	%rd500, %rd499;
	@%p116 bra 	$L__BB10_204;
	abs.f64 	%fd297, %fd413;
	abs.f64 	%fd298, %fd296;
	setp.lt.f64 	%p117, %fd297, %fd298;
	mov.f64 	%fd414, %fd296;
	mov.u64 	%rd500, %rd209;
	@%p117 bra 	$L__BB10_204;
	setp.lt.f64 	%p118, %fd298, %fd297;
	mov.f64 	%fd414, %fd413;
	mov.u64 	%rd500, %rd499;
	@%p118 bra 	$L__BB10_204;
	setp.lt.s64 	%p119, %rd499, %rd209;
	selp.f64 	%fd414, %fd413, %fd296, %p119;
	min.s64 	%rd500, %rd499, %rd209;
$L__BB10_204:
	mov.b64 	%rd369, %fd414;
	mov.b64 	{%r118, %r123}, %rd369;
	mov.b32 	%r134, 16;
	mov.b32 	%r135, 31;
	mov.b32 	%r136, -1;
	// begin inline asm
	shfl.sync.down.b32 %r117, %r118, %r134, %r135, %r136;
	// end inline asm
	// begin inline asm
	shfl.sync.down.b32 %r122, %r123, %r134, %r135, %r136;
	// end inline asm
	mov.b64 	%rd370, {%r117, %r122};
	mov.b64 	%fd301, %rd370;
	mov.b64 	{%r128, %r133}, %rd500;
	// begin inline asm
	shfl.sync.down.b32 %r127, %r128, %r134, %r135, %r136;
	// end inline asm
	// begin inline asm
	shfl.sync.down.b32 %r132, %r133, %r134, %r135, %r136;
	// end inline asm
	mov.b64 	%rd212, {%r127, %r132};
	setp.gt.s32 	%p120, %r36, 15;
	mov.f64 	%fd422, %fd414;
	mov.u64 	%rd508, %rd500;
	@%p120 bra 	$L__BB10_208;
	abs.f64 	%fd302, %fd414;
	abs.f64 	%fd303, %fd301;
	setp.lt.f64 	%p121, %fd302, %fd303;
	mov.f64 	%fd422, %fd301;
	mov.u64 	%rd508, %rd212;
	@%p121 bra 	$L__BB10_208;
	setp.lt.f64 	%p122, %fd303, %fd302;
	mov.f64 	%fd422, %fd414;
	mov.u64 	%rd508, %rd500;
	@%p122 bra 	$L__BB10_208;
	setp.lt.s64 	%p123, %rd500, %rd212;
	selp.f64 	%fd422, %fd414, %fd301, %p123;
	min.s64 	%rd508, %rd500, %rd212;
$L__BB10_208:
	setp.ne.s32 	%p124, %r36, 0;
	@%p124 bra 	$L__BB10_210;
	shr.u32 	%r137, %r16, 1;
	and.b32  	%r138, %r137, 496;
	mov.u32 	%r139, _ZN6thrust24THRUST_300001_SM_1000_NS8cuda_cub4core6detail5shmemE;
	add.s32 	%r140, %r139, %r138;
	st.shared.f64 	[%r140+8], %fd422;
	st.shared.u64 	[%r140+16], %rd508;
$L__BB10_210:
	bar.sync 	0;
	setp.ne.s32 	%p125, %r16, 0;
	@%p125 bra 	$L__BB10_232;
	ld.shared.f64 	%fd306, [_ZN6thrust24THRUST_300001_SM_1000_NS8cuda_cub4core6detail5shmemE+24];
	ld.shared.u64 	%rd215, [_ZN6thrust24THRUST_300001_SM_1000_NS8cuda_cub4core6detail5shmemE+32];
	abs.f64 	%fd307, %fd422;
	abs.f64 	%fd308, %fd306;
	setp.lt.f64 	%p126, %fd307, %fd308;
	mov.f64 	%fd416, %fd306;
	mov.u64 	%rd502, %rd215;
	@%p126 bra 	$L__BB10_214;
	setp.lt.f64 	%p127, %fd308, %fd307;
	mov.f64 	%fd416, %fd422;
	mov.u64 	%rd502, %rd508;
	@%p127 bra 	$L__BB10_214;
	setp.lt.s64 	%p128, %rd508, %rd215;
	selp.f64 	%fd416, %fd422, %fd306, %p128;
	min.s64 	%rd502, %rd508, %rd215;
$L__BB10_214:
	ld.shared.f64 	%fd311, [_ZN6thrust24THRUST_300001_SM_1000_NS8cuda_cub4core6detail5shmemE+40];
	ld.shared.u64 	%rd218, [_ZN6thrust24THRUST_300001_SM_1000_NS8cuda_cub4core6detail5shmemE+48];
	abs.f64 	%fd312, %fd416;
	abs.f64 	%fd313, %fd311;
	setp.lt.f64 	%p129, %fd312, %fd313;
	mov.f64 	%fd417, %fd311;
	mov.u64 	%rd503, %rd218;
	@%p129 bra 	$L__BB10_217;
	setp.lt.f64 	%p130, %fd313, %fd312;
	mov.f64 	%fd417, %fd416;
	mov.u64 	%rd503, %rd502;
	@%p130 bra 	$L__BB10_217;
	setp.lt.s64 	%p131, %rd502, %rd218;
	selp.f64 	%fd417, %fd416, %fd311, %p131;
	min.s64 	%rd503, %rd502, %rd218;
$L__BB10_217:
	ld.shared.f64 	%fd316, [_ZN6thrust24THRUST_300001_SM_1000_NS8cuda_cub4core6detail5shmemE+56];
	ld.shared.u64 	%rd221, [_ZN6thrust24THRUST_300001_SM_1000_NS8cuda_cub4core6detail5shmemE+64];
	abs.f64 	%fd317, %fd417;
	abs.f64 	%fd318, %fd316;
	setp.lt.f64 	%p132, %fd317, %fd318;
	mov.f64 	%fd418, %fd316;
	mov.u64 	%rd504, %rd221;
	@%p132 bra 	$L__BB10_220;
	setp.lt.f64 	%p133, %fd318, %fd317;
	mov.f64 	%fd418, %fd417;
	mov.u64 	%rd504, %rd503;
	@%p133 bra 	$L__BB10_220;
	setp.lt.s64 	%p134, %rd503, %rd221;
	selp.f64 	%fd418, %fd417, %fd316, %p134;
	min.s64 	%rd504, %rd503, %rd221;
$L__BB10_220:
	ld.shared.f64 	%fd321, [_ZN6thrust24THRUST_300001_SM_1000_NS8cuda_cub4core6detail5shmemE+72];
	ld.shared.u64 	%rd224, [_ZN6thrust24THRUST_300001_SM_1000_NS8cuda_cub4core6detail5shmemE+80];
	abs.f64 	%fd322, %fd418;
	abs.f64 	%fd323, %fd321;
	setp.lt.f64 	%p135, %fd322, %fd323;
	mov.f64 	%fd419, %fd321;
	mov.u64 	%rd505, %rd224;
	@%p135 bra 	$L__BB10_223;
	setp.lt.f64 	%p136, %fd323, %fd322;
	mov.f64 	%fd419, %fd418;
	mov.u64 	%rd505, %rd504;
	@%p136 bra 	$L__BB10_223;
	setp.lt.s64 	%p137, %rd504, %rd224;
	selp.f64 	%fd419, %fd418, %fd321, %p137;
	min.s64 	%rd505, %rd504, %rd224;
$L__BB10_223:
	ld.shared.f64 	%fd326, [_ZN6thrust24THRUST_300001_SM_1000_NS8cuda_cub4core6detail5shmemE+88];
	ld.shared.u64 	%rd227, [_ZN6thrust24THRUST_300001_SM_1000_NS8cuda_cub4core6detail5shmemE+96];
	abs.f64 	%fd327, %fd419;
	abs.f64 	%fd328, %fd326;
	setp.lt.f64 	%p138, %fd327, %fd328;
	mov.f64 	%fd420, %fd326;
	mov.u64 	%rd506, %rd227;
	@%p138 bra 	$L__BB10_226;
	setp.lt.f64 	%p139, %fd328, %fd327;
	mov.f64 	%fd420, %fd419;
	mov.u64 	%rd506, %rd505;
	@%p139 bra 	$L__BB10_226;
	setp.lt.s64 	%p140, %rd505, %rd227;
	selp.f64 	%fd420, %fd419, %fd326, %p140;
	min.s64 	%rd506, %rd505, %rd227;
$L__BB10_226:
	ld.shared.f64 	%fd331, [_ZN6thrust24THRUST_300001_SM_1000_NS8cuda_cub4core6detail5shmemE+104];
	ld.shared.u64 	%rd230, [_ZN6thrust24THRUST_300001_SM_1000_NS8cuda_cub4core6detail5shmemE+112];
	abs.f64 	%fd332, %fd420;
	abs.f64 	%fd333, %fd331;
	setp.lt.f64 	%p141, %fd332, %fd333;
	mov.f64 	%fd421, %fd331;
	mov.u64 	%rd507, %rd230;
	@%p141 bra 	$L__BB10_229;
	setp.lt.f64 	%p142, %fd333, %fd332;
	mov.f64 	%fd421, %fd420;
	mov.u64 	%rd507, %rd506;
	@%p142 bra 	$L__BB10_229;
	setp.lt.s64 	%p143, %rd506, %rd230;
	selp.f64 	%fd421, %fd420, %fd331, %p143;
	min.s64 	%rd507, %rd506, %rd230;
$L__BB10_229:
	ld.shared.f64 	%fd336, [_ZN6thrust24THRUST_300001_SM_1000_NS8cuda_cub4core6detail5shmemE+120];
	ld.shared.u64 	%rd233, [_ZN6thrust24THRUST_300001_SM_1000_NS8cuda_cub4core6detail5shmemE+128];
	abs.f64 	%fd337, %fd421;
	abs.f64 	%fd338, %fd336;
	setp.lt.f64 	%p144, %fd337, %fd338;
	mov.u64 	%rd508, %rd233;
	mov.f64 	%fd422, %fd336;
	@%p144 bra 	$L__BB10_232;
	setp.lt.f64 	%p145, %fd338, %fd337;
	mov.u64 	%rd508, %rd507;
	mov.f64 	%fd422, %fd421;
	@%p145 bra 	$L__BB10_232;
	setp.lt.s64 	%p146, %rd507, %rd233;
	selp.f64 	%fd422, %fd421, %fd336, %p146;
	min.s64 	%rd508, %rd507, %rd233;
$L__BB10_232:
	mov.u32 	%r364, %tid.x;
	setp.ne.s32 	%p263, %r364, 0;
	@%p263 bra 	$L__BB10_234;
	ld.param.u64 	%rd421, [_ZN6thrust24THRUST_300001_SM_1000_NS8cuda_cub4core6detail13_kernel_agentINS1_8__reduce11ReduceAgentIPN4cuda3std3__45tupleIJdlEEESC_SB_lNS1_9__extrema9arg_max_fIdl9abs_max_tEEEEJSC_SC_iSG_EEEvDpT0__param_1];
	cvta.to.global.u64 	%rd420, %rd421;
	st.global.f64 	[%rd420], %fd422;
	st.global.u64 	[%rd420+8], %rd508;
$L__BB10_234:
	ret;

}
	// .globl	_ZN3cub18CUB_300001_SM_10006detail11EmptyKernelIvEEvv
.visible .entry _ZN3cub18CUB_300001_SM_10006detail11EmptyKernelIvEEvv()
{


	ret;

}


// ===== COMPILED SASS (sm_100) =====

	.target	sm_100

	.elftype	@"ET_EXEC"


//--------------------- .note.nv.tkinfo           --------------------------
	.section	.note.nv.tkinfo,"",@"SHT_NOTE"
	.sectionflags	@"SHF_NOTE_NV_TKINFO"
	.tkinfo
        /*0018*/ 	.word	0x00000002
        /*0030*/ 	.string	""
        /*0030*/ 	.string	"ptxas"
        /*0030*/ 	.string	"Cuda compilation tools, release 13.0, V13.0.88"
        /*0030*/ 	.string	"Build cuda_13.0.r13.0/compiler.36424714_0"
        /*0030*/ 	.string	"-arch sm_100 -m 64 "



//--------------------- .note.nv.cuinfo           --------------------------
	.section	.note.nv.cuinfo,"",@"SHT_NOTE"
	.sectionflags	@"SHF_NOTE_NV_CUINFO"
        /*0018*/ 	.short	0x0002
        /*001a*/ 	.short	0x0064
        /*001c*/ 	.short	0x0082
	.zero		2


//--------------------- .nv.info                  --------------------------
	.section	.nv.info,"",@"SHT_CUDA_INFO"
	.align	4


	//----- nvinfo : EIATTR_REGCOUNT
	.align		4
        /*0000*/ 	.byte	0x04, 0x2f
        /*0002*/ 	.short	(.L_46 - .L_45)
	.align		4
.L_45:
        /*0004*/ 	.word	index@(_Z8sub_kernPdii)
        /*0008*/ 	.word	0x00000020


	//----- nvinfo : EIATTR_FRAME_SIZE
	.align		4
.L_46:
        /*000c*/ 	.byte	0x04, 0x11
        /*000e*/ 	.short	(.L_48 - .L_47)
	.align		4
.L_47:
        /*0010*/ 	.word	index@(_Z8sub_kernPdii)
        /*0014*/ 	.word	0x00000000


	//----- nvinfo : EIATTR_REGCOUNT
	.align		4
.L_48:
        /*0018*/ 	.byte	0x04, 0x2f
        /*001a*/ 	.short	(.L_50 - .L_49)
	.align		4
.L_49:
        /*001c*/ 	.word	index@(_Z8swp_kernPdiii)
        /*0020*/ 	.word	0x0000001c


	//----- nvinfo : EIATTR_FRAME_SIZE
	.align		4
.L_50:
        /*0024*/ 	.byte	0x04, 0x11
        /*0026*/ 	.short	(.L_52 - .L_51)
	.align		4
.L_51:
        /*0028*/ 	.word	index@(_Z8swp_kernPdiii)
        /*002c*/ 	.word	0x00000000


	//----- nvinfo : EIATTR_REGCOUNT
	.align		4
.L_52:
        /*0030*/ 	.byte	0x04, 0x2f
        /*0032*/ 	.short	(.L_54 - .L_53)
	.align		4
.L_53:
        /*0034*/ 	.word	index@(_Z8div_kernPdii)
        /*0038*/ 	.word	0x00000024


	//----- nvinfo : EIATTR_FRAME_SIZE
	.align		4
.L_54:
        /*003c*/ 	.byte	0x04, 0x11
        /*003e*/ 	.short	(.L_56 - .L_55)
	.align		4
.L_55:
        /*0040*/ 	.word	index@($__internal_0_$__cuda_sm20_div_rn_f64_full)
        /*0044*/ 	.word	0x00000000


	//----- nvinfo : EIATTR_FRAME_SIZE
	.align		4
.L_56:
        /*0048*/ 	.byte	0x04, 0x11
        /*004a*/ 	.short	(.L_58 - .L_57)
	.align		4
.L_57:
        /*004c*/ 	.word	index@(_Z8div_kernPdii)
        /*0050*/ 	.word	0x00000000


	//----- nvinfo : EIATTR_REGCOUNT
	.align		4
.L_58:
        /*0054*/ 	.byte	0x04, 0x2f
        /*0056*/ 	.short	(.L_60 - .L_59)
	.align		4
.L_59:
        /*0058*/ 	.word	index@(_ZN6thrust24THRUST_300001_SM_1000_NS8cuda_cub4core6detail13_kernel_agentINS1_8__reduce11ReduceAgentINS0_12zip_iteratorIN4cuda3std3__45tupleIJNS0_10device_ptrIdEENS0_17counting_iteratorIlNS0_11use_defaultESF_SF_EEEEEEEPNSB_IJdlEEESJ_iNS1_9__extrema9arg_max_fIdl9abs_max_tEEEEJSI_SK_iSO_EEEvDpT0_)
        /*005c*/ 	.word	0x00000020


	//----- nvinfo : EIATTR_FRAME_SIZE
	.align		4
.L_60:
        /*0060*/ 	.byte	0x04, 0x11
        /*0062*/ 	.short	(.L_62 - .L_61)
	.align		4
.L_61:
        /*0064*/ 	.word	index@(_ZN6thrust24THRUST_300001_SM_1000_NS8cuda_cub4core6detail13_kernel_agentINS1_8__reduce11ReduceAgentINS0_12zip_iteratorIN4cuda3std3__45tupleIJNS0_10device_ptrIdEENS0_17counting_iteratorIlNS0_11use_defaultESF_SF_EEEEEEEPNSB_IJdlEEESJ_iNS1_9__extrema9arg_max_fIdl9abs_max_tEEEEJSI_SK_iSO_EEEvDpT0_)
        /*0068*/ 	.word	0x00000000


	//----- nvinfo : EIATTR_REGCOUNT
	.align		4
.L_62:
        /*006c*/ 	.byte	0x04, 0x2f
        /*006e*/ 	.short	(.L_64 - .L_63)
	.align		4
.L_63:
        /*0070*/ 	.word	index@(_ZN6thrust24THRUST_300001_SM_1000_NS8cuda_cub4core6detail13_kernel_agentINS1_8__reduce11ReduceAgentINS0_12zip_iteratorIN4cuda3std3__45tupleIJNS0_10device_ptrIdEENS0_17counting_iteratorIlNS0_11use_defaultESF_SF_EEEEEEEPNSB_IJdlEEESJ_iNS1_9__extrema9arg_max_fIdl9abs_max_tEEEEJSI_SK_iN3cub18CUB_300001_SM_100013GridEvenShareIiEENSR_9GridQueueIjEESO_EEEvDpT0_)
        /*0074*/ 	.word	0x00000028


	//----- nvinfo : EIATTR_FRAME_SIZE
	.align		4
.L_64:
        /*0078*/ 	.byte	0x04, 0x11
        /*007a*/ 	.short	(.L_66 - .L_65)
	.align		4
.L_65:
        /*007c*/ 	.word	index@(_ZN6thrust24THRUST_300001_SM_1000_NS8cuda_cub4core6detail13_kernel_agentINS1_8__reduce11ReduceAgentINS0_12zip_iteratorIN4cuda3std3__45tupleIJNS0_10device_ptrIdEENS0_17counting_iteratorIlNS0_11use_defaultESF_SF_EEEEEEEPNSB_IJdlEEESJ_iNS1_9__extrema9arg_max_fIdl9abs_max_tEEEEJSI_SK_iN3cub18CUB_300001_SM_100013GridEvenShareIiEENSR_9GridQueueIjEESO_EEEvDpT0_)
        /*0080*/ 	.word	0x00000000


	//----- nvinfo : EIATTR_REGCOUNT
	.align		4
.L_66:
        /*0084*/ 	.byte	0x04, 0x2f
        /*0086*/ 	.short	(.L_68 - .L_67)
	.align		4
.L_67:
        /*0088*/ 	.word	index@(_ZN6thrust24THRUST_300001_SM_1000_NS8cuda_cub4core6detail13_kernel_agentINS1_8__reduce10DrainAgentIiEEJN3cub18CUB_300001_SM_10009GridQueueIjEEiEEEvDpT0_)
        /*008c*/ 	.word	0x00000008


	//----- nvinfo : EIATTR_FRAME_SIZE
	.align		4
.L_68:
        /*0090*/ 	.byte	0x04, 0x11
        /*0092*/ 	.short	(.L_70 - .L_69)
	.align		4
.L_69:
        /*0094*/ 	.word	index@(_ZN6thrust24THRUST_300001_SM_1000_NS8cuda_cub4core6detail13_kernel_agentINS1_8__reduce10DrainAgentIiEEJN3cub18CUB_300001_SM_10009GridQueueIjEEiEEEvDpT0_)
        /*0098*/ 	.word	0x00000000


	//----- nvinfo : EIATTR_REGCOUNT
	.align		4
.L_70:
        /*009c*/ 	.byte	0x04, 0x2f
        /*009e*/ 	.short	(.L_72 - .L_71)
	.align		4
.L_71:
        /*00a0*/ 	.word	index@(_ZN6thrust24THRUST_300001_SM_1000_NS8cuda_cub4core6detail13_kernel_agentINS1_8__reduce11ReduceAgentIPN4cuda3std3__45tupleIJdlEEESC_SB_iNS1_9__extrema9arg_max_fIdl9abs_max_tEEEEJSC_SC_iSG_EEEvDpT0_)
        /*00a4*/ 	.word	0x00000020


	//----- nvinfo : EIATTR_FRAME_SIZE
	.align		4
.L_72:
        /*00a8*/ 	.byte	0x04, 0x11
        /*00aa*/ 	.short	(.L_74 - .L_73)
	.align		4
.L_73:
        /*00ac*/ 	.word	index@(_ZN6thrust24THRUST_300001_SM_1000_NS8cuda_cub4core6detail13_kernel_agentINS1_8__reduce11ReduceAgentIPN4cuda3std3__45tupleIJdlEEESC_SB_iNS1_9__extrema9arg_max_fIdl9abs_max_tEEEEJSC_SC_iSG_EEEvDpT0_)
        /*00b0*/ 	.word	0x00000000


	//----- nvinfo : EIATTR_REGCOUNT
	.align		4
.L_74:
        /*00b4*/ 	.byte	0x04, 0x2f
        /*00b6*/ 	.short	(.L_76 - .L_75)
	.align		4
.L_75:
        /*00b8*/ 	.word	index@(_ZN6thrust24THRUST_300001_SM_1000_NS8cuda_cub4core6detail13_kernel_agentINS1_8__reduce11ReduceAgentINS0_12zip_iteratorIN4cuda3std3__45tupleIJNS0_10device_ptrIdEENS0_17counting_iteratorIlNS0_11use_defaultESF_SF_EEEEEEEPNSB_IJdlEEESJ_lNS1_9__extrema9arg_max_fIdl9abs_max_tEEEEJSI_SK_lSO_EEEvDpT0_)
        /*00bc*/ 	.word	0x00000020


	//----- nvinfo : EIATTR_FRAME_SIZE
	.align		4
.L_76:
        /*00c0*/ 	.byte	0x04, 0x11
        /*00c2*/ 	.short	(.L_78 - .L_77)
	.align		4
.L_77:
        /*00c4*/ 	.word	index@(_ZN6thrust24THRUST_300001_SM_1000_NS8cuda_cub4core6detail13_kernel_agentINS1_8__reduce11ReduceAgentINS0_12zip_iteratorIN4cuda3std3__45tupleIJNS0_10device_ptrIdEENS0_17counting_iteratorIlNS0_11use_defaultESF_SF_EEEEEEEPNSB_IJdlEEESJ_lNS1_9__extrema9arg_max_fIdl9abs_max_tEEEEJSI_SK_lSO_EEEvDpT0_)
        /*00c8*/ 	.word	0x00000000


	//----- nvinfo : EIATTR_REGCOUNT
	.align		4
.L_78:
        /*00cc*/ 	.byte	0x04, 0x2f
        /*00ce*/ 	.short	(.L_80 - .L_79)
	.align		4
.L_79:
        /*00d0*/ 	.word	index@(_ZN6thrust24THRUST_300001_SM_1000_NS8cuda_cub4core6detail13_kernel_agentINS1_8__reduce11ReduceAgentINS0_12zip_iteratorIN4cuda3std3__45tupleIJNS0_10device_ptrIdEENS0_17counting_iteratorIlNS0_11use_defaultESF_SF_EEEEEEEPNSB_IJdlEEESJ_lNS1_9__extrema9arg_max_fIdl9abs_max_tEEEEJSI_SK_lN3cub18CUB_300001_SM_100013GridEvenShareIlEENSR_9GridQueueIyEESO_EEEvDpT0_)
        /*00d4*/ 	.word	0x00000020


	//----- nvinfo : EIATTR_FRAME_SIZE
	.align		4
.L_80:
        /*00d8*/ 	.byte	0x04, 0x11
        /*00da*/ 	.short	(.L_82 - .L_81)
	.align		4
.L_81:
        /*00dc*/ 	.word	index@(_ZN6thrust24THRUST_300001_SM_1000_NS8cuda_cub4core6detail13_kernel_agentINS1_8__reduce11ReduceAgentINS0_12zip_iteratorIN4cuda3std3__45tupleIJNS0_10device_ptrIdEENS0_17counting_iteratorIlNS0_11use_defaultESF_SF_EEEEEEEPNSB_IJdlEEESJ_lNS1_9__extrema9arg_max_fIdl9abs_max_tEEEEJSI_SK_lN3cub18CUB_300001_SM_100013GridEvenShareIlEENSR_9GridQueueIyEESO_EEEvDpT0_)
        /*00e0*/ 	.word	0x00000000


	//----- nvinfo : EIATTR_REGCOUNT
	.align		4
.L_82:
        /*00e4*/ 	.byte	0x04, 0x2f
        /*00e6*/ 	.short	(.L_84 - .L_83)
	.align		4
.L_83:
        /*00e8*/ 	.word	index@(_ZN6thrust24THRUST_300001_SM_1000_NS8cuda_cub4core6detail13_kernel_agentINS1_8__reduce10DrainAgentIlEEJN3cub18CUB_300001_SM_10009GridQueueIyEElEEEvDpT0_)
        /*00ec*/ 	.word	0x00000008


	//----- nvinfo : EIATTR_FRAME_SIZE
	.align		4
.L_84:
        /*00f0*/ 	.byte	0x04, 0x11
        /*00f2*/ 	.short	(.L_86 - .L_85)
	.align		4
.L_85:
        /*00f4*/ 	.word	index@(_ZN6thrust24THRUST_300001_SM_1000_NS8cuda_cub4core6detail13_kernel_agentINS1_8__reduce10DrainAgentIlEEJN3cub18CUB_300001_SM_10009GridQueueIyEElEEEvDpT0_)
        /*00f8*/ 	.word	0x00000000


	//----- nvinfo : EIATTR_REGCOUNT
	.align		4
.L_86:
        /*00fc*/ 	.byte	0x04, 0x2f
        /*00fe*/ 	.short	(.L_88 - .L_87)
	.align		4
.L_87:
        /*0100*/ 	.word	index@(_ZN6thrust24THRUST_300001_SM_1000_NS8cuda_cub4core6detail13_kernel_agentINS1_8__reduce11ReduceAgentIPN4cuda3std3__45tupleIJdlEEESC_SB_lNS1_9__extrema9arg_max_fIdl9abs_max_tEEEEJSC_SC_iSG_EEEvDpT0_)
        /*0104*/ 	.word	0x00000020


	//----- nvinfo : EIATTR_FRAME_SIZE
	.align		4
.L_88:
        /*0108*/ 	.byte	0x04, 0x11
        /*010a*/ 	.short	(.L_90 - .L_89)
	.align		4
.L_89:
        /*010c*/ 	.word	index@(_ZN6thrust24THRUST_300001_SM_1000_NS8cuda_cub4core6detail13_kernel_agentINS1_8__reduce11ReduceAgentIPN4cuda3std3__45tupleIJdlEEESC_SB_lNS1_9__extrema9arg_max_fIdl9abs_max_tEEEEJSC_SC_iSG_EEEvDpT0_)
        /*0110*/ 	.word	0x00000000


	//----- nvinfo : EIATTR_REGCOUNT
	.align		4
.L_90:
        /*0114*/ 	.byte	0x04, 0x2f
        /*0116*/ 	.short	(.L_92 - .L_91)
	.align		4
.L_91:
        /*0118*/ 	.word	index@(_ZN3cub18CUB_300001_SM_10006detail11EmptyKernelIvEEvv)
        /*011c*/ 	.word	0x00000004


	//----- nvinfo : EIATTR_FRAME_SIZE
	.align		4
.L_92:
        /*0120*/ 	.byte	0x04, 0x11
        /*0122*/ 	.short	(.L_94 - .L_93)
	.align		4
.L_93:
        /*0124*/ 	.word	index@(_ZN3cub18CUB_300001_SM_10006detail11EmptyKernelIvEEvv)
        /*0128*/ 	.word	0x00000000


	//----- nvinfo : EIATTR_MIN_STACK_SIZE
	.align		4
.L_94:
        /*012c*/ 	.byte	0x04, 0x12
        /*012e*/ 	.short	(.L_96 - .L_95)
	.align		4
.L_95:
        /*0130*/ 	.word	index@(_ZN3cub18CUB_300001_SM_10006detail11EmptyKernelIvEEvv)
        /*0134*/ 	.word	0x00000000


	//----- nvinfo : EIATTR_MIN_STACK_SIZE
	.align		4
.L_96:
        /*0138*/ 	.byte	0x04, 0x12
        /*013a*/ 	.short	(.L_98 - .L_97)
	.align		4
.L_97:
        /*013c*/ 	.word	index@(_ZN6thrust24THRUST_300001_SM_1000_NS8cuda_cub4core6detail13_kernel_agentINS1_8__reduce11ReduceAgentIPN4cuda3std3__45tupleIJdlEEESC_SB_lNS1_9__extrema9arg_max_fIdl9abs_max_tEEEEJSC_SC_iSG_EEEvDpT0_)
        /*0140*/ 	.word	0x00000000


	//----- nvinfo : EIATTR_MIN_STACK_SIZE
	.align		4
.L_98:
        /*0144*/ 	.byte	0x04, 0x12
        /*0146*/ 	.short	(.L_100 - .L_99)
	.align		4
.L_99:
        /*0148*/ 	.word	index@(_ZN6thrust24THRUST_300001_SM_1000_NS8cuda_cub4core6detail13_kernel_agentINS1_8__reduce10DrainAgentIlEEJN3cub18CUB_300001_SM_10009GridQueueIyEElEEEvDpT0_)
        /*014c*/ 	.word	0x00000000


	//----- nvinfo : EIATTR_MIN_STACK_SIZE
	.align		4
.L_100:
        /*0150*/ 	.byte	0x04, 0x12
        /*0152*/ 	.short	(.L_102 - .L_101)
	.align		4
.L_101:
        /*0154*/ 	.word	index@(_ZN6thrust24THRUST_300001_SM_1000_NS8cuda_cub4core6detail13_kernel_agentINS1_8__reduce11ReduceAgentINS0_12zip_iteratorIN4cuda3std3__45tupleIJNS0_10device_ptrIdEENS0_17counting_iteratorIlNS0_11use_defaultESF_SF_EEEEEEEPNSB_IJdlEEESJ_lNS1_9__extrema9arg_max_fIdl9abs_max_tEEEEJSI_SK_lN3cub18CUB_300001_SM_100013GridEvenShareIlEENSR_9GridQueueIyEESO_EEEvDpT0_)
        /*0158*/ 	.word	0x00000000


	//----- nvinfo : EIATTR_MIN_STACK_SIZE
	.align		4
.L_102:
        /*015c*/ 	.byte	0x04, 0x12
        /*015e*/ 	.short	(.L_104 - .L_103)
	.align		4
.L_103:
        /*0160*/ 	.word	index@(_ZN6thrust24THRUST_300001_SM_1000_NS8cuda_cub4core6detail13_kernel_agentINS1_8__reduce11ReduceAgentINS0_12zip_iteratorIN4cuda3std3__45tupleIJNS0_10device_ptrIdEENS0_17counting_iteratorIlNS0_11use_defaultESF_SF_EEEEEEEPNSB_IJdlEEESJ_lNS1_9__extrema9arg_max_fIdl9abs_max_tEEEEJSI_SK_lSO_EEEvDpT0_)
        /*0164*/ 	.word	0x00000000


	//----- nvinfo : EIATTR_MIN_STACK_SIZE
	.align		4
.L_104:
        /*0168*/ 	.byte	0x04, 0x12
        /*016a*/ 	.short	(.L_106 - .L_105)
	.align		4
.L_105:
        /*016c*/ 	.word	index@(_ZN6thrust24THRUST_300001_SM_1000_NS8cuda_cub4core6detail13_kernel_agentINS1_8__reduce11ReduceAgentIPN4cuda3std3__45tupleIJdlEEESC_SB_iNS1_9__extrema9arg_max_fIdl9abs_max_tEEEEJSC_SC_iSG_EEEvDpT0_)
        /*0170*/ 	.word	0x00000000


	//----- nvinfo : EIATTR_MIN_STACK_SIZE
	.align		4
.L_106:
        /*0174*/ 	.byte	0x04, 0x12
        /*0176*/ 	.short	(.L_108 - .L_107)
	.align		4
.L_107:
        /*0178*/ 	.word	index@(_ZN6thrust24THRUST_300001_SM_1000_NS8cuda_cub4core6detail13_kernel_agentINS1_8__reduce10DrainAgentIiEEJN3cub18CUB_300001_SM_10009GridQueueIjEEiEEEvDpT0_)
        /*017c*/ 	.word	0x00000000


	//----- nvinfo : EIATTR_MIN_STACK_SIZE
	.align		4
.L_108:
        /*0180*/ 	.byte	0x04, 0x12
        /*0182*/ 	.short	(.L_110 - .L_109)
	.align		4
.L_109:
        /*0184*/ 	.word	index@(_ZN6thrust24THRUST_300001_SM_1000_NS8cuda_cub4core6detail13_kernel_agentINS1_8__reduce11ReduceAgentINS0_12zip_iteratorIN4cuda3std3__45tupleIJNS0_10device_ptrIdEENS0_17counting_iteratorIlNS0_11use_defaultESF_SF_EEEEEEEPNSB_IJdlEEESJ_iNS1_9__extrema9arg_max_fIdl9abs_max_tEEEEJSI_SK_iN3cub18CUB_300001_SM_100013GridEvenShareIiEENSR_9GridQueueIjEESO_EEEvDpT0_)
        /*0188*/ 	.word	0x00000000


	//----- nvinfo : EIATTR_MIN_STACK_SIZE
	.align		4
.L_110:
        /*018c*/ 	.byte	0x04, 0x12
        /*018e*/ 	.short	(.L_112 - .L_111)
	.align		4
.L_111:
        /*0190*/ 	.word	index@(_ZN6thrust24THRUST_300001_SM_1000_NS8cuda_cub4core6detail13_kernel_agentINS1_8__reduce11ReduceAgentINS0_12zip_iteratorIN4cuda3std3__45tupleIJNS0_10device_ptrIdEENS0_17counting_iteratorIlNS0_11use_defaultESF_SF_EEEEEEEPNSB_IJdlEEESJ_iNS1_9__extrema9arg_max_fIdl9abs_max_tEEEEJSI_SK_iSO_EEEvDpT0_)
        /*0194*/ 	.word	0x00000000


	//----- nvinfo : EIATTR_MIN_STACK_SIZE
	.align		4
.L_112:
        /*0198*/ 	.byte	0x04, 0x12
        /*019a*/ 	.short	(.L_114 - .L_113)
	.align		4
.L_113:
        /*019c*/ 	.word	index@(_Z8div_kernPdii)
        /*01a0*/ 	.word	0x00000000


	//----- nvinfo : EIATTR_MIN_STACK_SIZE
	.align		4
.L_114:
        /*01a4*/ 	.byte	0x04, 0x12
        /*01a6*/ 	.short	(.L_116 - .L_115)
	.align		4
.L_115:
        /*01a8*/ 	.word	index@(_Z8swp_kernPdiii)
        /*01ac*/ 	.word	0x00000000


	//----- nvinfo : EIATTR_MIN_STACK_SIZE
	.align		4
.L_116:
        /*01b0*/ 	.byte	0x04, 0x12
        /*01b2*/ 	.short	(.L_118 - .L_117)
	.align		4
.L_117:
        /*01b4*/ 	.word	index@(_Z8sub_kernPdii)
        /*01b8*/ 	.word	0x00000000
.L_118:


//--------------------- .nv.compat                --------------------------
	.section	.nv.compat,"",@"SHT_CUDA_COMPAT_INFO"
	.align	4
        /*0000*/ 	.byte	0x02, 0x09, 0x00, 0x00, 0x02, 0x02, 0x01, 0x00, 0x02, 0x05, 0x05, 0x00, 0x03, 0x07, 0x01, 0x01
        /*0010*/ 	.byte	0x02, 0x03, 0x00, 0x00, 0x02, 0x06, 0x01, 0x00, 0x04, 0x0b, 0x08, 0x00, 0x01, 0x00, 0x00, 0x00
        /*0020*/ 	.byte	0x00, 0x00, 0x00, 0x00


//--------------------- .nv.info._ZN3cub18CUB_300001_SM_10006detail11EmptyKernelIvEEvv --------------------------
	.section	.nv.info._ZN3cub18CUB_300001_SM_10006detail11EmptyKernelIvEEvv,"",@"SHT_CUDA_INFO"
	.sectionflags	@""
	.align	4


	//----- nvinfo : EIATTR_CUDA_API_VERSION
	.align		4
        /*0000*/ 	.byte	0x04, 0x37
        /*0002*/ 	.short	(.L_120 - .L_119)
.L_119:
        /*0004*/ 	.word	0x00000082


	//----- nvinfo : EIATTR_SPARSE_MMA_MASK
	.align		4
.L_120:
        /*0008*/ 	.byte	0x03, 0x50
        /*000a*/ 	.short	0x0000


	//----- nvinfo : EIATTR_MAXREG_COUNT
	.align		4
        /*000c*/ 	.byte	0x03, 0x1b
        /*000e*/ 	.short	0x00ff


	//----- nvinfo : EIATTR_MERCURY_ISA_VERSION
	.align		4
        /*0010*/ 	.byte	0x03, 0x5f
        /*0012*/ 	.short	0x0101


	//----- nvinfo : EIATTR_VRC_CTA_INIT_COUNT
	.align		4
        /*0014*/ 	.byte	0x02, 0x4a
	.zero		1
	.zero		1


	//----- nvinfo : EIATTR_EXIT_INSTR_OFFSETS
	.align		4
        /*0018*/ 	.byte	0x04, 0x1c
        /*001a*/ 	.short	(.L_122 - .L_121)


	//   ....[0]....
.L_121:
        /*001c*/ 	.word	0x00000010


	//----- nvinfo : EIATTR_SW_WAR
	.align		4
.L_122:
        /*0020*/ 	.byte	0x04, 0x36
        /*0022*/ 	.short	(.L_124 - .L_123)
.L_123:
        /*0024*/ 	.word	0x00000008
.L_124:


//--------------------- .nv.info._ZN6thrust24THRUST_300001_SM_1000_NS8cuda_cub4core6detail13_kernel_agentINS1_8__reduce11ReduceAgentIPN4cuda3std3__45tupleIJdlEEESC_SB_lNS1_9__extrema9arg_max_fIdl9abs_max_tEEEEJSC_SC_iSG_EEEvDpT0_ --------------------------
	.section	.nv.info._ZN6thrust24THRUST_300001_SM_1000_NS8cuda_cub4core6detail13_kernel_agentINS1_8__reduce11ReduceAgentIPN4cuda3std3__45tupleIJdlEEESC_SB_lNS1_9__extrema9arg_max_fIdl9abs_max_tEEEEJSC_SC_iSG_EEEvDpT0_,"",@"SHT_CUDA_INFO"
	.sectionflags	@""
	.align	4


	//----- nvinfo : EIATTR_CUDA_API_VERSION
	.align		4
        /*0000*/ 	.byte	0x04, 0x37
        /*0002*/ 	.short	(.L_126 - .L_125)
.L_125:
        /*0004*/ 	.word	0x00000082


	//----- nvinfo : EIATTR_KPARAM_INFO
	.align		4
.L_126:
        /*0008*/ 	.byte	0x04, 0x17
        /*000a*/ 	.short	(.L_128 - .L_127)
.L_127:
        /*000c*/ 	.word	0x00000000
        /*0010*/ 	.short	0x0003
        /*0012*/ 	.short	0x0014
        /*0014*/ 	.byte	0x00, 0xf0, 0x05, 0x00


	//----- nvinfo : EIATTR_KPARAM_INFO
	.align		4
.L_128:
        /*0018*/ 	.byte	0x04, 0x17
        /*001a*/ 	.short	(.L_130 - .L_129)
.L_129:
        /*001c*/ 	.word	0x00000000
        /*0020*/ 	.short	0x0002
        /*0022*/ 	.short	0x0010
        /*0024*/ 	.byte	0x00, 0xf0, 0x11, 0x00


	//----- nvinfo : EIATTR_KPARAM_INFO
	.align		4
.L_130:
        /*0028*/ 	.byte	0x04, 0x17
        /*002a*/ 	.short	(.L_132 - .L_131)
.L_131:
        /*002c*/ 	.word	0x00000000
        /*0030*/ 	.short	0x0001
        /*0032*/ 	.short	0x0008
        /*0034*/ 	.byte	0x00, 0xf5, 0x21, 0x00


	//----- nvinfo : EIATTR_KPARAM_INFO
	.align		4
.L_132:
        /*0038*/ 	.byte	0x04, 0x17
        /*003a*/ 	.short	(.L_134 - .L_133)
.L_133:
        /*003c*/ 	.word	0x00000000
        /*0040*/ 	.short	0x0000
        /*0042*/ 	.short	0x0000
        /*0044*/ 	.byte	0x00, 0xf5, 0x21, 0x00


	//----- nvinfo : EIATTR_SPARSE_MMA_MASK
	.align		4
.L_134:
        /*0048*/ 	.byte	0x03, 0x50
        /*004a*/ 	.short	0x0000


	//----- nvinfo : EIATTR_MAXREG_COUNT
	.align		4
        /*004c*/ 	.byte	0x03, 0x1b
        /*004e*/ 	.short	0x00ff


	//----- nvinfo : EIATTR_NUM_BARRIERS
	.align		4
        /*0050*/ 	.byte	0x02, 0x4c
        /*0052*/ 	.byte	0x01
	.zero		1


	//----- nvinfo : EIATTR_MERCURY_ISA_VERSION
	.align		4
        /*0054*/ 	.byte	0x03, 0x5f
        /*0056*/ 	.short	0x0101


	//----- nvinfo : EIATTR_COOP_GROUP_MASK_REGIDS
	.align		4
        /*0058*/ 	.byte	0x04, 0x29
        /*005a*/ 	.short	(.L_136 - .L_135)


	//   ....[0]....
.L_135:
        /*005c*/ 	.word	0xffffffff


	//   ....[1]....
        /*0060*/ 	.word	0xffffffff


	//   ....[2]....
        /*0064*/ 	.word	0xffffffff


	//   ....[3]....
        /*0068*/ 	.word	0xffffffff


	//   ....[4]....
        /*006c*/ 	.word	0xffffffff


	//   ....[5]....
        /*0070*/ 	.word	0xffffffff


	//   ....[6]....
        /*0074*/ 	.word	0xffffffff


	//   ....[7]....
        /*0078*/ 	.word	0xffffffff


	//   ....[8]....
        /*007c*/ 	.word	0xffffffff


	//   ....[9]....
        /*0080*/ 	.word	0xffffffff


	//   ....[10]....
        /*0084*/ 	.word	0xffffffff


	//   ....[11]....
        /*0088*/ 	.word	0xffffffff


	//   ....[12]....
        /*008c*/ 	.word	0xffffffff


	//   ....[13]....
        /*0090*/ 	.word	0xffffffff


	//   ....[14]....
        /*0094*/ 	.word	0xffffffff


	//   ....[15]....
        /*0098*/ 	.word	0xffffffff


	//   ....[16]....
        /*009c*/ 	.word	0xffffffff


	//   ....[17]....
        /*00a0*/ 	.word	0xffffffff


	//   ....[18]....
        /*00a4*/ 	.word	0xffffffff


	//   ....[19]....
        /*00a8*/ 	.word	0xffffffff


	//   ....[20]....
        /*00ac*/ 	.word	0xffffffff


	//   ....[21]....
        /*00b0*/ 	.word	0xffffffff


	//   ....[22]....
        /*00b4*/ 	.word	0xffffffff


	//   ....[23]....
        /*00b8*/ 	.word	0xffffffff


	//   ....[24]....
        /*00bc*/ 	.word	0xffffffff


	//   ....[25]....
        /*00c0*/ 	.word	0xffffffff


	//   ....[26]....
        /*00c4*/ 	.word	0xffffffff


	//   ....[27]....
        /*00c8*/ 	.word	0xffffffff


	//   ....[28]....
        /*00cc*/ 	.word	0xffffffff


	//   ....[29]....
        /*00d0*/ 	.word	0xffffffff


	//   ....[30]....
        /*00d4*/ 	.word	0xffffffff


	//   ....[31]....
        /*00d8*/ 	.word	0xffffffff


	//   ....[32]....
        /*00dc*/ 	.word	0xffffffff


	//   ....[33]....
        /*00e0*/ 	.word	0xffffffff


	//   ....[34]....
        /*00e4*/ 	.word	0xffffffff


	//   ....[35]....
        /*00e8*/ 	.word	0xffffffff


	//   ....[36]....
        /*00ec*/ 	.word	0xffffffff


	//   ....[37]....
        /*00f0*/ 	.word	0xffffffff


	//   ....[38]....
        /*00f4*/ 	.word	0xffffffff


	//   ....[39]....
        /*00f8*/ 	.word	0xffffffff


	//   ....[40]....
        /*00fc*/ 	.word	0xffffffff


	//   ....[41]....
        /*0100*/ 	.word	0xffffffff


	//   ....[42]....
        /*0104*/ 	.word	0xffffffff


	//   ....[43]....
        /*0108*/ 	.word	0xffffffff


	//   ....[44]....
        /*010c*/ 	.word	0xffffffff


	//   ....[45]....
        /*0110*/ 	.word	0xffffffff


	//   ....[46]....
        /*0114*/ 	.word	0xffffffff


	//   ....[47]....
        /*0118*/ 	.word	0xffffffff


	//   ....[48]....
        /*011c*/ 	.word	0xffffffff


	//   ....[49]....
        /*0120*/ 	.word	0xffffffff


	//   ....[50]....
        /*0124*/ 	.word	0xffffffff


	//   ....[51]....
        /*0128*/ 	.word	0xffffffff


	//   ....[52]....
        /*012c*/ 	.word	0xffffffff


	//   ....[53]....
        /*0130*/ 	.word	0xffffffff


	//   ....[54]....
        /*0134*/ 	.word	0xffffffff


	//   ....[55]....
        /*0138*/ 	.word	0xffffffff


	//   ....[56]....
        /*013c*/ 	.word	0xffffffff


	//   ....[57]....
        /*0140*/ 	.word	0xffffffff


	//   ....[58]....
        /*0144*/ 	.word	0xffffffff


	//   ....[59]....
        /*0148*/ 	.word	0xffffffff


	//----- nvinfo : EIATTR_COOP_GROUP_INSTR_OFFSETS
	.align		4
.L_136:
        /*014c*/ 	.byte	0x04, 0x28
        /*014e*/ 	.short	(.L_138 - .L_137)


	//   ....[0]....
.L_137:
        /*0150*/ 	.word	0x00000b70


	//   ....[1]....
        /*0154*/ 	.word	0x00000ba0


	//   ....[2]....
        /*0158*/ 	.word	0x00000bc0


	//   ....[3]....
        /*015c*/ 	.word	0x00000bd0


	//   ....[4]....
        /*0160*/ 	.word	0x00000d60


	//   ....[5]....
        /*0164*/ 	.word	0x00000d90


	//   ....[6]....
        /*0168*/ 	.word	0x00000dc0


	//   ....[7]....
        /*016c*/ 	.word	0x00000de0


	//   ....[8]....
        /*0170*/ 	.word	0x00000f60


	//   ....[9]....
        /*0174*/ 	.word	0x00000f90


	//   ....[10]....
        /*0178*/ 	.word	0x00000fc0


	//   ....[11]....
        /*017c*/ 	.word	0x00000fe0


	//   ....[12]....
        /*0180*/ 	.word	0x00001160


	//   ....[13]....
        /*0184*/ 	.word	0x00001190


	//   ....[14]....
        /*0188*/ 	.word	0x000011c0


	//   ....[15]....
        /*018c*/ 	.word	0x000011e0


	//   ....[16]....
        /*0190*/ 	.word	0x00001360


	//   ....[17]....
        /*0194*/ 	.word	0x00001390


	//   ....[18]....
        /*0198*/ 	.word	0x000013c0


	//   ....[19]....
        /*019c*/ 	.word	0x000013e0


	//   ....[20]....
        /*01a0*/ 	.word	0x00002140


	//   ....[21]....
        /*01a4*/ 	.word	0x00002150


	//   ....[22]....
        /*01a8*/ 	.word	0x00002160


	//   ....[23]....
        /*01ac*/ 	.word	0x00002180


	//   ....[24]....
        /*01b0*/ 	.word	0x00002300


	//   ....[25]....
        /*01b4*/ 	.word	0x00002340


	//   ....[26]....
        /*01b8*/ 	.word	0x00002370


	//   ....[27]....
        /*01bc*/ 	.word	0x00002390


	//   ....[28]....
        /*01c0*/ 	.word	0x00002510


	//   ....[29]....
        /*01c4*/ 	.word	0x00002550


	//   ....[30]....
        /*01c8*/ 	.word	0x00002580


	//   ....[31]....
        /*01cc*/ 	.word	0x000025a0


	//   ....[32]....
        /*01d0*/ 	.word	0x00002720


	//   ....[33]....
        /*01d4*/ 	.word	0x00002760


	//   ....[34]....
        /*01d8*/ 	.word	0x00002790


	//   ....[35]....
        /*01dc*/ 	.word	0x000027b0


	//   ....[36]....
        /*01e0*/ 	.word	0x00002930


	//   ....[37]....
        /*01e4*/ 	.word	0x00002970


	//   ....[38]....
        /*01e8*/ 	.word	0x000029a0


	//   ....[39]....
        /*01ec*/ 	.word	0x000029c0


	//   ....[40]....
        /*01f0*/ 	.word	0x00005760


	//   ....[41]....
        /*01f4*/ 	.word	0x00005790


	//   ....[42]....
        /*01f8*/ 	.word	0x000057b0


	//   ....[43]....
        /*01fc*/ 	.word	0x000057c0


	//   ....[44]....
        /*0200*/ 	.word	0x00005950


	//   ....[45]....
        /*0204*/ 	.word	0x00005980


	//   ....[46]....
        /*0208*/ 	.word	0x000059b0


	//   ....[47]....
        /*020c*/ 	.word	0x000059d0


	//   ....[48]....
        /*0210*/ 	.word	0x00005b50


	//   ....[49]....
        /*0214*/ 	.word	0x00005b80


	//   ....[50]....
        /*0218*/ 	.word	0x00005bb0


	//   ....[51]....
        /*021c*/ 	.word	0x00005bd0


	//   ....[52]....
        /*0220*/ 	.word	0x00005d50


	//   ....[53]....
        /*0224*/ 	.word	0x00005d80


	//   ....[54]....
        /*0228*/ 	.word	0x00005db0


	//   ....[55]....
        /*022c*/ 	.word	0x00005dd0


	//   ....[56]....
        /*0230*/ 	.word	0x00005f50


	//   ....[57]....
        /*0234*/ 	.word	0x00005f80


	//   ....[58]....
        /*0238*/ 	.word	0x00005fb0


	//   ....[59]....
        /*023c*/ 	.word	0x00005fd0


	//----- nvinfo : EIATTR_VRC_CTA_INIT_COUNT
	.align		4
.L_138:
        /*0240*/ 	.byte	0x02, 0x4a
	.zero		1
	.zero		1


	//----- nvinfo : EIATTR_EXIT_INSTR_OFFSETS
	.align		4
        /*0244*/ 	.byte	0x04, 0x1c
        /*0246*/ 	.short	(.L_140 - .L_139)


	//   ....[0]....
.L_139:
        /*0248*/ 	.word	0x00000030


	//   ....[1]....
        /*024c*/ 	.word	0x00006c70


	//   ....[2]....
        /*0250*/ 	.word	0x00006cb0


	//----- nvinfo : EIATTR_MAX_THREADS
	.align		4
.L_140:
        /*0254*/ 	.byte	0x04, 0x05
        /*0256*/ 	.short	(.L_142 - .L_141)
.L_141:
        /*0258*/ 	.word	0x00000100
        /*025c*/ 	.word	0x00000001
        /*0260*/ 	.word	0x00000001


	//----- nvinfo : EIATTR_CRS_STACK_SIZE
	.align		4
.L_142:
        /*0264*/ 	.byte	0x04, 0x1e
        /*0266*/ 	.short	(.L_144 - .L_143)
.L_143:
        /*0268*/ 	.word	0x00000000


	//----- nvinfo : EIATTR_CBANK_PARAM_SIZE
	.align		4
.L_144:
        /*026c*/ 	.byte	0x03, 0x19
        /*026e*/ 	.short	0x0015


	//----- nvinfo : EIATTR_PARAM_CBANK
	.align		4
        /*0270*/ 	.byte	0x04, 0x0a
        /*0272*/ 	.short	(.L_146 - .L_145)
	.align		4
.L_145:
        /*0274*/ 	.word	index@(.nv.constant0._ZN6thrust24THRUST_300001_SM_1000_NS8cuda_cub4core6detail13_kernel_agentINS1_8__reduce11ReduceAgentIPN4cuda3std3__45tupleIJdlEEESC_SB_lNS1_9__extrema9arg_max_fIdl9abs_max_tEEEEJSC_SC_iSG_EEEvDpT0_)
        /*0278*/ 	.short	0x0380
        /*027a*/ 	.short	0x0015


	//----- nvinfo : EIATTR_SW_WAR
	.align		4
.L_146:
        /*027c*/ 	.byte	0x04, 0x36
        /*027e*/ 	.short	(.L_148 - .L_147)
.L_147:
        /*0280*/ 	.word	0x00000008
.L_148:


//--------------------- .nv.info._ZN6thrust24THRUST_300001_SM_1000_NS8cuda_cub4core6detail13_kernel_agentINS1_8__reduce10DrainAgentIlEEJN3cub18CUB_300001_SM_10009GridQueueIyEElEEEvDpT0_ --------------------------
	.section	.nv.info._ZN6thrust24THRUST_300001_SM_1000_NS8cuda_cub4core6detail13_kernel_agentINS1_8__reduce10DrainAgentIlEEJN3cub18CUB_300001_SM_10009GridQueueIyEElEEEvDpT0_,"",@"SHT_CUDA_INFO"
	.sectionflags	@""
	.align	4


	//----- nvinfo : EIATTR_CUDA_API_VERSION
	.align		4
        /*0000*/ 	.byte	0x04, 0x37
        /*0002*/ 	.short	(.L_150 - .L_149)
.L_149:
        /*0004*/ 	.word	0x00000082


	//----- nvinfo : EIATTR_KPARAM_INFO
	.align		4
.L_150:
        /*0008*/ 	.byte	0x04, 0x17
        /*000a*/ 	.short	(.L_152 - .L_151)
.L_151:
        /*000c*/ 	.word	0x00000000
        /*0010*/ 	.short	0x0001
        /*0012*/ 	.short	0x0008
        /*0014*/ 	.byte	0x00, 0xf0, 0x21, 0x00


	//----- nvinfo : EIATTR_KPARAM_INFO
	.align		4
.L_152:
        /*0018*/ 	.byte	0x04, 0x17
        /*001a*/ 	.short	(.L_154 - .L_153)
.L_153:
        /*001c*/ 	.word	0x00000000
        /*0020*/ 	.short	0x0000
        /*0022*/ 	.short	0x0000
        /*0024*/ 	.byte	0x00, 0xf0, 0x21, 0x00


	//----- nvinfo : EIATTR_SPARSE_MMA_MASK
	.align		4
.L_154:
        /*0028*/ 	.byte	0x03, 0x50
        /*002a*/ 	.short	0x0000


	//----- nvinfo : EIATTR_MAXREG_COUNT
	.align		4
        /*002c*/ 	.byte	0x03, 0x1b
        /*002e*/ 	.short	0x00ff


	//----- nvinfo : EIATTR_MERCURY_ISA_VERSION
	.align		4
        /*0030*/ 	.byte	0x03, 0x5f
        /*0032*/ 	.short	0x0101


	//----- nvinfo : EIATTR_VRC_CTA_INIT_COUNT
	.align		4
        /*0034*/ 	.byte	0x02, 0x4a
	.zero		1
	.zero		1


	//----- nvinfo : EIATTR_EXIT_INSTR_OFFSETS
	.align		4
        /*0038*/ 	.byte	0x04, 0x1c
        /*003a*/ 	.short	(.L_156 - .L_155)


	//   ....[0]....
.L_155:
        /*003c*/ 	.word	0x00000060


	//----- nvinfo : EIATTR_MAX_THREADS
	.align		4
.L_156:
        /*0040*/ 	.byte	0x04, 0x05
        /*0042*/ 	.short	(.L_158 - .L_157)
.L_157:
        /*0044*/ 	.word	0x00000001
        /*0048*/ 	.word	0x00000001
        /*004c*/ 	.word	0x00000001


	//----- nvinfo : EIATTR_CBANK_PARAM_SIZE
	.align		4
.L_158:
        /*0050*/ 	.byte	0x03, 0x19
        /*0052*/ 	.short	0x0010


	//----- nvinfo : EIATTR_PARAM_CBANK
	.align		4
        /*0054*/ 	.byte	0x04, 0x0a
        /*0056*/ 	.short	(.L_160 - .L_159)
	.align		4
.L_159:
        /*0058*/ 	.word	index@(.nv.constant0._ZN6thrust24THRUST_300001_SM_1000_NS8cuda_cub4core6detail13_kernel_agentINS1_8__reduce10DrainAgentIlEEJN3cub18CUB_300001_SM_10009GridQueueIyEElEEEvDpT0_)
        /*005c*/ 	.short	0x0380
        /*005e*/ 	.short	0x0010


	//----- nvinfo : EIATTR_SW_WAR
	.align		4
.L_160:
        /*0060*/ 	.byte	0x04, 0x36
        /*0062*/ 	.short	(.L_162 - .L_161)
.L_161:
        /*0064*/ 	.word	0x00000008
.L_162:


//--------------------- .nv.info._ZN6thrust24THRUST_300001_SM_1000_NS8cuda_cub4core6detail13_kernel_agentINS1_8__reduce11ReduceAgentINS0_12zip_iteratorIN4cuda3std3__45tupleIJNS0_10device_ptrIdEENS0_17counting_iteratorIlNS0_11use_defaultESF_SF_EEEEEEEPNSB_IJdlEEESJ_lNS1_9__extrema9arg_max_fIdl9abs_max_tEEEEJSI_SK_lN3cub18CUB_300001_SM_100013GridEvenShareIlEENSR_9GridQueueIyEESO_EEEvDpT0_ --------------------------
	.section	.nv.info._ZN6thrust24THRUST_300001_SM_1000_NS8cuda_cub4core6detail13_kernel_agentINS1_8__reduce11ReduceAgentINS0_12zip_iteratorIN4cuda3std3__45tupleIJNS0_10device_ptrIdEENS0_17counting_iteratorIlNS0_11use_defaultESF_SF_EEEEEEEPNSB_IJdlEEESJ_lNS1_9__extrema9arg_max_fIdl9abs_max_tEEEEJSI_SK_lN3cub18CUB_300001_SM_100013GridEvenShareIlEENSR_9GridQueueIyEESO_EEEvDpT0_,"",@"SHT_CUDA_INFO"
	.sectionflags	@""
	.align	4


	//----- nvinfo : EIATTR_CUDA_API_VERSION
	.align		4
        /*0000*/ 	.byte	0x04, 0x37
        /*0002*/ 	.short	(.L_164 - .L_163)
.L_163:
        /*0004*/ 	.word	0x00000082


	//----- nvinfo : EIATTR_KPARAM_INFO
	.align		4
.L_164:
        /*0008*/ 	.byte	0x04, 0x17
        /*000a*/ 	.short	(.L_166 - .L_165)
.L_165:
        /*000c*/ 	.word	0x00000000
        /*0010*/ 	.short	0x0005
        /*0012*/ 	.short	0x0070
        /*0014*/ 	.byte	0x00, 0xf0, 0x05, 0x00


	//----- nvinfo : EIATTR_KPARAM_INFO
	.align		4
.L_166:
        /*0018*/ 	.byte	0x04, 0x17
        /*001a*/ 	.short	(.L_168 - .L_167)
.L_167:
        /*001c*/ 	.word	0x00000000
        /*0020*/ 	.short	0x0004
        /*0022*/ 	.short	0x0068
        /*0024*/ 	.byte	0x00, 0xf0, 0x21, 0x00


	//----- nvinfo : EIATTR_KPARAM_INFO
	.align		4
.L_168:
        /*0028*/ 	.byte	0x04, 0x17
        /*002a*/ 	.short	(.L_170 - .L_169)
.L_169:
        /*002c*/ 	.word	0x00000000
        /*0030*/ 	.short	0x0003
        /*0032*/ 	.short	0x0020
        /*0034*/ 	.byte	0x00, 0xf0, 0x21, 0x01


	//----- nvinfo : EIATTR_KPARAM_INFO
	.align		4
.L_170:
        /*0038*/ 	.byte	0x04, 0x17
        /*003a*/ 	.short	(.L_172 - .L_171)
.L_171:
        /*003c*/ 	.word	0x00000000
        /*0040*/ 	.short	0x0002
        /*0042*/ 	.short	0x0018
        /*0044*/ 	.byte	0x00, 0xf0, 0x21, 0x00


	//----- nvinfo : EIATTR_KPARAM_INFO
	.align		4
.L_172:
        /*0048*/ 	.byte	0x04, 0x17
        /*004a*/ 	.short	(.L_174 - .L_173)
.L_173:
        /*004c*/ 	.word	0x00000000
        /*0050*/ 	.short	0x0001
        /*0052*/ 	.short	0x0010
        /*0054*/ 	.byte	0x00, 0xf5, 0x21, 0x00


	//----- nvinfo : EIATTR_KPARAM_INFO
	.align		4
.L_174:
        /*0058*/ 	.byte	0x04, 0x17
        /*005a*/ 	.short	(.L_176 - .L_175)
.L_175:
        /*005c*/ 	.word	0x00000000
        /*0060*/ 	.short	0x0000
        /*0062*/ 	.short	0x0000
        /*0064*/ 	.byte	0x00, 0xf0, 0x41, 0x00


	//----- nvinfo : EIATTR_SPARSE_MMA_MASK
	.align		4
.L_176:
        /*0068*/ 	.byte	0x03, 0x50
        /*006a*/ 	.short	0x0000


	//----- nvinfo : EIATTR_MAXREG_COUNT
	.align		4
        /*006c*/ 	.byte	0x03, 0x1b
        /*006e*/ 	.short	0x00ff


	//----- nvinfo : EIATTR_NUM_BARRIERS
	.align		4
        /*0070*/ 	.byte	0x02, 0x4c
        /*0072*/ 	.byte	0x01
	.zero		1


	//----- nvinfo : EIATTR_MERCURY_ISA_VERSION
	.align		4
        /*0074*/ 	.byte	0x03, 0x5f
        /*0076*/ 	.short	0x0101


	//----- nvinfo : EIATTR_COOP_GROUP_MASK_REGIDS
	.align		4
        /*0078*/ 	.byte	0x04, 0x29
        /*007a*/ 	.short	(.L_178 - .L_177)


	//   ....[0]....
.L_177:
        /*007c*/ 	.word	0xffffffff


	//   ....[1]....
        /*0080*/ 	.word	0xffffffff


	//   ....[2]....
        /*0084*/ 	.word	0xffffffff


	//   ....[3]....
        /*0088*/ 	.word	0xffffffff


	//   ....[4]....
        /*008c*/ 	.word	0xffffffff


	//   ....[5]....
        /*0090*/ 	.word	0xffffffff


	//   ....[6]....
        /*0094*/ 	.word	0xffffffff


	//   ....[7]....
        /*0098*/ 	.word	0xffffffff


	//   ....[8]....
        /*009c*/ 	.word	0xffffffff


	//   ....[9]....
        /*00a0*/ 	.word	0xffffffff


	//   ....[10]....
        /*00a4*/ 	.word	0xffffffff


	//   ....[11]....
        /*00a8*/ 	.word	0xffffffff


	//   ....[12]....
        /*00ac*/ 	.word	0xffffffff


	//   ....[13]....
        /*00b0*/ 	.word	0xffffffff


	//   ....[14]....
        /*00b4*/ 	.word	0xffffffff


	//   ....[15]....
        /*00b8*/ 	.word	0xffffffff


	//   ....[16]....
        /*00bc*/ 	.word	0xffffffff


	//   ....[17]....
        /*00c0*/ 	.word	0xffffffff


	//   ....[18]....
        /*00c4*/ 	.word	0xffffffff


	//   ....[19]....
        /*00c8*/ 	.word	0xffffffff


	//   ....[20]....
        /*00cc*/ 	.word	0xffffffff


	//   ....[21]....
        /*00d0*/ 	.word	0xffffffff


	//   ....[22]....
        /*00d4*/ 	.word	0xffffffff


	//   ....[23]....
        /*00d8*/ 	.word	0xffffffff


	//   ....[24]....
        /*00dc*/ 	.word	0xffffffff


	//   ....[25]....
        /*00e0*/ 	.word	0xffffffff


	//   ....[26]....
        /*00e4*/ 	.word	0xffffffff


	//   ....[27]....
        /*00e8*/ 	.word	0xffffffff


	//   ....[28]....
        /*00ec*/ 	.word	0xffffffff


	//   ....[29]....
        /*00f0*/ 	.word	0xffffffff


	//   ....[30]....
        /*00f4*/ 	.word	0xffffffff


	//   ....[31]....
        /*00f8*/ 	.word	0xffffffff


	//   ....[32]....
        /*00fc*/ 	.word	0xffffffff


	//   ....[33]....
        /*0100*/ 	.word	0xffffffff


	//   ....[34]....
        /*0104*/ 	.word	0xffffffff


	//   ....[35]....
        /*0108*/ 	.word	0xffffffff


	//   ....[36]....
        /*010c*/ 	.word	0xffffffff


	//   ....[37]....
        /*0110*/ 	.word	0xffffffff


	//   ....[38]....
        /*0114*/ 	.word	0xffffffff


	//   ....[39]....
        /*0118*/ 	.word	0xffffffff


	//   ....[40]....
        /*011c*/ 	.word	0xffffffff


	//   ....[41]....
        /*0120*/ 	.word	0xffffffff


	//   ....[42]....
        /*0124*/ 	.word	0xffffffff


	//   ....[43]....
        /*0128*/ 	.word	0xffffffff


	//   ....[44]....
        /*012c*/ 	.word	0xffffffff


	//   ....[45]....
        /*0130*/ 	.word	0xffffffff


	//   ....[46]....
        /*0134*/ 	.word	0xffffffff


	//   ....[47]....
        /*0138*/ 	.word	0xffffffff


	//   ....[48]....
        /*013c*/ 	.word	0xffffffff


	//   ....[49]....
        /*0140*/ 	.word	0xffffffff


	//   ....[50]....
        /*0144*/ 	.word	0xffffffff


	//   ....[51]....
        /*0148*/ 	.word	0xffffffff


	//   ....[52]....
        /*014c*/ 	.word	0xffffffff


	//   ....[53]....
        /*0150*/ 	.word	0xffffffff


	//   ....[54]....
        /*0154*/ 	.word	0xffffffff


	//   ....[55]....
        /*0158*/ 	.word	0xffffffff


	//   ....[56]....
        /*015c*/ 	.word	0xffffffff


	//   ....[57]....
        /*0160*/ 	.word	0xffffffff


	//   ....[58]....
        /*0164*/ 	.word	0xffffffff


	//   ....[59]....
        /*0168*/ 	.word	0xffffffff


	//----- nvinfo : EIATTR_COOP_GROUP_INSTR_OFFSETS
	.align		4
.L_178:
        /*016c*/ 	.byte	0x04, 0x28
        /*016e*/ 	.short	(.L_180 - .L_179)


	//   ....[0]....
.L_179:
        /*0170*/ 	.word	0x00000d70


	//   ....[1]....
        /*0174*/ 	.word	0x00000da0


	//   ....[2]....
        /*0178*/ 	.word	0x00000dc0


	//   ....[3]....
        /*017c*/ 	.word	0x00000dd0


	//   ....[4]....
        /*0180*/ 	.word	0x00000f60


	//   ....[5]....
        /*0184*/ 	.word	0x00000f90


	//   ....[6]....
        /*0188*/ 	.word	0x00000fc0


	//   ....[7]....
        /*018c*/ 	.word	0x00000fe0


	//   ....[8]....
        /*0190*/ 	.word	0x00001160


	//   ....[9]....
        /*0194*/ 	.word	0x00001190


	//   ....[10]....
        /*0198*/ 	.word	0x000011c0


	//   ....[11]....
        /*019c*/ 	.word	0x000011e0


	//   ....[12]....
        /*01a0*/ 	.word	0x00001360


	//   ....[13]....
        /*01a4*/ 	.word	0x00001390


	//   ....[14]....
        /*01a8*/ 	.word	0x000013c0


	//   ....[15]....
        /*01ac*/ 	.word	0x000013e0


	//   ....[16]....
        /*01b0*/ 	.word	0x00001560


	//   ....[17]....
        /*01b4*/ 	.word	0x00001590


	//   ....[18]....
        /*01b8*/ 	.word	0x000015c0


	//   ....[19]....
        /*01bc*/ 	.word	0x000015e0


	//   ....[20]....
        /*01c0*/ 	.word	0x00002340


	//   ....[21]....
        /*01c4*/ 	.word	0x00002350


	//   ....[22]....
        /*01c8*/ 	.word	0x00002360


	//   ....[23]....
        /*01cc*/ 	.word	0x00002380


	//   ....[24]....
        /*01d0*/ 	.word	0x00002500


	//   ....[25]....
        /*01d4*/ 	.word	0x00002540


	//   ....[26]....
        /*01d8*/ 	.word	0x00002570


	//   ....[27]....
        /*01dc*/ 	.word	0x00002590


	//   ....[28]....
        /*01e0*/ 	.word	0x00002710


	//   ....[29]....
        /*01e4*/ 	.word	0x00002750


	//   ....[30]....
        /*01e8*/ 	.word	0x00002780


	//   ....[31]....
        /*01ec*/ 	.word	0x000027a0


	//   ....[32]....
        /*01f0*/ 	.word	0x00002920


	//   ....[33]....
        /*01f4*/ 	.word	0x00002960


	//   ....[34]....
        /*01f8*/ 	.word	0x00002990


	//   ....[35]....
        /*01fc*/ 	.word	0x000029b0


	//   ....[36]....
        /*0200*/ 	.word	0x00002b30


	//   ....[37]....
        /*0204*/ 	.word	0x00002b70


	//   ....[38]....
        /*0208*/ 	.word	0x00002ba0


	//   ....[39]....
        /*020c*/ 	.word	0x00002bc0


	//   ....[40]....
        /*0210*/ 	.word	0x000053c0


	//   ....[41]....
        /*0214*/ 	.word	0x000053f0


	//   ....[42]....
        /*0218*/ 	.word	0x00005410


	//   ....[43]....
        /*021c*/ 	.word	0x00005420


	//   ....[44]....
        /*0220*/ 	.word	0x000055b0


	//   ....[45]....
        /*0224*/ 	.word	0x000055e0


	//   ....[46]....
        /*0228*/ 	.word	0x00005610


	//   ....[47]....
        /*022c*/ 	.word	0x00005630


	//   ....[48]....
        /*0230*/ 	.word	0x000057b0


	//   ....[49]....
        /*0234*/ 	.word	0x000057e0


	//   ....[50]....
        /*0238*/ 	.word	0x00005810


	//   ....[51]....
        /*023c*/ 	.word	0x00005830


	//   ....[52]....
        /*0240*/ 	.word	0x000059b0


	//   ....[53]....
        /*0244*/ 	.word	0x000059e0


	//   ....[54]....
        /*0248*/ 	.word	0x00005a10


	//   ....[55]....
        /*024c*/ 	.word	0x00005a30


	//   ....[56]....
        /*0250*/ 	.word	0x00005bb0


	//   ....[57]....
        /*0254*/ 	.word	0x00005be0


	//   ....[58]....
        /*0258*/ 	.word	0x00005c10


	//   ....[59]....
        /*025c*/ 	.word	0x00005c30


	//----- nvinfo : EIATTR_VRC_CTA_INIT_COUNT
	.align		4
.L_180:
        /*0260*/ 	.byte	0x02, 0x4a
	.zero		1
	.zero		1


	//----- nvinfo : EIATTR_EXIT_INSTR_OFFSETS
	.align		4
        /*0264*/ 	.byte	0x04, 0x1c
        /*0266*/ 	.short	(.L_182 - .L_181)


	//   ....[0]....
.L_181:
        /*0268*/ 	.word	0x000068d0


	//   ....[1]....
        /*026c*/ 	.word	0x00006920


	//----- nvinfo : EIATTR_MAX_THREADS
	.align		4
.L_182:
        /*0270*/ 	.byte	0x04, 0x05
        /*0272*/ 	.short	(.L_184 - .L_183)
.L_183:
        /*0274*/ 	.word	0x00000100
        /*0278*/ 	.word	0x00000001
        /*027c*/ 	.word	0x00000001


	//----- nvinfo : EIATTR_CRS_STACK_SIZE
	.align		4
.L_184:
        /*0280*/ 	.byte	0x04, 0x1e
        /*0282*/ 	.short	(.L_186 - .L_185)
.L_185:
        /*0284*/ 	.word	0x00000000


	//----- nvinfo : EIATTR_CBANK_PARAM_SIZE
	.align		4
.L_186:
        /*0288*/ 	.byte	0x03, 0x19
        /*028a*/ 	.short	0x0071


	//----- nvinfo : EIATTR_PARAM_CBANK
	.align		4
        /*028c*/ 	.byte	0x04, 0x0a
        /*028e*/ 	.short	(.L_188 - .L_187)
	.align		4
.L_187:
        /*0290*/ 	.word	index@(.nv.constant0._ZN6thrust24THRUST_300001_SM_1000_NS8cuda_cub4core6detail13_kernel_agentINS1_8__reduce11ReduceAgentINS0_12zip_iteratorIN4cuda3std3__45tupleIJNS0_10device_ptrIdEENS0_17counting_iteratorIlNS0_11use_defaultESF_SF_EEEEEEEPNSB_IJdlEEESJ_lNS1_9__extrema9arg_max_fIdl9abs_max_tEEEEJSI_SK_lN3cub18CUB_300001_SM_100013GridEvenShareIlEENSR_9GridQueueIyEESO_EEEvDpT0_)
        /*0294*/ 	.short	0x0380
        /*0296*/ 	.short	0x0071


	//----- nvinfo : EIATTR_SW_WAR
	.align		4
.L_188:
        /*0298*/ 	.byte	0x04, 0x36
        /*029a*/ 	.short	(.L_190 - .L_189)
.L_189:
        /*029c*/ 	.word	0x00000008
.L_190:


//--------------------- .nv.info._ZN6thrust24THRUST_300001_SM_1000_NS8cuda_cub4core6detail13_kernel_agentINS1_8__reduce11ReduceAgentINS0_12zip_iteratorIN4cuda3std3__45tupleIJNS0_10device_ptrIdEENS0_17counting_iteratorIlNS0_11use_defaultESF_SF_EEEEEEEPNSB_IJdlEEESJ_lNS1_9__extrema9arg_max_fIdl9abs_max_tEEEEJSI_SK_lSO_EEEvDpT0_ --------------------------
	.section	.nv.info._ZN6thrust24THRUST_300001_SM_1000_NS8cuda_cub4core6detail13_kernel_agentINS1_8__reduce11ReduceAgentINS0_12zip_iteratorIN4cuda3std3__45tupleIJNS0_10device_ptrIdEENS0_17counting_iteratorIlNS0_11use_defaultESF_SF_EEEEEEEPNSB_IJdlEEESJ_lNS1_9__extrema9arg_max_fIdl9abs_max_tEEEEJSI_SK_lSO_EEEvDpT0_,"",@"SHT_CUDA_INFO"
	.sectionflags	@""
	.align	4


	//----- nvinfo : EIATTR_CUDA_API_VERSION
	.align		4
        /*0000*/ 	.byte	0x04, 0x37
        /*0002*/ 	.short	(.L_192 - .L_191)
.L_191:
        /*0004*/ 	.word	0x00000082


	//----- nvinfo : EIATTR_KPARAM_INFO
	.align		4
.L_192:
        /*0008*/ 	.byte	0x04, 0x17
        /*000a*/ 	.short	(.L_194 - .L_193)
.L_193:
        /*000c*/ 	.word	0x00000000
        /*0010*/ 	.short	0x0003
        /*0012*/ 	.short	0x0020
        /*0014*/ 	.byte	0x00, 0xf0, 0x05, 0x00


	//----- nvinfo : EIATTR_KPARAM_INFO
	.align		4
.L_194:
        /*0018*/ 	.byte	0x04, 0x17
        /*001a*/ 	.short	(.L_196 - .L_195)
.L_195:
        /*001c*/ 	.word	0x00000000
        /*0020*/ 	.short	0x0002
        /*0022*/ 	.short	0x0018
        /*0024*/ 	.byte	0x00, 0xf0, 0x21, 0x00


	//----- nvinfo : EIATTR_KPARAM_INFO
	.align		4
.L_196:
        /*0028*/ 	.byte	0x04, 0x17
        /*002a*/ 	.short	(.L_198 - .L_197)
.L_197:
        /*002c*/ 	.word	0x00000000
        /*0030*/ 	.short	0x0001
        /*0032*/ 	.short	0x0010
        /*0034*/ 	.byte	0x00, 0xf5, 0x21, 0x00


	//----- nvinfo : EIATTR_KPARAM_INFO
	.align		4
.L_198:
        /*0038*/ 	.byte	0x04, 0x17
        /*003a*/ 	.short	(.L_200 - .L_199)
.L_199:
        /*003c*/ 	.word	0x00000000
        /*0040*/ 	.short	0x0000
        /*0042*/ 	.short	0x0000
        /*0044*/ 	.byte	0x00, 0xf0, 0x41, 0x00


	//----- nvinfo : EIATTR_SPARSE_MMA_MASK
	.align		4
.L_200:
        /*0048*/ 	.byte	0x03, 0x50
        /*004a*/ 	.short	0x0000


	//----- nvinfo : EIATTR_MAXREG_COUNT
	.align		4
        /*004c*/ 	.byte	0x03, 0x1b
        /*004e*/ 	.short	0x00ff


	//----- nvinfo : EIATTR_NUM_BARRIERS
	.align		4
        /*0050*/ 	.byte	0x02, 0x4c
        /*0052*/ 	.byte	0x01
	.zero		1


	//----- nvinfo : EIATTR_MERCURY_ISA_VERSION
	.align		4
        /*0054*/ 	.byte	0x03, 0x5f
        /*0056*/ 	.short	0x0101


	//----- nvinfo : EIATTR_COOP_GROUP_MASK_REGIDS
	.align		4
        /*0058*/ 	.byte	0x04, 0x29
        /*005a*/ 	.short	(.L_202 - .L_201)


	//   ....[0]....
.L_201:
        /*005c*/ 	.word	0xffffffff


	//   ....[1]....
        /*0060*/ 	.word	0xffffffff


	//   ....[2]....
        /*0064*/ 	.word	0xffffffff


	//   ....[3]....
        /*0068*/ 	.word	0xffffffff


	//   ....[4]....
        /*006c*/ 	.word	0xffffffff


	//   ....[5]....
        /*0070*/ 	.word	0xffffffff


	//   ....[6]....
        /*0074*/ 	.word	0xffffffff


	//   ....[7]....
        /*0078*/ 	.word	0xffffffff


	//   ....[8]....
        /*007c*/ 	.word	0xffffffff


	//   ....[9]....
        /*0080*/ 	.word	0xffffffff


	//   ....[10]....
        /*0084*/ 	.word	0xffffffff


	//   ....[11]....
        /*0088*/ 	.word	0xffffffff


	//   ....[12]....
        /*008c*/ 	.word	0xffffffff


	//   ....[13]....
        /*0090*/ 	.word	0xffffffff


	//   ....[14]....
        /*0094*/ 	.word	0xffffffff


	//   ....[15]....
        /*0098*/ 	.word	0xffffffff


	//   ....[16]....
        /*009c*/ 	.word	0xffffffff


	//   ....[17]....
        /*00a0*/ 	.word	0xffffffff


	//   ....[18]....
        /*00a4*/ 	.word	0xffffffff


	//   ....[19]....
        /*00a8*/ 	.word	0xffffffff


	//   ....[20]....
        /*00ac*/ 	.word	0xffffffff


	//   ....[21]....
        /*00b0*/ 	.word	0xffffffff


	//   ....[22]....
        /*00b4*/ 	.word	0xffffffff


	//   ....[23]....
        /*00b8*/ 	.word	0xffffffff


	//   ....[24]....
        /*00bc*/ 	.word	0xffffffff


	//   ....[25]....
        /*00c0*/ 	.word	0xffffffff


	//   ....[26]....
        /*00c4*/ 	.word	0xffffffff


	//   ....[27]....
        /*00c8*/ 	.word	0xffffffff


	//   ....[28]....
        /*00cc*/ 	.word	0xffffffff


	//   ....[29]....
        /*00d0*/ 	.word	0xffffffff


	//   ....[30]....
        /*00d4*/ 	.word	0xffffffff


	//   ....[31]....
        /*00d8*/ 	.word	0xffffffff


	//   ....[32]....
        /*00dc*/ 	.word	0xffffffff


	//   ....[33]....
        /*00e0*/ 	.word	0xffffffff


	//   ....[34]....
        /*00e4*/ 	.word	0xffffffff


	//   ....[35]....
        /*00e8*/ 	.word	0xffffffff


	//   ....[36]....
        /*00ec*/ 	.word	0xffffffff


	//   ....[37]....
        /*00f0*/ 	.word	0xffffffff


	//   ....[38]....
        /*00f4*/ 	.word	0xffffffff


	//   ....[39]....
        /*00f8*/ 	.word	0xffffffff


	//   ....[40]....
        /*00fc*/ 	.word	0xffffffff


	//   ....[41]....
        /*0100*/ 	.word	0xffffffff


	//   ....[42]....
        /*0104*/ 	.word	0xffffffff


	//   ....[43]....
        /*0108*/ 	.word	0xffffffff


	//   ....[44]....
        /*010c*/ 	.word	0xffffffff


	//   ....[45]....
        /*0110*/ 	.word	0xffffffff


	//   ....[46]....
        /*0114*/ 	.word	0xffffffff


	//   ....[47]....
        /*0118*/ 	.word	0xffffffff


	//   ....[48]....
        /*011c*/ 	.word	0xffffffff


	//   ....[49]....
        /*0120*/ 	.word	0xffffffff


	//   ....[50]....
        /*0124*/ 	.word	0xffffffff


	//   ....[51]....
        /*0128*/ 	.word	0xffffffff


	//   ....[52]....
        /*012c*/ 	.word	0xffffffff


	//   ....[53]....
        /*0130*/ 	.word	0xffffffff


	//   ....[54]....
        /*0134*/ 	.word	0xffffffff


	//   ....[55]....
        /*0138*/ 	.word	0xffffffff


	//   ....[56]....
        /*013c*/ 	.word	0xffffffff


	//   ....[57]....
        /*0140*/ 	.word	0xffffffff


	//   ....[58]....
        /*0144*/ 	.word	0xffffffff


	//   ....[59]....
        /*0148*/ 	.word	0xffffffff


	//----- nvinfo : EIATTR_COOP_GROUP_INSTR_OFFSETS
	.align		4
.L_202:
        /*014c*/ 	.byte	0x04, 0x28
        /*014e*/ 	.short	(.L_204 - .L_203)


	//   ....[0]....
.L_203:
        /*0150*/ 	.word	0x00000cb0


	//   ....[1]....
        /*0154*/ 	.word	0x00000ce0


	//   ....[2]....
        /*0158*/ 	.word	0x00000d00


	//   ....[3]....
        /*015c*/ 	.word	0x00000d10


	//   ....[4]....
        /*0160*/ 	.word	0x00000ea0


	//   ....[5]....
        /*0164*/ 	.word	0x00000ed0


	//   ....[6]....
        /*0168*/ 	.word	0x00000f00


	//   ....[7]....
        /*016c*/ 	.word	0x00000f20


	//   ....[8]....
        /*0170*/ 	.word	0x000010a0


	//   ....[9]....
        /*0174*/ 	.word	0x000010d0


	//   ....[10]....
        /*0178*/ 	.word	0x00001100


	//   ....[11]....
        /*017c*/ 	.word	0x00001120


	//   ....[12]....
        /*0180*/ 	.word	0x000012a0


	//   ....[13]....
        /*0184*/ 	.word	0x000012d0


	//   ....[14]....
        /*0188*/ 	.word	0x00001300


	//   ....[15]....
        /*018c*/ 	.word	0x00001320


	//   ....[16]....
        /*0190*/ 	.word	0x000014a0


	//   ....[17]....
        /*0194*/ 	.word	0x000014e0


	//   ....[18]....
        /*0198*/ 	.word	0x00001510


	//   ....[19]....
        /*019c*/ 	.word	0x00001520


	//   ....[20]....
        /*01a0*/ 	.word	0x00002280


	//   ....[21]....
        /*01a4*/ 	.word	0x00002290


	//   ....[22]....
        /*01a8*/ 	.word	0x000022a0


	//   ....[23]....
        /*01ac*/ 	.word	0x000022c0


	//   ....[24]....
        /*01b0*/ 	.word	0x00002440


	//   ....[25]....
        /*01b4*/ 	.word	0x00002480


	//   ....[26]....
        /*01b8*/ 	.word	0x000024b0


	//   ....[27]....
        /*01bc*/ 	.word	0x000024d0


	//   ....[28]....
        /*01c0*/ 	.word	0x00002650


	//   ....[29]....
        /*01c4*/ 	.word	0x00002690


	//   ....[30]....
        /*01c8*/ 	.word	0x000026c0


	//   ....[31]....
        /*01cc*/ 	.word	0x000026e0


	//   ....[32]....
        /*01d0*/ 	.word	0x00002860


	//   ....[33]....
        /*01d4*/ 	.word	0x000028a0


	//   ....[34]....
        /*01d8*/ 	.word	0x000028d0


	//   ....[35]....
        /*01dc*/ 	.word	0x000028f0


	//   ....[36]....
        /*01e0*/ 	.word	0x00002a70


	//   ....[37]....
        /*01e4*/ 	.word	0x00002ab0


	//   ....[38]....
        /*01e8*/ 	.word	0x00002ae0


	//   ....[39]....
        /*01ec*/ 	.word	0x00002b00


	//   ....[40]....
        /*01f0*/ 	.word	0x00004f40


	//   ....[41]....
        /*01f4*/ 	.word	0x00004f70


	//   ....[42]....
        /*01f8*/ 	.word	0x00004f90


	//   ....[43]....
        /*01fc*/ 	.word	0x00004fa0


	//   ....[44]....
        /*0200*/ 	.word	0x00005130


	//   ....[45]....
        /*0204*/ 	.word	0x00005160


	//   ....[46]....
        /*0208*/ 	.word	0x00005190


	//   ....[47]....
        /*020c*/ 	.word	0x000051b0


	//   ....[48]....
        /*0210*/ 	.word	0x00005330


	//   ....[49]....
        /*0214*/ 	.word	0x00005360


	//   ....[50]....
        /*0218*/ 	.word	0x00005390


	//   ....[51]....
        /*021c*/ 	.word	0x000053b0


	//   ....[52]....
        /*0220*/ 	.word	0x00005530


	//   ....[53]....
        /*0224*/ 	.word	0x00005560


	//   ....[54]....
        /*0228*/ 	.word	0x00005590


	//   ....[55]....
        /*022c*/ 	.word	0x000055b0


	//   ....[56]....
        /*0230*/ 	.word	0x00005730


	//   ....[57]....
        /*0234*/ 	.word	0x00005760


	//   ....[58]....
        /*0238*/ 	.word	0x00005790


	//   ....[59]....
        /*023c*/ 	.word	0x000057b0


	//----- nvinfo : EIATTR_VRC_CTA_INIT_COUNT
	.align		4
.L_204:
        /*0240*/ 	.byte	0x02, 0x4a
	.zero		1
	.zero		1


	//----- nvinfo : EIATTR_EXIT_INSTR_OFFSETS
	.align		4
        /*0244*/ 	.byte	0x04, 0x1c
        /*0246*/ 	.short	(.L_206 - .L_205)


	//   ....[0]....
.L_205:
        /*0248*/ 	.word	0x00000040


	//   ....[1]....
        /*024c*/ 	.word	0x00006450


	//   ....[2]....
        /*0250*/ 	.word	0x00006490


	//----- nvinfo : EIATTR_MAX_THREADS
	.align		4
.L_206:
        /*0254*/ 	.byte	0x04, 0x05
        /*0256*/ 	.short	(.L_208 - .L_207)
.L_207:
        /*0258*/ 	.word	0x00000100
        /*025c*/ 	.word	0x00000001
        /*0260*/ 	.word	0x00000001


	//----- nvinfo : EIATTR_CRS_STACK_SIZE
	.align		4
.L_208:
        /*0264*/ 	.byte	0x04, 0x1e
        /*0266*/ 	.short	(.L_210 - .L_209)
.L_209:
        /*0268*/ 	.word	0x00000000


	//----- nvinfo : EIATTR_CBANK_PARAM_SIZE
	.align		4
.L_210:
        /*026c*/ 	.byte	0x03, 0x19
        /*026e*/ 	.short	0x0021


	//----- nvinfo : EIATTR_PARAM_CBANK
	.align		4
        /*0270*/ 	.byte	0x04, 0x0a
        /*0272*/ 	.short	(.L_212 - .L_211)
	.align		4
.L_211:
        /*0274*/ 	.word	index@(.nv.constant0._ZN6thrust24THRUST_300001_SM_1000_NS8cuda_cub4core6detail13_kernel_agentINS1_8__reduce11ReduceAgentINS0_12zip_iteratorIN4cuda3std3__45tupleIJNS0_10device_ptrIdEENS0_17counting_iteratorIlNS0_11use_defaultESF_SF_EEEEEEEPNSB_IJdlEEESJ_lNS1_9__extrema9arg_max_fIdl9abs_max_tEEEEJSI_SK_lSO_EEEvDpT0_)
        /*0278*/ 	.short	0x0380
        /*027a*/ 	.short	0x0021


	//----- nvinfo : EIATTR_SW_WAR
	.align		4
.L_212:
        /*027c*/ 	.byte	0x04, 0x36
        /*027e*/ 	.short	(.L_214 - .L_213)
.L_213:
        /*0280*/ 	.word	0x00000008
.L_214:


//--------------------- .nv.info._ZN6thrust24THRUST_300001_SM_1000_NS8cuda_cub4core6detail13_kernel_agentINS1_8__reduce11ReduceAgentIPN4cuda3std3__45tupleIJdlEEESC_SB_iNS1_9__extrema9arg_max_fIdl9abs_max_tEEEEJSC_SC_iSG_EEEvDpT0_ --------------------------
	.section	.nv.info._ZN6thrust24THRUST_300001_SM_1000_NS8cuda_cub4core6detail13_kernel_agentINS1_8__reduce11ReduceAgentIPN4cuda3std3__45tupleIJdlEEESC_SB_iNS1_9__extrema9arg_max_fIdl9abs_max_tEEEEJSC_SC_iSG_EEEvDpT0_,"",@"SHT_CUDA_INFO"
	.sectionflags	@""
	.align	4


	//----- nvinfo : EIATTR_CUDA_API_VERSION
	.align		4
        /*0000*/ 	.byte	0x04, 0x37
        /*0002*/ 	.short	(.L_216 - .L_215)
.L_215:
        /*0004*/ 	.word	0x00000082


	//----- nvinfo : EIATTR_KPARAM_INFO
	.align		4
.L_216:
        /*0008*/ 	.byte	0x04, 0x17
        /*000a*/ 	.short	(.L_218 - .L_217)
.L_217:
        /*000c*/ 	.word	0x00000000
        /*0010*/ 	.short	0x0003
        /*0012*/ 	.short	0x0014
        /*0014*/ 	.byte	0x00, 0xf0, 0x05, 0x00


	//----- nvinfo : EIATTR_KPARAM_INFO
	.align		4
.L_218:
        /*0018*/ 	.byte	0x04, 0x17
        /*001a*/ 	.short	(.L_220 - .L_219)
.L_219:
        /*001c*/ 	.word	0x00000000
        /*0020*/ 	.short	0x0002
        /*0022*/ 	.short	0x0010
        /*0024*/ 	.byte	0x00, 0xf0, 0x11, 0x00


	//----- nvinfo : EIATTR_KPARAM_INFO
	.align		4
.L_220:
        /*0028*/ 	.byte	0x04, 0x17
        /*002a*/ 	.short	(.L_222 - .L_221)
.L_221:
        /*002c*/ 	.word	0x00000000
        /*0030*/ 	.short	0x0001
        /*0032*/ 	.short	0x0008
        /*0034*/ 	.byte	0x00, 0xf5, 0x21, 0x00


	//----- nvinfo : EIATTR_KPARAM_INFO
	.align		4
.L_222:
        /*0038*/ 	.byte	0x04, 0x17
        /*003a*/ 	.short	(.L_224 - .L_223)
.L_223:
        /*003c*/ 	.word	0x00000000
        /*0040*/ 	.short	0x0000
        /*0042*/ 	.short	0x0000
        /*0044*/ 	.byte	0x00, 0xf5, 0x21, 0x00


	//----- nvinfo : EIATTR_SPARSE_MMA_MASK
	.align		4
.L_224:
        /*0048*/ 	.byte	0x03, 0x50
        /*004a*/ 	.short	0x0000


	//----- nvinfo : EIATTR_MAXREG_COUNT
	.align		4
        /*004c*/ 	.byte	0x03, 0x1b
        /*004e*/ 	.short	0x00ff


	//----- nvinfo : EIATTR_NUM_BARRIERS
	.align		4
        /*0050*/ 	.byte	0x02, 0x4c
        /*0052*/ 	.byte	0x01
	.zero		1


	//----- nvinfo : EIATTR_MERCURY_ISA_VERSION
	.align		4
        /*0054*/ 	.byte	0x03, 0x5f
        /*0056*/ 	.short	0x0101


	//----- nvinfo : EIATTR_COOP_GROUP_MASK_REGIDS
	.align		4
        /*0058*/ 	.byte	0x04, 0x29
        /*005a*/ 	.short	(.L_226 - .L_225)


	//   ....[0]....
.L_225:
        /*005c*/ 	.word	0xffffffff


	//   ....[1]....
        /*0060*/ 	.word	0xffffffff


	//   ....[2]....
        /*0064*/ 	.word	0xffffffff


	//   ....[3]....
        /*0068*/ 	.word	0xffffffff


	//   ....[4]....
        /*006c*/ 	.word	0xffffffff


	//   ....[5]....
        /*0070*/ 	.word	0xffffffff


	//   ....[6]....
        /*0074*/ 	.word	0xffffffff


	//   ....[7]....
        /*0078*/ 	.word	0xffffffff


	//   ....[8]....
        /*007c*/ 	.word	0xffffffff


	//   ....[9]....
        /*0080*/ 	.word	0xffffffff


	//   ....[10]....
        /*0084*/ 	.word	0xffffffff


	//   ....[11]....
        /*0088*/ 	.word	0xffffffff


	//   ....[12]....
        /*008c*/ 	.word	0xffffffff


	//   ....[13]....
        /*0090*/ 	.word	0xffffffff


	//   ....[14]....
        /*0094*/ 	.word	0xffffffff


	//   ....[15]....
        /*0098*/ 	.word	0xffffffff


	//   ....[16]....
        /*009c*/ 	.word	0xffffffff


	//   ....[17]....
        /*00a0*/ 	.word	0xffffffff


	//   ....[18]....
        /*00a4*/ 	.word	0xffffffff


	//   ....[19]....
        /*00a8*/ 	.word	0xffffffff


	//   ....[20]....
        /*00ac*/ 	.word	0xffffffff


	//   ....[21]....
        /*00b0*/ 	.word	0xffffffff


	//   ....[22]....
        /*00b4*/ 	.word	0xffffffff


	//   ....[23]....
        /*00b8*/ 	.word	0xffffffff


	//   ....[24]....
        /*00bc*/ 	.word	0xffffffff


	//   ....[25]....
        /*00c0*/ 	.word	0xffffffff


	//   ....[26]....
        /*00c4*/ 	.word	0xffffffff


	//   ....[27]....
        /*00c8*/ 	.word	0xffffffff


	//   ....[28]....
        /*00cc*/ 	.word	0xffffffff


	//   ....[29]....
        /*00d0*/ 	.word	0xffffffff


	//   ....[30]....
        /*00d4*/ 	.word	0xffffffff


	//   ....[31]....
        /*00d8*/ 	.word	0xffffffff


	//   ....[32]....
        /*00dc*/ 	.word	0xffffffff


	//   ....[33]....
        /*00e0*/ 	.word	0xffffffff


	//   ....[34]....
        /*00e4*/ 	.word	0xffffffff


	//   ....[35]....
        /*00e8*/ 	.word	0xffffffff


	//   ....[36]....
        /*00ec*/ 	.word	0xffffffff


	//   ....[37]....
        /*00f0*/ 	.word	0xffffffff


	//   ....[38]....
        /*00f4*/ 	.word	0xffffffff


	//   ....[39]....
        /*00f8*/ 	.word	0xffffffff


	//   ....[40]....
        /*00fc*/ 	.word	0xffffffff


	//   ....[41]....
        /*0100*/ 	.word	0xffffffff


	//   ....[42]....
        /*0104*/ 	.word	0xffffffff


	//   ....[43]....
        /*0108*/ 	.word	0xffffffff


	//   ....[44]....
        /*010c*/ 	.word	0xffffffff


	//   ....[45]....
        /*0110*/ 	.word	0xffffffff


	//   ....[46]....
        /*0114*/ 	.word	0xffffffff


	//   ....[47]....
        /*0118*/ 	.word	0xffffffff


	//   ....[48]....
        /*011c*/ 	.word	0xffffffff


	//   ....[49]....
        /*0120*/ 	.word	0xffffffff


	//   ....[50]....
        /*0124*/ 	.word	0xffffffff


	//   ....[51]....
        /*0128*/ 	.word	0xffffffff


	//   ....[52]....
        /*012c*/ 	.word	0xffffffff


	//   ....[53]....
        /*0130*/ 	.word	0xffffffff


	//   ....[54]....
        /*0134*/ 	.word	0xffffffff


	//   ....[55]....
        /*0138*/ 	.word	0xffffffff


	//   ....[56]....
        /*013c*/ 	.word	0xffffffff


	//   ....[57]....
        /*0140*/ 	.word	0xffffffff


	//   ....[58]....
        /*0144*/ 	.word	0xffffffff


	//   ....[59]....
        /*0148*/ 	.word	0xffffffff


	//----- nvinfo : EIATTR_COOP_GROUP_INSTR_OFFSETS
	.align		4
.L_226:
        /*014c*/ 	.byte	0x04, 0x28
        /*014e*/ 	.short	(.L_228 - .L_227)


	//   ....[0]....
.L_227:
        /*0150*/ 	.word	0x00000b70


	//   ....[1]....
        /*0154*/ 	.word	0x00000ba0


	//   ....[2]....
        /*0158*/ 	.word	0x00000bc0


	//   ....[3]....
        /*015c*/ 	.word	0x00000bd0


	//   ....[4]....
        /*0160*/ 	.word	0x00000d60


	//   ....[5]....
        /*0164*/ 	.word	0x00000d90


	//   ....[6]....
        /*0168*/ 	.word	0x00000dc0


	//   ....[7]....
        /*016c*/ 	.word	0x00000de0


	//   ....[8]....
        /*0170*/ 	.word	0x00000f60


	//   ....[9]....
        /*0174*/ 	.word	0x00000f90


	//   ....[10]....
        /*0178*/ 	.word	0x00000fc0


	//   ....[11]....
        /*017c*/ 	.word	0x00000fe0


	//   ....[12]....
        /*0180*/ 	.word	0x00001160


	//   ....[13]....
        /*0184*/ 	.word	0x00001190


	//   ....[14]....
        /*0188*/ 	.word	0x000011c0


	//   ....[15]....
        /*018c*/ 	.word	0x000011e0


	//   ....[16]....
        /*0190*/ 	.word	0x00001360


	//   ....[17]....
        /*0194*/ 	.word	0x000013a0


	//   ....[18]....
        /*0198*/ 	.word	0x000013d0


	//   ....[19]....
        /*019c*/ 	.word	0x000013e0


	//   ....[20]....
        /*01a0*/ 	.word	0x00002140


	//   ....[21]....
        /*01a4*/ 	.word	0x00002150


	//   ....[22]....
        /*01a8*/ 	.word	0x00002160


	//   ....[23]....
        /*01ac*/ 	.word	0x00002180


	//   ....[24]....
        /*01b0*/ 	.word	0x00002300


	//   ....[25]....
        /*01b4*/ 	.word	0x00002340


	//   ....[26]....
        /*01b8*/ 	.word	0x00002370


	//   ....[27]....
        /*01bc*/ 	.word	0x00002390


	//   ....[28]....
        /*01c0*/ 	.word	0x00002510


	//   ....[29]....
        /*01c4*/ 	.word	0x00002550


	//   ....[30]....
        /*01c8*/ 	.word	0x00002580


	//   ....[31]....
        /*01cc*/ 	.word	0x000025a0


	//   ....[32]....
        /*01d0*/ 	.word	0x00002720


	//   ....[33]....
        /*01d4*/ 	.word	0x00002760


	//   ....[34]....
        /*01d8*/ 	.word	0x00002790


	//   ....[35]....
        /*01dc*/ 	.word	0x000027b0


	//   ....[36]....
        /*01e0*/ 	.word	0x00002930


	//   ....[37]....
        /*01e4*/ 	.word	0x00002970


	//   ....[38]....
        /*01e8*/ 	.word	0x000029b0


	//   ....[39]....
        /*01ec*/ 	.word	0x000029c0


	//   ....[40]....
        /*01f0*/ 	.word	0x00004d80


	//   ....[41]....
        /*01f4*/ 	.word	0x00004db0


	//   ....[42]....
        /*01f8*/ 	.word	0x00004dd0


	//   ....[43]....
        /*01fc*/ 	.word	0x00004de0


	//   ....[44]....
        /*0200*/ 	.word	0x00004f70


	//   ....[45]....
        /*0204*/ 	.word	0x00004fa0


	//   ....[46]....
        /*0208*/ 	.word	0x00004fd0


	//   ....[47]....
        /*020c*/ 	.word	0x00004ff0


	//   ....[48]....
        /*0210*/ 	.word	0x00005170


	//   ....[49]....
        /*0214*/ 	.word	0x000051a0


	//   ....[50]....
        /*0218*/ 	.word	0x000051d0


	//   ....[51]....
        /*021c*/ 	.word	0x000051f0


	//   ....[52]....
        /*0220*/ 	.word	0x00005370


	//   ....[53]....
        /*0224*/ 	.word	0x000053a0


	//   ....[54]....
        /*0228*/ 	.word	0x000053d0


	//   ....[55]....
        /*022c*/ 	.word	0x000053f0


	//   ....[56]....
        /*0230*/ 	.word	0x00005570


	//   ....[57]....
        /*0234*/ 	.word	0x000055a0


	//   ....[58]....
        /*0238*/ 	.word	0x000055d0


	//   ....[59]....
        /*023c*/ 	.word	0x000055f0


	//----- nvinfo : EIATTR_VRC_CTA_INIT_COUNT
	.align		4
.L_228:
        /*0240*/ 	.byte	0x02, 0x4a
	.zero		1
	.zero		1


	//----- nvinfo : EIATTR_EXIT_INSTR_OFFSETS
	.align		4
        /*0244*/ 	.byte	0x04, 0x1c
        /*0246*/ 	.short	(.L_230 - .L_229)


	//   ....[0]....
.L_229:
        /*0248*/ 	.word	0x00000030


	//   ....[1]....
        /*024c*/ 	.word	0x00006290


	//   ....[2]....
        /*0250*/ 	.word	0x000062d0


	//----- nvinfo : EIATTR_MAX_THREADS
	.align		4
.L_230:
        /*0254*/ 	.byte	0x04, 0x05
        /*0256*/ 	.short	(.L_232 - .L_231)
.L_231:
        /*0258*/ 	.word	0x00000100
        /*025c*/ 	.word	0x00000001
        /*0260*/ 	.word	0x00000001


	//----- nvinfo : EIATTR_CRS_STACK_SIZE
	.align		4
.L_232:
        /*0264*/ 	.byte	0x04, 0x1e
        /*0266*/ 	.short	(.L_234 - .L_233)
.L_233:
        /*0268*/ 	.word	0x00000000


	//----- nvinfo : EIATTR_CBANK_PARAM_SIZE
	.align		4
.L_234:
        /*026c*/ 	.byte	0x03, 0x19
        /*026e*/ 	.short	0x0015


	//----- nvinfo : EIATTR_PARAM_CBANK
	.align		4
        /*0270*/ 	.byte	0x04, 0x0a
        /*0272*/ 	.short	(.L_236 - .L_235)
	.align		4
.L_235:
        /*0274*/ 	.word	index@(.nv.constant0._ZN6thrust24THRUST_300001_SM_1000_NS8cuda_cub4core6detail13_kernel_agentINS1_8__reduce11ReduceAgentIPN4cuda3std3__45tupleIJdlEEESC_SB_iNS1_9__extrema9arg_max_fIdl9abs_max_tEEEEJSC_SC_iSG_EEEvDpT0_)
        /*0278*/ 	.short	0x0380
        /*027a*/ 	.short	0x0015


	//----- nvinfo : EIATTR_SW_WAR
	.align		4
.L_236:
        /*027c*/ 	.byte	0x04, 0x36
        /*027e*/ 	.short	(.L_238 - .L_237)
.L_237:
        /*0280*/ 	.word	0x00000008
.L_238:


//--------------------- .nv.info._ZN6thrust24THRUST_300001_SM_1000_NS8cuda_cub4core6detail13_kernel_agentINS1_8__reduce10DrainAgentIiEEJN3cub18CUB_300001_SM_10009GridQueueIjEEiEEEvDpT0_ --------------------------
	.section	.nv.info._ZN6thrust24THRUST_300001_SM_1000_NS8cuda_cub4core6detail13_kernel_agentINS1_8__reduce10DrainAgentIiEEJN3cub18CUB_300001_SM_10009GridQueueIjEEiEEEvDpT0_,"",@"SHT_CUDA_INFO"
	.sectionflags	@""
	.align	4


	//----- nvinfo : EIATTR_CUDA_API_VERSION
	.align		4
        /*0000*/ 	.byte	0x04, 0x37
        /*0002*/ 	.short	(.L_240 - .L_239)
.L_239:
        /*0004*/ 	.word	0x00000082


	//----- nvinfo : EIATTR_KPARAM_INFO
	.align		4
.L_240:
        /*0008*/ 	.byte	0x04, 0x17
        /*000a*/ 	.short	(.L_242 - .L_241)
.L_241:
        /*000c*/ 	.word	0x00000000
        /*0010*/ 	.short	0x0001
        /*0012*/ 	.short	0x0008
        /*0014*/ 	.byte	0x00, 0xf0, 0x11, 0x00


	//----- nvinfo : EIATTR_KPARAM_INFO
	.align		4
.L_242:
        /*0018*/ 	.byte	0x04, 0x17
        /*001a*/ 	.short	(.L_244 - .L_243)
.L_243:
        /*001c*/ 	.word	0x00000000
        /*0020*/ 	.short	0x0000
        /*0022*/ 	.short	0x0000
        /*0024*/ 	.byte	0x00, 0xf0, 0x21, 0x00


	//----- nvinfo : EIATTR_SPARSE_MMA_MASK
	.align		4
.L_244:
        /*0028*/ 	.byte	0x03, 0x50
        /*002a*/ 	.short	0x0000


	//----- nvinfo : EIATTR_MAXREG_COUNT
	.align		4
        /*002c*/ 	.byte	0x03, 0x1b
        /*002e*/ 	.short	0x00ff


	//----- nvinfo : EIATTR_MERCURY_ISA_VERSION
	.align		4
        /*0030*/ 	.byte	0x03, 0x5f
        /*0032*/ 	.short	0x0101


	//----- nvinfo : EIATTR_VRC_CTA_INIT_COUNT
	.align		4
        /*0034*/ 	.byte	0x02, 0x4a
	.zero		1
	.zero		1


	//----- nvinfo : EIATTR_EXIT_INSTR_OFFSETS
	.align		4
        /*0038*/ 	.byte	0x04, 0x1c
        /*003a*/ 	.short	(.L_246 - .L_245)


	//   ....[0]....
.L_245:
        /*003c*/ 	.word	0x00000060


	//----- nvinfo : EIATTR_MAX_THREADS
	.align		4
.L_246:
        /*0040*/ 	.byte	0x04, 0x05
        /*0042*/ 	.short	(.L_248 - .L_247)
.L_247:
        /*0044*/ 	.word	0x00000001
        /*0048*/ 	.word	0x00000001
        /*004c*/ 	.word	0x00000001


	//----- nvinfo : EIATTR_CBANK_PARAM_SIZE
	.align		4
.L_248:
        /*0050*/ 	.byte	0x03, 0x19
        /*0052*/ 	.short	0x000c


	//----- nvinfo : EIATTR_PARAM_CBANK
	.align		4
        /*0054*/ 	.byte	0x04, 0x0a
        /*0056*/ 	.short	(.L_250 - .L_249)
	.align		4
.L_249:
        /*0058*/ 	.word	index@(.nv.constant0._ZN6thrust24THRUST_300001_SM_1000_NS8cuda_cub4core6detail13_kernel_agentINS1_8__reduce10DrainAgentIiEEJN3cub18CUB_300001_SM_10009GridQueueIjEEiEEEvDpT0_)
        /*005c*/ 	.short	0x0380
        /*005e*/ 	.short	0x000c


	//----- nvinfo : EIATTR_SW_WAR
	.align		4
.L_250:
        /*0060*/ 	.byte	0x04, 0x36
        /*0062*/ 	.short	(.L_252 - .L_251)
.L_251:
        /*0064*/ 	.word	0x00000008
.L_252:


//--------------------- .nv.info._ZN6thrust24THRUST_300001_SM_1000_NS8cuda_cub4core6detail13_kernel_agentINS1_8__reduce11ReduceAgentINS0_12zip_iteratorIN4cuda3std3__45tupleIJNS0_10device_ptrIdEENS0_17counting_iteratorIlNS0_11use_defaultESF_SF_EEEEEEEPNSB_IJdlEEESJ_iNS1_9__extrema9arg_max_fIdl9abs_max_tEEEEJSI_SK_iN3cub18CUB_300001_SM_100013GridEvenShareIiEENSR_9GridQueueIjEESO_EEEvDpT0_ --------------------------
	.section	.nv.info._ZN6thrust24THRUST_300001_SM_1000_NS8cuda_cub4core6detail13_kernel_agentINS1_8__reduce11ReduceAgentINS0_12zip_iteratorIN4cuda3std3__45tupleIJNS0_10device_ptrIdEENS0_17counting_iteratorIlNS0_11use_defaultESF_SF_EEEEEEEPNSB_IJdlEEESJ_iNS1_9__extrema9arg_max_fIdl9abs_max_tEEEEJSI_SK_iN3cub18CUB_300001_SM_100013GridEvenShareIiEENSR_9GridQueueIjEESO_EEEvDpT0_,"",@"SHT_CUDA_INFO"
	.sectionflags	@""
	.align	4


	//----- nvinfo : EIATTR_CUDA_API_VERSION
	.align		4
        /*0000*/ 	.byte	0x04, 0x37
        /*0002*/ 	.short	(.L_254 - .L_253)
.L_253:
        /*0004*/ 	.word	0x00000082


	//----- nvinfo : EIATTR_KPARAM_INFO
	.align		4
.L_254:
        /*0008*/ 	.byte	0x04, 0x17
        /*000a*/ 	.short	(.L_256 - .L_255)
.L_255:
        /*000c*/ 	.word	0x00000000
        /*0010*/ 	.short	0x0005
        /*0012*/ 	.short	0x0050
        /*0014*/ 	.byte	0x00, 0xf0, 0x05, 0x00


	//----- nvinfo : EIATTR_KPARAM_INFO
	.align		4
.L_256:
        /*0018*/ 	.byte	0x04, 0x17
        /*001a*/ 	.short	(.L_258 - .L_257)
.L_257:
        /*001c*/ 	.word	0x00000000
        /*0020*/ 	.short	0x0004
        /*0022*/ 	.short	0x0048
        /*0024*/ 	.byte	0x00, 0xf0, 0x21, 0x00


	//----- nvinfo : EIATTR_KPARAM_INFO
	.align		4
.L_258:
        /*0028*/ 	.byte	0x04, 0x17
        /*002a*/ 	.short	(.L_260 - .L_259)
.L_259:
        /*002c*/ 	.word	0x00000000
        /*0030*/ 	.short	0x0003
        /*0032*/ 	.short	0x001c
        /*0034*/ 	.byte	0x00, 0xf0, 0xa1, 0x00


	//----- nvinfo : EIATTR_KPARAM_INFO
	.align		4
.L_260:
        /*0038*/ 	.byte	0x04, 0x17
        /*003a*/ 	.short	(.L_262 - .L_261)
.L_261:
        /*003c*/ 	.word	0x00000000
        /*0040*/ 	.short	0x0002
        /*0042*/ 	.short	0x0018
        /*0044*/ 	.byte	0x00, 0xf0, 0x11, 0x00


	//----- nvinfo : EIATTR_KPARAM_INFO
	.align		4
.L_262:
        /*0048*/ 	.byte	0x04, 0x17
        /*004a*/ 	.short	(.L_264 - .L_263)
.L_263:
        /*004c*/ 	.word	0x00000000
        /*0050*/ 	.short	0x0001
        /*0052*/ 	.short	0x0010
        /*0054*/ 	.byte	0x00, 0xf5, 0x21, 0x00


	//----- nvinfo : EIATTR_KPARAM_INFO
	.align		4
.L_264:
        /*0058*/ 	.byte	0x04, 0x17
        /*005a*/ 	.short	(.L_266 - .L_265)
.L_265:
        /*005c*/ 	.word	0x00000000
        /*0060*/ 	.short	0x0000
        /*0062*/ 	.short	0x0000
        /*0064*/ 	.byte	0x00, 0xf0, 0x41, 0x00


	//----- nvinfo : EIATTR_SPARSE_MMA_MASK
	.align		4
.L_266:
        /*0068*/ 	.byte	0x03, 0x50
        /*006a*/ 	.short	0x0000


	//----- nvinfo : EIATTR_MAXREG_COUNT
	.align		4
        /*006c*/ 	.byte	0x03, 0x1b
        /*006e*/ 	.short	0x00ff


	//----- nvinfo : EIATTR_NUM_BARRIERS
	.align		4
        /*0070*/ 	.byte	0x02, 0x4c
        /*0072*/ 	.byte	0x01
	.zero		1


	//----- nvinfo : EIATTR_MERCURY_ISA_VERSION
	.align		4
        /*0074*/ 	.byte	0x03, 0x5f
        /*0076*/ 	.short	0x0101


	//----- nvinfo : EIATTR_COOP_GROUP_MASK_REGIDS
	.align		4
        /*0078*/ 	.byte	0x04, 0x29
        /*007a*/ 	.short	(.L_268 - .L_267)


	//   ....[0]....
.L_267:
        /*007c*/ 	.word	0xffffffff


	//   ....[1]....
        /*0080*/ 	.word	0xffffffff


	//   ....[2]....
        /*0084*/ 	.word	0xffffffff


	//   ....[3]....
        /*0088*/ 	.word	0xffffffff


	//   ....[4]....
        /*008c*/ 	.word	0xffffffff


	//   ....[5]....
        /*0090*/ 	.word	0xffffffff


	//   ....[6]....
        /*0094*/ 	.word	0xffffffff


	//   ....[7]....
        /*0098*/ 	.word	0xffffffff


	//   ....[8]....
        /*009c*/ 	.word	0xffffffff


	//   ....[9]....
        /*00a0*/ 	.word	0xffffffff


	//   ....[10]....
        /*00a4*/ 	.word	0xffffffff


	//   ....[11]....
        /*00a8*/ 	.word	0xffffffff


	//   ....[12]....
        /*00ac*/ 	.word	0xffffffff


	//   ....[13]....
        /*00b0*/ 	.word	0xffffffff


	//   ....[14]....
        /*00b4*/ 	.word	0xffffffff


	//   ....[15]....
        /*00b8*/ 	.word	0xffffffff


	//   ....[16]....
        /*00bc*/ 	.word	0xffffffff


	//   ....[17]....
        /*00c0*/ 	.word	0xffffffff


	//   ....[18]....
        /*00c4*/ 	.word	0xffffffff


	//   ....[19]....
        /*00c8*/ 	.word	0xffffffff


	//   ....[20]....
        /*00cc*/ 	.word	0xffffffff


	//   ....[21]....
        /*00d0*/ 	.word	0xffffffff


	//   ....[22]....
        /*00d4*/ 	.word	0xffffffff


	//   ....[23]....
        /*00d8*/ 	.word	0xffffffff


	//   ....[24]....
        /*00dc*/ 	.word	0xffffffff


	//   ....[25]....
        /*00e0*/ 	.word	0xffffffff


	//   ....[26]....
        /*00e4*/ 	.word	0xffffffff


	//   ....[27]....
        /*00e8*/ 	.word	0xffffffff


	//   ....[28]....
        /*00ec*/ 	.word	0xffffffff


	//   ....[29]....
        /*00f0*/ 	.word	0xffffffff


	//   ....[30]....
        /*00f4*/ 	.word	0xffffffff


	//   ....[31]....
        /*00f8*/ 	.word	0xffffffff


	//   ....[32]....
        /*00fc*/ 	.word	0xffffffff


	//   ....[33]....
        /*0100*/ 	.word	0xffffffff


	//   ....[34]....
        /*0104*/ 	.word	0xffffffff


	//   ....[35]....
        /*0108*/ 	.word	0xffffffff


	//   ....[36]....
        /*010c*/ 	.word	0xffffffff


	//   ....[37]....
        /*0110*/ 	.word	0xffffffff


	//   ....[38]....
        /*0114*/ 	.word	0xffffffff


	//   ....[39]....
        /*0118*/ 	.word	0xffffffff


	//   ....[40]....
        /*011c*/ 	.word	0xffffffff


	//   ....[41]....
        /*0120*/ 	.word	0xffffffff


	//   ....[42]....
        /*0124*/ 	.word	0xffffffff


	//   ....[43]....
        /*0128*/ 	.word	0xffffffff


	//   ....[44]....
        /*012c*/ 	.word	0xffffffff


	//   ....[45]....
        /*0130*/ 	.word	0xffffffff


	//   ....[46]....
        /*0134*/ 	.word	0xffffffff


	//   ....[47]....
        /*0138*/ 	.word	0xffffffff


	//   ....[48]....
        /*013c*/ 	.word	0xffffffff


	//   ....[49]....
        /*0140*/ 	.word	0xffffffff


	//   ....[50]....
        /*0144*/ 	.word	0xffffffff


	//   ....[51]....
        /*0148*/ 	.word	0xffffffff


	//   ....[52]....
        /*014c*/ 	.word	0xffffffff


	//   ....[53]....
        /*0150*/ 	.word	0xffffffff


	//   ....[54]....
        /*0154*/ 	.word	0xffffffff


	//   ....[55]....
        /*0158*/ 	.word	0xffffffff


	//   ....[56]....
        /*015c*/ 	.word	0xffffffff


	//   ....[57]....
        /*0160*/ 	.word	0xffffffff


	//   ....[58]....
        /*0164*/ 	.word	0xffffffff


	//   ....[59]....
        /*0168*/ 	.word	0xffffffff


	//----- nvinfo : EIATTR_COOP_GROUP_INSTR_OFFSETS
	.align		4
.L_268:
        /*016c*/ 	.byte	0x04, 0x28
        /*016e*/ 	.short	(.L_270 - .L_269)


	//   ....[0]....
.L_269:
        /*0170*/ 	.word	0x00000cd0


	//   ....[1]....
        /*0174*/ 	.word	0x00000d00


	//   ....[2]....
        /*0178*/ 	.word	0x00000d20


	//   ....[3]....
        /*017c*/ 	.word	0x00000d30


	//   ....[4]....
        /*0180*/ 	.word	0x00000ec0


	//   ....[5]....
        /*0184*/ 	.word	0x00000ef0


	//   ....[6]....
        /*0188*/ 	.word	0x00000f20


	//   ....[7]....
        /*018c*/ 	.word	0x00000f40


	//   ....[8]....
        /*0190*/ 	.word	0x000010c0


	//   ....[9]....
        /*0194*/ 	.word	0x00001100


	//   ....[10]....
        /*0198*/ 	.word	0x00001130


	//   ....[11]....
        /*019c*/ 	.word	0x00001140


	//   ....[12]....
        /*01a0*/ 	.word	0x000012c0


	//   ....[13]....
        /*01a4*/ 	.word	0x000012f0


	//   ....[14]....
        /*01a8*/ 	.word	0x00001320


	//   ....[15]....
        /*01ac*/ 	.word	0x00001340


	//   ....[16]....
        /*01b0*/ 	.word	0x000014c0


	//   ....[17]....
        /*01b4*/ 	.word	0x000014f0


	//   ....[18]....
        /*01b8*/ 	.word	0x00001520


	//   ....[19]....
        /*01bc*/ 	.word	0x00001540


	//   ....[20]....
        /*01c0*/ 	.word	0x000022b0


	//   ....[21]....
        /*01c4*/ 	.word	0x000022c0


	//   ....[22]....
        /*01c8*/ 	.word	0x000022d0


	//   ....[23]....
        /*01cc*/ 	.word	0x000022f0


	//   ....[24]....
        /*01d0*/ 	.word	0x00002470


	//   ....[25]....
        /*01d4*/ 	.word	0x000024b0


	//   ....[26]....
        /*01d8*/ 	.word	0x000024e0


	//   ....[27]....
        /*01dc*/ 	.word	0x00002500


	//   ....[28]....
        /*01e0*/ 	.word	0x00002680


	//   ....[29]....
        /*01e4*/ 	.word	0x000026c0


	//   ....[30]....
        /*01e8*/ 	.word	0x000026f0


	//   ....[31]....
        /*01ec*/ 	.word	0x00002710


	//   ....[32]....
        /*01f0*/ 	.word	0x00002890


	//   ....[33]....
        /*01f4*/ 	.word	0x000028d0


	//   ....[34]....
        /*01f8*/ 	.word	0x00002900


	//   ....[35]....
        /*01fc*/ 	.word	0x00002920


	//   ....[36]....
        /*0200*/ 	.word	0x00002aa0


	//   ....[37]....
        /*0204*/ 	.word	0x00002ae0


	//   ....[38]....
        /*0208*/ 	.word	0x00002b10


	//   ....[39]....
        /*020c*/ 	.word	0x00002b30


	//   ....[40]....
        /*0210*/ 	.word	0x000051f0


	//   ....[41]....
        /*0214*/ 	.word	0x00005220


	//   ....[42]....
        /*0218*/ 	.word	0x00005240


	//   ....[43]....
        /*021c*/ 	.word	0x00005250


	//   ....[44]....
        /*0220*/ 	.word	0x000053e0


	//   ....[45]....
        /*0224*/ 	.word	0x00005410


	//   ....[46]....
        /*0228*/ 	.word	0x00005440


	//   ....[47]....
        /*022c*/ 	.word	0x00005460


	//   ....[48]....
        /*0230*/ 	.word	0x000055e0


	//   ....[49]....
        /*0234*/ 	.word	0x00005610


	//   ....[50]....
        /*0238*/ 	.word	0x00005640


	//   ....[51]....
        /*023c*/ 	.word	0x00005660


	//   ....[52]....
        /*0240*/ 	.word	0x000057e0


	//   ....[53]....
        /*0244*/ 	.word	0x00005810


	//   ....[54]....
        /*0248*/ 	.word	0x00005840


	//   ....[55]....
        /*024c*/ 	.word	0x00005860


	//   ....[56]....
        /*0250*/ 	.word	0x000059e0


	//   ....[57]....
        /*0254*/ 	.word	0x00005a10


	//   ....[58]....
        /*0258*/ 	.word	0x00005a40


	//   ....[59]....
        /*025c*/ 	.word	0x00005a60


	//----- nvinfo : EIATTR_VRC_CTA_INIT_COUNT
	.align		4
.L_270:
        /*0260*/ 	.byte	0x02, 0x4a
	.zero		1
	.zero		1


	//----- nvinfo : EIATTR_EXIT_INSTR_OFFSETS
	.align		4
        /*0264*/ 	.byte	0x04, 0x1c
        /*0266*/ 	.short	(.L_272 - .L_271)


	//   ....[0]....
.L_271:
        /*0268*/ 	.word	0x00006710


	//   ....[1]....
        /*026c*/ 	.word	0x00006770


	//----- nvinfo : EIATTR_MAX_THREADS
	.align		4
.L_272:
        /*0270*/ 	.byte	0x04, 0x05
        /*0272*/ 	.short	(.L_274 - .L_273)
.L_273:
        /*0274*/ 	.word	0x00000100
        /*0278*/ 	.word	0x00000001
        /*027c*/ 	.word	0x00000001


	//----- nvinfo : EIATTR_CRS_STACK_SIZE
	.align		4
.L_274:
        /*0280*/ 	.byte	0x04, 0x1e
        /*0282*/ 	.short	(.L_276 - .L_275)
.L_275:
        /*0284*/ 	.word	0x00000000


	//----- nvinfo : EIATTR_CBANK_PARAM_SIZE
	.align		4
.L_276:
        /*0288*/ 	.byte	0x03, 0x19
        /*028a*/ 	.short	0x0051


	//----- nvinfo : EIATTR_PARAM_CBANK
	.align		4
        /*028c*/ 	.byte	0x04, 0x0a
        /*028e*/ 	.short	(.L_278 - .L_277)
	.align		4
.L_277:
        /*0290*/ 	.word	index@(.nv.constant0._ZN6thrust24THRUST_300001_SM_1000_NS8cuda_cub4core6detail13_kernel_agentINS1_8__reduce11ReduceAgentINS0_12zip_iteratorIN4cuda3std3__45tupleIJNS0_10device_ptrIdEENS0_17counting_iteratorIlNS0_11use_defaultESF_SF_EEEEEEEPNSB_IJdlEEESJ_iNS1_9__extrema9arg_max_fIdl9abs_max_tEEEEJSI_SK_iN3cub18CUB_300001_SM_100013GridEvenShareIiEENSR_9GridQueueIjEESO_EEEvDpT0_)
        /*0294*/ 	.short	0x0380
        /*0296*/ 	.short	0x0051


	//----- nvinfo : EIATTR_SW_WAR
	.align		4
.L_278:
        /*0298*/ 	.byte	0x04, 0x36
        /*029a*/ 	.short	(.L_280 - .L_279)
.L_279:
        /*029c*/ 	.word	0x00000008
.L_280:


//--------------------- .nv.info._ZN6thrust24THRUST_300001_SM_1000_NS8cuda_cub4core6detail13_kernel_agentINS1_8__reduce11ReduceAgentINS0_12zip_iteratorIN4cuda3std3__45tupleIJNS0_10device_ptrIdEENS0_17counting_iteratorIlNS0_11use_defaultESF_SF_EEEEEEEPNSB_IJdlEEESJ_iNS1_9__extrema9arg_max_fIdl9abs_max_tEEEEJSI_SK_iSO_EEEvDpT0_ --------------------------
	.section	.nv.info._ZN6thrust24THRUST_300001_SM_1000_NS8cuda_cub4core6detail13_kernel_agentINS1_8__reduce11ReduceAgentINS0_12zip_iteratorIN4cuda3std3__45tupleIJNS0_10device_ptrIdEENS0_17counting_iteratorIlNS0_11use_defaultESF_SF_EEEEEEEPNSB_IJdlEEESJ_iNS1_9__extrema9arg_max_fIdl9abs_max_tEEEEJSI_SK_iSO_EEEvDpT0_,"",@"SHT_CUDA_INFO"
	.sectionflags	@""
	.align	4


	//----- nvinfo : EIATTR_CUDA_API_VERSION
	.align		4
        /*0000*/ 	.byte	0x04, 0x37
        /*0002*/ 	.short	(.L_282 - .L_281)
.L_281:
        /*0004*/ 	.word	0x00000082


	//----- nvinfo : EIATTR_KPARAM_INFO
	.align		4
.L_282:
        /*0008*/ 	.byte	0x04, 0x17
        /*000a*/ 	.short	(.L_284 - .L_283)
.L_283:
        /*000c*/ 	.word	0x00000000
        /*0010*/ 	.short	0x0003
        /*0012*/ 	.short	0x001c
        /*0014*/ 	.byte	0x00, 0xf0, 0x05, 0x00


	//----- nvinfo : EIATTR_KPARAM_INFO
	.align		4
.L_284:
        /*0018*/ 	.byte	0x04, 0x17
        /*001a*/ 	.short	(.L_286 - .L_285)
.L_285:
        /*001c*/ 	.word	0x00000000
        /*0020*/ 	.short	0x0002
        /*0022*/ 	.short	0x0018
        /*0024*/ 	.byte	0x00, 0xf0, 0x11, 0x00


	//----- nvinfo : EIATTR_KPARAM_INFO
	.align		4
.L_286:
        /*0028*/ 	.byte	0x04, 0x17
        /*002a*/ 	.short	(.L_288 - .L_287)
.L_287:
        /*002c*/ 	.word	0x00000000
        /*0030*/ 	.short	0x0001
        /*0032*/ 	.short	0x0010
        /*0034*/ 	.byte	0x00, 0xf5, 0x21, 0x00


	//----- nvinfo : EIATTR_KPARAM_INFO
	.align		4
.L_288:
        /*0038*/ 	.byte	0x04, 0x17
        /*003a*/ 	.short	(.L_290 - .L_289)
.L_289:
        /*003c*/ 	.word	0x00000000
        /*0040*/ 	.short	0x0000
        /*0042*/ 	.short	0x0000
        /*0044*/ 	.byte	0x00, 0xf0, 0x41, 0x00


	//----- nvinfo : EIATTR_SPARSE_MMA_MASK
	.align		4
.L_290:
        /*0048*/ 	.byte	0x03, 0x50
        /*004a*/ 	.short	0x0000


	//----- nvinfo : EIATTR_MAXREG_COUNT
	.align		4
        /*004c*/ 	.byte	0x03, 0x1b
        /*004e*/ 	.short	0x00ff


	//----- nvinfo : EIATTR_NUM_BARRIERS
	.align		4
        /*0050*/ 	.byte	0x02, 0x4c
        /*0052*/ 	.byte	0x01
	.zero		1


	//----- nvinfo : EIATTR_MERCURY_ISA_VERSION
	.align		4
        /*0054*/ 	.byte	0x03, 0x5f
        /*0056*/ 	.short	0x0101


	//----- nvinfo : EIATTR_COOP_GROUP_MASK_REGIDS
	.align		4
        /*0058*/ 	.byte	0x04, 0x29
        /*005a*/ 	.short	(.L_292 - .L_291)


	//   ....[0]....
.L_291:
        /*005c*/ 	.word	0xffffffff


	//   ....[1]....
        /*0060*/ 	.word	0xffffffff


	//   ....[2]....
        /*0064*/ 	.word	0xffffffff


	//   ....[3]....
        /*0068*/ 	.word	0xffffffff


	//   ....[4]....
        /*006c*/ 	.word	0xffffffff


	//   ....[5]....
        /*0070*/ 	.word	0xffffffff


	//   ....[6]....
        /*0074*/ 	.word	0xffffffff


	//   ....[7]....
        /*0078*/ 	.word	0xffffffff


	//   ....[8]....
        /*007c*/ 	.word	0xffffffff


	//   ....[9]....
        /*0080*/ 	.word	0xffffffff


	//   ....[10]....
        /*0084*/ 	.word	0xffffffff


	//   ....[11]....
        /*0088*/ 	.word	0xffffffff


	//   ....[12]....
        /*008c*/ 	.word	0xffffffff


	//   ....[13]....
        /*0090*/ 	.word	0xffffffff


	//   ....[14]....
        /*0094*/ 	.word	0xffffffff


	//   ....[15]....
        /*0098*/ 	.word	0xffffffff


	//   ....[16]....
        /*009c*/ 	.word	0xffffffff


	//   ....[17]....
        /*00a0*/ 	.word	0xffffffff


	//   ....[18]....
        /*00a4*/ 	.word	0xffffffff


	//   ....[19]....
        /*00a8*/ 	.word	0xffffffff


	//   ....[20]....
        /*00ac*/ 	.word	0xffffffff


	//   ....[21]....
        /*00b0*/ 	.word	0xffffffff


	//   ....[22]....
        /*00b4*/ 	.word	0xffffffff


	//   ....[23]....
        /*00b8*/ 	.word	0xffffffff


	//   ....[24]....
        /*00bc*/ 	.word	0xffffffff


	//   ....[25]....
        /*00c0*/ 	.word	0xffffffff


	//   ....[26]....
        /*00c4*/ 	.word	0xffffffff


	//   ....[27]....
        /*00c8*/ 	.word	0xffffffff


	//   ....[28]....
        /*00cc*/ 	.word	0xffffffff


	//   ....[29]....
        /*00d0*/ 	.word	0xffffffff


	//   ....[30]....
        /*00d4*/ 	.word	0xffffffff


	//   ....[31]....
        /*00d8*/ 	.word	0xffffffff


	//   ....[32]....
        /*00dc*/ 	.word	0xffffffff


	//   ....[33]....
        /*00e0*/ 	.word	0xffffffff


	//   ....[34]....
        /*00e4*/ 	.word	0xffffffff


	//   ....[35]....
        /*00e8*/ 	.word	0xffffffff


	//   ....[36]....
        /*00ec*/ 	.word	0xffffffff


	//   ....[37]....
        /*00f0*/ 	.word	0xffffffff


	//   ....[38]....
        /*00f4*/ 	.word	0xffffffff


	//   ....[39]....
        /*00f8*/ 	.word	0xffffffff


	//   ....[40]....
        /*00fc*/ 	.word	0xffffffff


	//   ....[41]....
        /*0100*/ 	.word	0xffffffff


	//   ....[42]....
        /*0104*/ 	.word	0xffffffff


	//   ....[43]....
        /*0108*/ 	.word	0xffffffff


	//   ....[44]....
        /*010c*/ 	.word	0xffffffff


	//   ....[45]....
        /*0110*/ 	.word	0xffffffff


	//   ....[46]....
        /*0114*/ 	.word	0xffffffff


	//   ....[47]....
        /*0118*/ 	.word	0xffffffff


	//   ....[48]....
        /*011c*/ 	.word	0xffffffff


	//   ....[49]....
        /*0120*/ 	.word	0xffffffff


	//   ....[50]....
        /*0124*/ 	.word	0xffffffff


	//   ....[51]....
        /*0128*/ 	.word	0xffffffff


	//   ....[52]....
        /*012c*/ 	.word	0xffffffff


	//   ....[53]....
        /*0130*/ 	.word	0xffffffff


	//   ....[54]....
        /*0134*/ 	.word	0xffffffff


	//   ....[55]....
        /*0138*/ 	.word	0xffffffff


	//   ....[56]....
        /*013c*/ 	.word	0xffffffff


	//   ....[57]....
        /*0140*/ 	.word	0xffffffff


	//   ....[58]....
        /*0144*/ 	.word	0xffffffff


	//   ....[59]....
        /*0148*/ 	.word	0xffffffff


	//----- nvinfo : EIATTR_COOP_GROUP_INSTR_OFFSETS
	.align		4
.L_292:
        /*014c*/ 	.byte	0x04, 0x28
        /*014e*/ 	.short	(.L_294 - .L_293)


	//   ....[0]....
.L_293:
        /*0150*/ 	.word	0x00000c90


	//   ....[1]....
        /*0154*/ 	.word	0x00000cc0


	//   ....[2]....
        /*0158*/ 	.word	0x00000ce0


	//   ....[3]....
        /*015c*/ 	.word	0x00000cf0


	//   ....[4]....
        /*0160*/ 	.word	0x00000e80


	//   ....[5]....
        /*0164*/ 	.word	0x00000eb0


	//   ....[6]....
        /*0168*/ 	.word	0x00000ee0


	//   ....[7]....
        /*016c*/ 	.word	0x00000f00


	//   ....[8]....
        /*0170*/ 	.word	0x00001080


	//   ....[9]....
        /*0174*/ 	.word	0x000010b0


	//   ....[10]....
        /*0178*/ 	.word	0x000010e0


	//   ....[11]....
        /*017c*/ 	.word	0x00001100


	//   ....[12]....
        /*0180*/ 	.word	0x00001280


	//   ....[13]....
        /*0184*/ 	.word	0x000012b0


	//   ....[14]....
        /*0188*/ 	.word	0x000012e0


	//   ....[15]....
        /*018c*/ 	.word	0x00001300


	//   ....[16]....
        /*0190*/ 	.word	0x00001480


	//   ....[17]....
        /*0194*/ 	.word	0x000014b0


	//   ....[18]....
        /*0198*/ 	.word	0x000014e0


	//   ....[19]....
        /*019c*/ 	.word	0x00001500


	//   ....[20]....
        /*01a0*/ 	.word	0x00002260


	//   ....[21]....
        /*01a4*/ 	.word	0x00002270


	//   ....[22]....
        /*01a8*/ 	.word	0x00002280


	//   ....[23]....
        /*01ac*/ 	.word	0x000022a0


	//   ....[24]....
        /*01b0*/ 	.word	0x00002420


	//   ....[25]....
        /*01b4*/ 	.word	0x00002460


	//   ....[26]....
        /*01b8*/ 	.word	0x00002490


	//   ....[27]....
        /*01bc*/ 	.word	0x000024b0


	//   ....[28]....
        /*01c0*/ 	.word	0x00002630


	//   ....[29]....
        /*01c4*/ 	.word	0x00002670


	//   ....[30]....
        /*01c8*/ 	.word	0x000026a0


	//   ....[31]....
        /*01cc*/ 	.word	0x000026c0


	//   ....[32]....
        /*01d0*/ 	.word	0x00002840


	//   ....[33]....
        /*01d4*/ 	.word	0x00002880


	//   ....[34]....
        /*01d8*/ 	.word	0x000028b0


	//   ....[35]....
        /*01dc*/ 	.word	0x000028d0


	//   ....[36]....
        /*01e0*/ 	.word	0x00002a50


	//   ....[37]....
        /*01e4*/ 	.word	0x00002a90


	//   ....[38]....
        /*01e8*/ 	.word	0x00002ac0


	//   ....[39]....
        /*01ec*/ 	.word	0x00002ae0


	//   ....[40]....
        /*01f0*/ 	.word	0x00004f90


	//   ....[41]....
        /*01f4*/ 	.word	0x00004fc0


	//   ....[42]....
        /*01f8*/ 	.word	0x00004fe0


	//   ....[43]....
        /*01fc*/ 	.word	0x00004ff0


	//   ....[44]....
        /*0200*/ 	.word	0x00005180


	//   ....[45]....
        /*0204*/ 	.word	0x000051b0


	//   ....[46]....
        /*0208*/ 	.word	0x000051e0


	//   ....[47]....
        /*020c*/ 	.word	0x00005200


	//   ....[48]....
        /*0210*/ 	.word	0x00005380


	//   ....[49]....
        /*0214*/ 	.word	0x000053b0


	//   ....[50]....
        /*0218*/ 	.word	0x000053e0


	//   ....[51]....
        /*021c*/ 	.word	0x00005400


	//   ....[52]....
        /*0220*/ 	.word	0x00005580


	//   ....[53]....
        /*0224*/ 	.word	0x000055c0


	//   ....[54]....
        /*0228*/ 	.word	0x000055f0


	//   ....[55]....
        /*022c*/ 	.word	0x00005600


	//   ....[56]....
        /*0230*/ 	.word	0x00005780


	//   ....[57]....
        /*0234*/ 	.word	0x000057b0


	//   ....[58]....
        /*0238*/ 	.word	0x000057e0


	//   ....[59]....
        /*023c*/ 	.word	0x00005800


	//----- nvinfo : EIATTR_VRC_CTA_INIT_COUNT
	.align		4
.L_294:
        /*0240*/ 	.byte	0x02, 0x4a
	.zero		1
	.zero		1


	//----- nvinfo : EIATTR_EXIT_INSTR_OFFSETS
	.align		4
        /*0244*/ 	.byte	0x04, 0x1c
        /*0246*/ 	.short	(.L_296 - .L_295)


	//   ....[0]....
.L_295:
        /*0248*/ 	.word	0x00000030


	//   ....[1]....
        /*024c*/ 	.word	0x000064a0


	//   ....[2]....
        /*0250*/ 	.word	0x000064e0


	//----- nvinfo : EIATTR_MAX_THREADS
	.align		4
.L_296:
        /*0254*/ 	.byte	0x04, 0x05
        /*0256*/ 	.short	(.L_298 - .L_297)
.L_297:
        /*0258*/ 	.word	0x00000100
        /*025c*/ 	.word	0x00000001
        /*0260*/ 	.word	0x00000001


	//----- nvinfo : EIATTR_CRS_STACK_SIZE
	.align		4
.L_298:
        /*0264*/ 	.byte	0x04, 0x1e
        /*0266*/ 	.short	(.L_300 - .L_299)
.L_299:
        /*0268*/ 	.word	0x00000000


	//----- nvinfo : EIATTR_CBANK_PARAM_SIZE
	.align		4
.L_300:
        /*026c*/ 	.byte	0x03, 0x19
        /*026e*/ 	.short	0x001d


	//----- nvinfo : EIATTR_PARAM_CBANK
	.align		4
        /*0270*/ 	.byte	0x04, 0x0a
        /*0272*/ 	.short	(.L_302 - .L_301)
	.align		4
.L_301:
        /*0274*/ 	.word	index@(.nv.constant0._ZN6thrust24THRUST_300001_SM_1000_NS8cuda_cub4core6detail13_kernel_agentINS1_8__reduce11ReduceAgentINS0_12zip_iteratorIN4cuda3std3__45tupleIJNS0_10device_ptrIdEENS0_17counting_iteratorIlNS0_11use_defaultESF_SF_EEEEEEEPNSB_IJdlEEESJ_iNS1_9__extrema9arg_max_fIdl9abs_max_tEEEEJSI_SK_iSO_EEEvDpT0_)
        /*0278*/ 	.short	0x0380
        /*027a*/ 	.short	0x001d


	//----- nvinfo : EIATTR_SW_WAR
	.align		4
.L_302:
        /*027c*/ 	.byte	0x04, 0x36
        /*027e*/ 	.short	(.L_304 - .L_303)
.L_303:
        /*0280*/ 	.word	0x00000008
.L_304:


//--------------------- .nv.info._Z8div_kernPdii  --------------------------
	.section	.nv.info._Z8div_kernPdii,"",@"SHT_CUDA_INFO"
	.sectionflags	@""
	.align	4


	//----- nvinfo : EIATTR_CUDA_API_VERSION
	.align		4
        /*0000*/ 	.byte	0x04, 0x37
        /*0002*/ 	.short	(.L_306 - .L_305)
.L_305:
        /*0004*/ 	.word	0x00000082


	//----- nvinfo : EIATTR_KPARAM_INFO
	.align		4
.L_306:
        /*0008*/ 	.byte	0x04, 0x17
        /*000a*/ 	.short	(.L_308 - .L_307)
.L_307:
        /*000c*/ 	.word	0x00000000
        /*0010*/ 	.short	0x0002
        /*0012*/ 	.short	0x000c
        /*0014*/ 	.byte	0x00, 0xf0, 0x11, 0x00


	//----- nvinfo : EIATTR_KPARAM_INFO
	.align		4
.L_308:
        /*0018*/ 	.byte	0x04, 0x17
        /*001a*/ 	.short	(.L_310 - .L_309)
.L_309:
        /*001c*/ 	.word	0x00000000
        /*0020*/ 	.short	0x0001
        /*0022*/ 	.short	0x0008
        /*0024*/ 	.byte	0x00, 0xf0, 0x11, 0x00


	//----- nvinfo : EIATTR_KPARAM_INFO
	.align		4
.L_310:
        /*0028*/ 	.byte	0x04, 0x17
        /*002a*/ 	.short	(.L_312 - .L_311)
.L_311:
        /*002c*/ 	.word	0x00000000
        /*0030*/ 	.short	0x0000
        /*0032*/ 	.short	0x0000
        /*0034*/ 	.byte	0x00, 0xf5, 0x21, 0x00


	//----- nvinfo : EIATTR_SPARSE_MMA_MASK
	.align		4
.L_312:
        /*0038*/ 	.byte	0x03, 0x50
        /*003a*/ 	.short	0x0000


	//----- nvinfo : EIATTR_MAXREG_COUNT
	.align		4
        /*003c*/ 	.byte	0x03, 0x1b
        /*003e*/ 	.short	0x00ff


	//----- nvinfo : EIATTR_MERCURY_ISA_VERSION
	.align		4
        /*0040*/ 	.byte	0x03, 0x5f
        /*0042*/ 	.short	0x0101


	//----- nvinfo : EIATTR_VRC_CTA_INIT_COUNT
	.align		4
        /*0044*/ 	.byte	0x02, 0x4a
	.zero		1
	.zero		1


	//----- nvinfo : EIATTR_EXIT_INSTR_OFFSETS
	.align		4
        /*0048*/ 	.byte	0x04, 0x1c
        /*004a*/ 	.short	(.L_314 - .L_313)


	//   ....[0]....
.L_313:
        /*004c*/ 	.word	0x000000b0


	//   ....[1]....
        /*0050*/ 	.word	0x00000600


	//   ....[2]....
        /*0054*/ 	.word	0x00000c70


	//----- nvinfo : EIATTR_CRS_STACK_SIZE
	.align		4
.L_314:
        /*0058*/ 	.byte	0x04, 0x1e
        /*005a*/ 	.short	(.L_316 - .L_315)
.L_315:
        /*005c*/ 	.word	0x00000000


	//----- nvinfo : EIATTR_CBANK_PARAM_SIZE
	.align		4
.L_316:
        /*0060*/ 	.byte	0x03, 0x19
        /*0062*/ 	.short	0x0010


	//----- nvinfo : EIATTR_PARAM_CBANK
	.align		4
        /*0064*/ 	.byte	0x04, 0x0a
        /*0066*/ 	.short	(.L_318 - .L_317)
	.align		4
.L_317:
        /*0068*/ 	.word	index@(.nv.constant0._Z8div_kernPdii)
        /*006c*/ 	.short	0x0380
        /*006e*/ 	.short	0x0010


	//----- nvinfo : EIATTR_SW_WAR
	.align		4
.L_318:
        /*0070*/ 	.byte	0x04, 0x36
        /*0072*/ 	.short	(.L_320 - .L_319)
.L_319:
        /*0074*/ 	.word	0x00000008
.L_320:


//--------------------- .nv.info._Z8swp_kernPdiii --------------------------
	.section	.nv.info._Z8swp_kernPdiii,"",@"SHT_CUDA_INFO"
	.sectionflags	@""
	.align	4


	//----- nvinfo : EIATTR_CUDA_API_VERSION
	.align		4
        /*0000*/ 	.byte	0x04, 0x37
        /*0002*/ 	.short	(.L_322 - .L_321)
.L_321:
        /*0004*/ 	.word	0x00000082


	//----- nvinfo : EIATTR_KPARAM_INFO
	.align		4
.L_322:
        /*0008*/ 	.byte	0x04, 0x17
        /*000a*/ 	.short	(.L_324 - .L_323)
.L_323:
        /*000c*/ 	.word	0x00000000
        /*0010*/ 	.short	0x0003
        /*0012*/ 	.short	0x0010
        /*0014*/ 	.byte	0x00, 0xf0, 0x11, 0x00


	//----- nvinfo : EIATTR_KPARAM_INFO
	.align		4
.L_324:
        /*0018*/ 	.byte	0x04, 0x17
        /*001a*/ 	.short	(.L_326 - .L_325)
.L_325:
        /*001c*/ 	.word	0x00000000
        /*0020*/ 	.short	0x0002
        /*0022*/ 	.short	0x000c
        /*0024*/ 	.byte	0x00, 0xf0, 0x11, 0x00


	//----- nvinfo : EIATTR_KPARAM_INFO
	.align		4
.L_326:
        /*0028*/ 	.byte	0x04, 0x17
        /*002a*/ 	.short	(.L_328 - .L_327)
.L_327:
        /*002c*/ 	.word	0x00000000
        /*0030*/ 	.short	0x0001
        /*0032*/ 	.short	0x0008
        /*0034*/ 	.byte	0x00, 0xf0, 0x11, 0x00


	//----- nvinfo : EIATTR_KPARAM_INFO
	.align		4
.L_328:
        /*0038*/ 	.byte	0x04, 0x17
        /*003a*/ 	.short	(.L_330 - .L_329)
.L_329:
        /*003c*/ 	.word	0x00000000
        /*0040*/ 	.short	0x0000
        /*0042*/ 	.short	0x0000
        /*0044*/ 	.byte	0x00, 0xf5, 0x21, 0x00


	//----- nvinfo : EIATTR_SPARSE_MMA_MASK
	.align		4
.L_330:
        /*0048*/ 	.byte	0x03, 0x50
        /*004a*/ 	.short	0x0000


	//----- nvinfo : EIATTR_MAXREG_COUNT
	.align		4
        /*004c*/ 	.byte	0x03, 0x1b
        /*004e*/ 	.short	0x00ff


	//----- nvinfo : EIATTR_MERCURY_ISA_VERSION
	.align		4
        /*0050*/ 	.byte	0x03, 0x5f
        /*0052*/ 	.short	0x0101


	//----- nvinfo : EIATTR_VRC_CTA_INIT_COUNT
	.align		4
        /*0054*/ 	.byte	0x02, 0x4a
	.zero		1
	.zero		1


	//----- nvinfo : EIATTR_EXIT_INSTR_OFFSETS
	.align		4
        /*0058*/ 	.byte	0x04, 0x1c
        /*005a*/ 	.short	(.L_332 - .L_331)


	//   ....[0]....
.L_331:
        /*005c*/ 	.word	0x00000080


	//   ....[1]....
        /*0060*/ 	.word	0x00000420


	//   ....[2]....
        /*0064*/ 	.word	0x00000690


	//----- nvinfo : EIATTR_CRS_STACK_SIZE
	.align		4
.L_332:
        /*0068*/ 	.byte	0x04, 0x1e
        /*006a*/ 	.short	(.L_334 - .L_333)
.L_333:
        /*006c*/ 	.word	0x00000000


	//----- nvinfo : EIATTR_CBANK_PARAM_SIZE
	.align		4
.L_334:
        /*0070*/ 	.byte	0x03, 0x19
        /*0072*/ 	.short	0x0014


	//----- nvinfo : EIATTR_PARAM_CBANK
	.align		4
        /*0074*/ 	.byte	0x04, 0x0a
        /*0076*/ 	.short	(.L_336 - .L_335)
	.align		4
.L_335:
        /*0078*/ 	.word	index@(.nv.constant0._Z8swp_kernPdiii)
        /*007c*/ 	.short	0x0380
        /*007e*/ 	.short	0x0014


	//----- nvinfo : EIATTR_SW_WAR
	.align		4
.L_336:
        /*0080*/ 	.byte	0x04, 0x36
        /*0082*/ 	.short	(.L_338 - .L_337)
.L_337:
        /*0084*/ 	.word	0x00000008
.L_338:


//--------------------- .nv.info._Z8sub_kernPdii  --------------------------
	.section	.nv.info._Z8sub_kernPdii,"",@"SHT_CUDA_INFO"
	.sectionflags	@""
	.align	4


	//----- nvinfo : EIATTR_CUDA_API_VERSION
	.align		4
        /*0000*/ 	.byte	0x04, 0x37
        /*0002*/ 	.short	(.L_340 - .L_339)
.L_339:
        /*0004*/ 	.word	0x00000082


	//----- nvinfo : EIATTR_KPARAM_INFO
	.align		4
.L_340:
        /*0008*/ 	.byte	0x04, 0x17
        /*000a*/ 	.short	(.L_342 - .L_341)
.L_341:
        /*000c*/ 	.word	0x00000000
        /*0010*/ 	.short	0x0002
        /*0012*/ 	.short	0x000c
        /*0014*/ 	.byte	0x00, 0xf0, 0x11, 0x00


	//----- nvinfo : EIATTR_KPARAM_INFO
	.align		4
.L_342:
        /*0018*/ 	.byte	0x04, 0x17
        /*001a*/ 	.short	(.L_344 - .L_343)
.L_343:
        /*001c*/ 	.word	0x00000000
        /*0020*/ 	.short	0x0001
        /*0022*/ 	.short	0x0008
        /*0024*/ 	.byte	0x00, 0xf0, 0x11, 0x00


	//----- nvinfo : EIATTR_KPARAM_INFO
	.align		4
.L_344:
        /*0028*/ 	.byte	0x04, 0x17
        /*002a*/ 	.short	(.L_346 - .L_345)
.L_345:
        /*002c*/ 	.word	0x00000000
        /*0030*/ 	.short	0x0000
        /*0032*/ 	.short	0x0000
        /*0034*/ 	.byte	0x00, 0xf5, 0x21, 0x00


	//----- nvinfo : EIATTR_SPARSE_MMA_MASK
	.align		4
.L_346:
        /*0038*/ 	.byte	0x03, 0x50
        /*003a*/ 	.short	0x0000


	//----- nvinfo : EIATTR_MAXREG_COUNT
	.align		4
        /*003c*/ 	.byte	0x03, 0x1b
        /*003e*/ 	.short	0x00ff


	//----- nvinfo : EIATTR_MERCURY_ISA_VERSION
	.align		4
        /*0040*/ 	.byte	0x03, 0x5f
        /*0042*/ 	.short	0x0101


	//----- nvinfo : EIATTR_VRC_CTA_INIT_COUNT
	.align		4
        /*0044*/ 	.byte	0x02, 0x4a
	.zero		1
	.zero		1


	//----- nvinfo : EIATTR_EXIT_INSTR_OFFSETS
	.align		4
        /*0048*/ 	.byte	0x04, 0x1c
        /*004a*/ 	.short	(.L_348 - .L_347)


	//   ....[0]....
.L_347:
        /*004c*/ 	.word	0x000000a0


	//   ....[1]....
        /*0050*/ 	.word	0x00000860


	//----- nvinfo : EIATTR_CRS_STACK_SIZE
	.align		4
.L_348:
        /*0054*/ 	.byte	0x04, 0x1e
        /*0056*/ 	.short	(.L_350 - .L_349)
.L_349:
        /*0058*/ 	.word	0x00000000


	//----- nvinfo : EIATTR_CBANK_PARAM_SIZE
	.align		4
.L_350:
        /*005c*/ 	.byte	0x03, 0x19
        /*005e*/ 	.short	0x0010


	//----- nvinfo : EIATTR_PARAM_CBANK
	.align		4
        /*0060*/ 	.byte	0x04, 0x0a
        /*0062*/ 	.short	(.L_352 - .L_351)
	.align		4
.L_351:
        /*0064*/ 	.word	index@(.nv.constant0._Z8sub_kernPdii)
        /*0068*/ 	.short	0x0380
        /*006a*/ 	.short	0x0010


	//----- nvinfo : EIATTR_SW_WAR
	.align		4
.L_352:
        /*006c*/ 	.byte	0x04, 0x36
        /*006e*/ 	.short	(.L_354 - .L_353)
.L_353:
        /*0070*/ 	.word	0x00000008
.L_354:


//--------------------- .nv.callgraph             --------------------------
	.section	.nv.callgraph,"",@"SHT_CUDA_CALLGRAPH"
	.align	4
	.sectionentsize	8
	.align		4
        /*0000*/ 	.word	0x00000000
	.align		4
        /*0004*/ 	.word	0xffffffff
	.align		4
        /*0008*/ 	.word	0x00000000
	.align		4
        /*000c*/ 	.word	0xfffffffe
	.align		4
        /*0010*/ 	.word	0x00000000
	.align		4
        /*0014*/ 	.word	0xfffffffd
	.align		4
        /*0018*/ 	.word	0x00000000
	.align		4
        /*001c*/ 	.word	0xfffffffc


//--------------------- .nv.constant4             --------------------------
	.section	.nv.constant4,"a",@progbits
	.align	8
	.align		8
.nv.constant4:
        /*0000*/ 	.dword	_ZN34_INTERNAL_1381e6df_4_k_cu_f39367c74cuda3std3__45__cpo5beginE
	.align		8
        /*0008*/ 	.dword	_ZN34_INTERNAL_1381e6df_4_k_cu_f39367c74cuda3std3__45__cpo3endE
	.align		8
        /*0010*/ 	.dword	_ZN34_INTERNAL_1381e6df_4_k_cu_f39367c74cuda3std3__45__cpo6cbeginE
	.align		8
        /*0018*/ 	.dword	_ZN34_INTERNAL_1381e6df_4_k_cu_f39367c74cuda3std3__45__cpo4cendE
	.align		8
        /*0020*/ 	.dword	_ZN34_INTERNAL_1381e6df_4_k_cu_f39367c74cuda3std3__45__cpo6rbeginE
	.align		8
        /*0028*/ 	.dword	_ZN34_INTERNAL_1381e6df_4_k_cu_f39367c74cuda3std3__45__cpo4rendE
	.align		8
        /*0030*/ 	.dword	_ZN34_INTERNAL_1381e6df_4_k_cu_f39367c74cuda3std3__45__cpo7crbeginE
	.align		8
        /*0038*/ 	.dword	_ZN34_INTERNAL_1381e6df_4_k_cu_f39367c74cuda3std3__45__cpo5crendE
	.align		8
        /*0040*/ 	.dword	_ZN34_INTERNAL_1381e6df_4_k_cu_f39367c74cuda3std3__436_GLOBAL__N__1381e6df_4_k_cu_f39367c76ignoreE
	.align		8
        /*0048*/ 	.dword	_ZN34_INTERNAL_1381e6df_4_k_cu_f39367c74cuda3std3__419piecewise_constructE
	.align		8
        /*0050*/ 	.dword	_ZN34_INTERNAL_1381e6df_4_k_cu_f39367c74cuda3std3__48in_placeE
	.align		8
        /*0058*/ 	.dword	_ZN34_INTERNAL_1381e6df_4_k_cu_f39367c74cuda3std3__420unreachable_sentinelE
	.align		8
        /*0060*/ 	.dword	_ZN34_INTERNAL_1381e6df_4_k_cu_f39367c74cuda3std3__47nulloptE
	.align		8
        /*0068*/ 	.dword	_ZN34_INTERNAL_1381e6df_4_k_cu_f39367c74cuda3std3__48unexpectE
	.align		8
        /*0070*/ 	.dword	_ZN34_INTERNAL_1381e6df_4_k_cu_f39367c74cuda3std6ranges3__45__cpo4swapE
	.align		8
        /*0078*/ 	.dword	_ZN34_INTERNAL_1381e6df_4_k_cu_f39367c74cuda3std6ranges3__45__cpo9iter_moveE
	.align		8
        /*0080*/ 	.dword	_ZN34_INTERNAL_1381e6df_4_k_cu_f39367c74cuda3std6ranges3__45__cpo5beginE
	.align		8
        /*0088*/ 	.dword	_ZN34_INTERNAL_1381e6df_4_k_cu_f39367c74cuda3std6ranges3__45__cpo3endE
	.align		8
        /*0090*/ 	.dword	_ZN34_INTERNAL_1381e6df_4_k_cu_f39367c74cuda3std6ranges3__45__cpo6cbeginE
	.align		8
        /*0098*/ 	.dword	_ZN34_INTERNAL_1381e6df_4_k_cu_f39367c74cuda3std6ranges3__45__cpo4cendE
	.align		8
        /*00a0*/ 	.dword	_ZN34_INTERNAL_1381e6df_4_k_cu_f39367c74cuda3std6ranges3__45__cpo7advanceE
	.align		8
        /*00a8*/ 	.dword	_ZN34_INTERNAL_1381e6df_4_k_cu_f39367c74cuda3std6ranges3__45__cpo9iter_swapE
	.align		8
        /*00b0*/ 	.dword	_ZN34_INTERNAL_1381e6df_4_k_cu_f39367c74cuda3std6ranges3__45__cpo4nextE
	.align		8
        /*00b8*/ 	.dword	_ZN34_INTERNAL_1381e6df_4_k_cu_f39367c74cuda3std6ranges3__45__cpo4prevE
	.align		8
        /*00c0*/ 	.dword	_ZN34_INTERNAL_1381e6df_4_k_cu_f39367c74cuda3std6ranges3__45__cpo4dataE
	.align		8
        /*00c8*/ 	.dword	_ZN34_INTERNAL_1381e6df_4_k_cu_f39367c74cuda3std6ranges3__45__cpo5cdataE
	.align		8
        /*00d0*/ 	.dword	_ZN34_INTERNAL_1381e6df_4_k_cu_f39367c74cuda3std6ranges3__45__cpo4sizeE
	.align		8
        /*00d8*/ 	.dword	_ZN34_INTERNAL_1381e6df_4_k_cu_f39367c74cuda3std6ranges3__45__cpo5ssizeE
	.align		8
        /*00e0*/ 	.dword	_ZN34_INTERNAL_1381e6df_4_k_cu_f39367c74cuda3std6ranges3__45__cpo8distanceE
	.align		8
        /*00e8*/ 	.dword	_ZN34_INTERNAL_1381e6df_4_k_cu_f39367c76thrust24THRUST_300001_SM_1000_NS8cuda_cub3parE
	.align		8
        /*00f0*/ 	.dword	_ZN34_INTERNAL_1381e6df_4_k_cu_f39367c76thrust24THRUST_300001_SM_1000_NS8cuda_cub10par_nosyncE
	.align		8
        /*00f8*/ 	.dword	_ZN34_INTERNAL_1381e6df_4_k_cu_f39367c76thrust24THRUST_300001_SM_1000_NS6system6detail10sequential3seqE
	.align		8
        /*0100*/ 	.dword	_ZN34_INTERNAL_1381e6df_4_k_cu_f39367c76thrust24THRUST_300001_SM_1000_NS6system3cpp3parE
	.align		8
        /*0108*/ 	.dword	_ZN34_INTERNAL_1381e6df_4_k_cu_f39367c76thrust24THRUST_300001_SM_1000_NS12placeholders2_1E
	.align		8
        /*0110*/ 	.dword	_ZN34_INTERNAL_1381e6df_4_k_cu_f39367c76thrust24THRUST_300001_SM_1000_NS12placeholders2_2E
	.align		8
        /*0118*/ 	.dword	_ZN34_INTERNAL_1381e6df_4_k_cu_f39367c76thrust24THRUST_300001_SM_1000_NS12placeholders2_3E
	.align		8
        /*0120*/ 	.dword	_ZN34_INTERNAL_1381e6df_4_k_cu_f39367c76thrust24THRUST_300001_SM_1000_NS12placeholders2_4E
	.align		8
        /*0128*/ 	.dword	_ZN34_INTERNAL_1381e6df_4_k_cu_f39367c76thrust24THRUST_300001_SM_1000_NS12placeholders2_5E
	.align		8
        /*0130*/ 	.dword	_ZN34_INTERNAL_1381e6df_4_k_cu_f39367c76thrust24THRUST_300001_SM_1000_NS12placeholders2_6E
	.align		8
        /*0138*/ 	.dword	_ZN34_INTERNAL_1381e6df_4_k_cu_f39367c76thrust24THRUST_300001_SM_1000_NS12placeholders2_7E
	.align		8
        /*0140*/ 	.dword	_ZN34_INTERNAL_1381e6df_4_k_cu_f39367c76thrust24THRUST_300001_SM_1000_NS12placeholders2_8E
	.align		8
        /*0148*/ 	.dword	_ZN34_INTERNAL_1381e6df_4_k_cu_f39367c76thrust24THRUST_300001_SM_1000_NS12placeholders2_9E
	.align		8
        /*0150*/ 	.dword	_ZN34_INTERNAL_1381e6df_4_k_cu_f39367c76thrust24THRUST_300001_SM_1000_NS12placeholders3_10E
	.align		8
        /*0158*/ 	.dword	_ZN34_INTERNAL_1381e6df_4_k_cu_f39367c76thrust24THRUST_300001_SM_1000_NS3seqE
	.align		8
        /*0160*/ 	.dword	_ZN34_INTERNAL_1381e6df_4_k_cu_f39367c76thrust24THRUST_300001_SM_1000_NS6deviceE


//--------------------- .text._ZN3cub18CUB_300001_SM_10006detail11EmptyKernelIvEEvv --------------------------
	.section	.text._ZN3cub18CUB_300001_SM_10006detail11EmptyKernelIvEEvv,"ax",@progbits
	.align	128
        .global         _ZN3cub18CUB_300001_SM_10006detail11EmptyKernelIvEEvv
        .type           _ZN3cub18CUB_300001_SM_10006detail11EmptyKernelIvEEvv,@function
        .size           _ZN3cub18CUB_300001_SM_10006detail11EmptyKernelIvEEvv,(.L_x_732 - _ZN3cub18CUB_300001_SM_10006detail11EmptyKernelIvEEvv)
        .other          _ZN3cub18CUB_300001_SM_10006detail11EmptyKernelIvEEvv,@"STO_CUDA_ENTRY STV_DEFAULT"
_ZN3cub18CUB_300001_SM_10006detail11EmptyKernelIvEEvv:
.text._ZN3cub18CUB_300001_SM_10006detail11EmptyKernelIvEEvv:
[----:B------:R-:W-:Y:S01]  /*0000*/  LDC R1, c[0x0][0x37c] ;  /* 0x0000df00ff017b82 */ /* 0x000fe20000000800 */
[----:B------:R-:W-:Y:S05]  /*0010*/  EXIT ;  /* 0x000000000000794d */ /* 0x000fea0003800000 */
.L_x_0:
[----:B------:R-:W-:-:S00]  /*0020*/  BRA `(.L_x_0) ;  /* 0xfffffffc00fc7947 */ /* 0x000fc0000383ffff */
[----:B------:R-:W-:-:S00]  /*0030*/  NOP ;  /* 0x0000000000007918 */ /* 0x000fc00000000000 */
        /* <DEDUP_REMOVED lines=12> */
.L_x_732:


//--------------------- .text._ZN6thrust24THRUST_300001_SM_1000_NS8cuda_cub4core6detail13_kernel_agentINS1_8__reduce11ReduceAgentIPN4cuda3std3__45tupleIJdlEEESC_SB_lNS1_9__extrema9arg_max_fIdl9abs_max_tEEEEJSC_SC_iSG_EEEvDpT0_ --------------------------
	.section	.text._ZN6thrust24THRUST_300001_SM_1000_NS8cuda_cub4core6detail13_kernel_agentINS1_8__reduce11ReduceAgentIPN4cuda3std3__45tupleIJdlEEESC_SB_lNS1_9__extrema9arg_max_fIdl9abs_max_tEEEEJSC_SC_iSG_EEEvDpT0_,"ax",@progbits
	.align	128
        .global         _ZN6thrust24THRUST_300001_SM_1000_NS8cuda_cub4core6detail13_kernel_agentINS1_8__reduce11ReduceAgentIPN4cuda3std3__45tupleIJdlEEESC_SB_lNS1_9__extrema9arg_max_fIdl9abs_max_tEEEEJSC_SC_iSG_EEEvDpT0_
        .type           _ZN6thrust24THRUST_300001_SM_1000_NS8cuda_cub4core6detail13_kernel_agentINS1_8__reduce11ReduceAgentIPN4cuda3std3__45tupleIJdlEEESC_SB_lNS1_9__extrema9arg_max_fIdl9abs_max_tEEEEJSC_SC_iSG_EEEvDpT0_,@function
        .size           _ZN6thrust24THRUST_300001_SM_1000_NS8cuda_cub4core6detail13_kernel_agentINS1_8__reduce11ReduceAgentIPN4cuda3std3__45tupleIJdlEEESC_SB_lNS1_9__extrema9arg_max_fIdl9abs_max_tEEEEJSC_SC_iSG_EEEvDpT0_,(.L_x_733 - _ZN6thrust24THRUST_300001_SM_1000_NS8cuda_cub4core6detail13_kernel_agentINS1_8__reduce11ReduceAgentIPN4cuda3std3__45tupleIJdlEEESC_SB_lNS1_9__extrema9arg_max_fIdl9abs_max_tEEEEJSC_SC_iSG_EEEvDpT0_)
        .other          _ZN6thrust24THRUST_300001_SM_1000_NS8cuda_cub4core6detail13_kernel_agentINS1_8__reduce11ReduceAgentIPN4cuda3std3__45tupleIJdlEEESC_SB_lNS1_9__extrema9arg_max_fIdl9abs_max_tEEEEJSC_SC_iSG_EEEvDpT0_,@"STO_CUDA_ENTRY STV_DEFAULT"
_ZN6thrust24THRUST_300001_SM_1000_NS8cuda_cub4core6detail13_kernel_agentINS1_8__reduce11ReduceAgentIPN4cuda3std3__45tupleIJdlEEESC_SB_lNS1_9__extrema9arg_max_fIdl9abs_max_tEEEEJSC_SC_iSG_EEEvDpT0_:
.text._ZN6thrust24THRUST_300001_SM_1000_NS8cuda_cub4core6detail13_kernel_agentINS1_8__reduce11ReduceAgentIPN4cuda3std3__45tupleIJdlEEESC_SB_lNS1_9__extrema9arg_max_fIdl9abs_max_tEEEEJSC_SC_iSG_EEEvDpT0_:
[----:B------:R-:W-:Y:S01]  /*0000*/  LDC R1, c[0x0][0x37c] ;  /* 0x0000df00ff017b82 */ /* 0x000fe20000000800 */
[----:B------:R-:W0:Y:S02]  /*0010*/  LDCU UR8, c[0x0][0x390] ;  /* 0x00007200ff0877ac */ /* 0x000e240008000800 */
[----:B0-----:R-:W-:-:S13]  /*0020*/  ISETP.NE.AND P0, PT, RZ, UR8, PT ;  /* 0x00000008ff007c0c */ /* 0x001fda000bf05270 */
[----:B------:R-:W-:Y:S05]  /*0030*/  @!P0 EXIT ;  /* 0x000000000000894d */ /* 0x000fea0003800000 */
[----:B------:R-:W-:Y:S01]  /*0040*/  UISETP.GT.AND UP0, UPT, UR8, 0x4ff, UPT ;  /* 0x000004ff0800788c */ /* 0x000fe2000bf04270 */
[----:B------:R-:W-:Y:S01]  /*0050*/  BSSY.RECONVERGENT B0, `(.L_x_1) ;  /* 0x00006c1000007945 */ /* 0x000fe20003800200 */
[----:B------:R-:W0:Y:S07]  /*0060*/  LDCU.64 UR10, c[0x0][0x358] ;  /* 0x00006b00ff0a77ac */ /* 0x000e2e0008000a00 */
[----:B------:R-:W-:Y:S05]  /*0070*/  BRA.U UP0, `(.L_x_2) ;  /* 0x0000003900807547 */ /* 0x000fea000b800000 */
[----:B------:R-:W1:Y:S01]  /*0080*/  S2R R0, SR_TID.X ;  /* 0x0000000000007919 */ /* 0x000e620000002100 */
[----:B------:R-:W2:Y:S01]  /*0090*/  LDCU UR4, c[0x0][0x390] ;  /* 0x00007200ff0477ac */ /* 0x000ea20008000800 */
[----:B------:R-:W-:Y:S01]  /*00a0*/  BSSY.RECONVERGENT B1, `(.L_x_3) ;  /* 0x000000b000017945 */ /* 0x000fe20003800200 */
[----:B------:R-:W-:Y:S02]  /*00b0*/  CS2R R14, SRZ ;  /* 0x00000000000e7805 */ /* 0x000fe4000001ff00 */
[----:B------:R-:W-:Y:S02]  /*00c0*/  CS2R R12, SRZ ;  /* 0x00000000000c7805 */ /* 0x000fe4000001ff00 */
[----:B-1----:R-:W-:Y:S01]  /*00d0*/  ISETP.GE.AND P0, PT, R0, UR8, PT ;  /* 0x0000000800007c0c */ /* 0x002fe2000bf06270 */
[----:B------:R-:W-:-:S12]  /*00e0*/  IMAD.MOV.U32 R19, RZ, RZ, R0 ;  /* 0x000000ffff137224 */ /* 0x000fd800078e0000 */
[----:B--2---:R-:W-:Y:S05]  /*00f0*/  @P0 BRA `(.L_x_4) ;  /* 0x0000000000140947 */ /* 0x004fea0003800000 */
[----:B------:R-:W1:Y:S02]  /*0100*/  LDC.64 R2, c[0x0][0x380] ;  /* 0x0000e000ff027b82 */ /* 0x000e640000000a00 */
[----:B-1----:R-:W-:-:S05]  /*0110*/  IMAD.WIDE.U32 R2, R0, 0x10, R2 ;  /* 0x0000001000027825 */ /* 0x002fca00078e0002 */
[----:B0-----:R1:W5:Y:S04]  /*0120*/  LDG.E.64.CONSTANT R14, desc[UR10][R2.64] ;  /* 0x0000000a020e7981 */ /* 0x001368000c1e9b00 */
[----:B------:R1:W5:Y:S01]  /*0130*/  LDG.E.64.CONSTANT R12, desc[UR10][R2.64+0x8] ;  /* 0x0000080a020c7981 */ /* 0x000362000c1e9b00 */
[----:B------:R-:W-:-:S07]  /*0140*/  VIADD R19, R0, 0x100 ;  /* 0x0000010000137836 */ /* 0x000fce0000000000 */
.L_x_4:
[----:B0-----:R-:W-:Y:S05]  /*0150*/  BSYNC.RECONVERGENT B1 ;  /* 0x0000000000017941 */ /* 0x001fea0003800200 */
.L_x_3:
[----:B------:R-:W-:Y:S01]  /*0160*/  ISETP.GE.AND P0, PT, R19, UR8, PT ;  /* 0x0000000813007c0c */ /* 0x000fe2000bf06270 */
[----:B------:R-:W-:-:S12]  /*0170*/  BSSY.RECONVERGENT B1, `(.L_x_5) ;  /* 0x0000099000017945 */ /* 0x000fd80003800200 */
[----:B------:R-:W-:Y:S05]  /*0180*/  @P0 BRA `(.L_x_6) ;  /* 0x00000008005c0947 */ /* 0x000fea0003800000 */
[----:B------:R-:W-:Y:S01]  /*0190*/  LOP3.LUT R4, RZ, R19, RZ, 0x33, !PT ;  /* 0x00000013ff047212 */ /* 0x000fe200078e33ff */
[----:B------:R-:W-:Y:S04]  /*01a0*/  BSSY.RECONVERGENT B2, `(.L_x_7) ;  /* 0x000002e000027945 */ /* 0x000fe80003800200 */
[----:B------:R-:W-:-:S05]  /*01b0*/  VIADD R4, R4, UR8 ;  /* 0x0000000804047c36 */ /* 0x000fca0008000000 */
[----:B-1----:R-:W-:-:S04]  /*01c0*/  LOP3.LUT R2, R4, 0x300, RZ, 0xc0, !PT ;  /* 0x0000030004027812 */ /* 0x002fc800078ec0ff */
[----:B------:R-:W-:-:S13]  /*01d0*/  ISETP.NE.AND P0, PT, R2, 0x300, PT ;  /* 0x000003000200780c */ /* 0x000fda0003f05270 */
[----:B------:R-:W-:Y:S05]  /*01e0*/  @!P0 BRA `(.L_x_8) ;  /* 0x0000000000a48947 */ /* 0x000fea0003800000 */
[----:B------:R-:W0:Y:S01]  /*01f0*/  LDC.64 R2, c[0x0][0x380] ;  /* 0x0000e000ff027b82 */ /* 0x000e220000000a00 */
[----:B------:R-:W-:-:S04]  /*0200*/  LEA.HI R5, R4, 0x1, RZ, 0x18 ;  /* 0x0000000104057811 */ /* 0x000fc800078fc0ff */
[----:B------:R-:W-:-:S05]  /*0210*/  LOP3.LUT R5, R5, 0x3, RZ, 0xc0, !PT ;  /* 0x0000000305057812 */ /* 0x000fca00078ec0ff */
[----:B------:R-:W-:Y:S02]  /*0220*/  IMAD.MOV R5, RZ, RZ, -R5 ;  /* 0x000000ffff057224 */ /* 0x000fe400078e0a05 */
[----:B0-----:R-:W-:-:S04]  /*0230*/  IMAD.WIDE.U32 R2, R19, 0x10, R2 ;  /* 0x0000001013027825 */ /* 0x001fc800078e0002 */
[----:B------:R-:W-:-:S07]  /*0240*/  IMAD.MOV.U32 R16, RZ, RZ, R2 ;  /* 0x000000ffff107224 */ /* 0x000fce00078e0002 */
.L_x_11:
[----:B------:R-:W-:-:S05]  /*0250*/  IMAD.MOV.U32 R2, RZ, RZ, R16 ;  /* 0x000000ffff027224 */ /* 0x000fca00078e0010 */
[----:B------:R-:W2:Y:S04]  /*0260*/  LDG.E.64.CONSTANT R8, desc[UR10][R2.64] ;  /* 0x0000000a02087981 */ /* 0x000ea8000c1e9b00 */
[----:B------:R-:W3:Y:S01]  /*0270*/  LDG.E.64.CONSTANT R10, desc[UR10][R2.64+0x8] ;  /* 0x0000080a020a7981 */ /* 0x000ee2000c1e9b00 */
[----:B------:R-:W-:Y:S01]  /*0280*/  VIADD R5, R5, 0x1 ;  /* 0x0000000105057836 */ /* 0x000fe20000000000 */
[----:B------:R-:W-:Y:S01]  /*0290*/  BSSY.RECONVERGENT B3, `(.L_x_9) ;  /* 0x000001b000037945 */ /* 0x000fe20003800200 */
[----:B-----5:R-:W-:Y:S01]  /*02a0*/  IMAD.MOV.U32 R21, RZ, RZ, R13 ;  /* 0x000000ffff157224 */ /* 0x020fe200078e000d */
[----:B------:R-:W-:Y:S01]  /*02b0*/  IADD3 R16, P3, PT, R2, 0x1000, RZ ;  /* 0x0000100002107810 */ /* 0x000fe20007f7e0ff */
[----:B------:R-:W-:Y:S01]  /*02c0*/  IMAD.MOV.U32 R17, RZ, RZ, R12 ;  /* 0x000000ffff117224 */ /* 0x000fe200078e000c */
[----:B------:R-:W-:Y:S01]  /*02d0*/  ISETP.NE.AND P2, PT, R5, RZ, PT ;  /* 0x000000ff0500720c */ /* 0x000fe20003f45270 */
[----:B------:R-:W-:-:S02]  /*02e0*/  IMAD.MOV.U32 R6, RZ, RZ, R14 ;  /* 0x000000ffff067224 */ /* 0x000fc400078e000e */
[----:B------:R-:W-:Y:S01]  /*02f0*/  IMAD.MOV.U32 R7, RZ, RZ, R15 ;  /* 0x000000ffff077224 */ /* 0x000fe200078e000f */
[----:B--2---:R-:W-:Y:S01]  /*0300*/  DSETP.GEU.AND P0, PT, |R14|, |R8|, PT ;  /* 0x400000080e00722a */ /* 0x004fe20003f0e200 */
[----:B------:R-:W-:Y:S02]  /*0310*/  IMAD.MOV.U32 R14, RZ, RZ, R8 ;  /* 0x000000ffff0e7224 */ /* 0x000fe400078e0008 */
[----:B---3--:R-:W-:Y:S02]  /*0320*/  IMAD.MOV.U32 R12, RZ, RZ, R10 ;  /* 0x000000ffff0c7224 */ /* 0x008fe400078e000a */
[----:B------:R-:W-:Y:S02]  /*0330*/  IMAD.MOV.U32 R13, RZ, RZ, R11 ;  /* 0x000000ffff0d7224 */ /* 0x000fe400078e000b */
[----:B------:R-:W-:-:S07]  /*0340*/  IMAD.MOV.U32 R15, RZ, RZ, R9 ;  /* 0x000000ffff0f7224 */ /* 0x000fce00078e0009 */
[----:B------:R-:W-:Y:S05]  /*0350*/  @!P0 BRA `(.L_x_10) ;  /* 0x0000000000388947 */ /* 0x000fea0003800000 */
[----:B------:R-:W-:Y:S01]  /*0360*/  DSETP.GEU.AND P0, PT, |R8|, |R6|, PT ;  /* 0x400000060800722a */ /* 0x000fe20003f0e200 */
[----:B------:R-:W-:Y:S02]  /*0370*/  IMAD.MOV.U32 R14, RZ, RZ, R6 ;  /* 0x000000ffff0e7224 */ /* 0x000fe400078e0006 */
[----:B------:R-:W-:Y:S02]  /*0380*/  IMAD.MOV.U32 R15, RZ, RZ, R7 ;  /* 0x000000ffff0f7224 */ /* 0x000fe400078e0007 */
[----:B------:R-:W-:Y:S02]  /*0390*/  IMAD.MOV.U32 R12, RZ, RZ, R17 ;  /* 0x000000ffff0c7224 */ /* 0x000fe400078e0011 */
[----:B------:R-:W-:-:S07]  /*03a0*/  IMAD.MOV.U32 R13, RZ, RZ, R21 ;  /* 0x000000ffff0d7224 */ /* 0x000fce00078e0015 */
[----:B------:R-:W-:Y:S05]  /*03b0*/  @!P0 BRA `(.L_x_10) ;  /* 0x0000000000208947 */ /* 0x000fea0003800000 */
[CC--:B------:R-:W-:Y:S02]  /*03c0*/  ISETP.GE.U32.AND P1, PT, R17.reuse, R10.reuse, PT ;  /* 0x0000000a1100720c */ /* 0x0c0fe40003f26070 */
[----:B------:R-:W-:Y:S02]  /*03d0*/  ISETP.LT.U32.AND P0, PT, R17, R10, PT ;  /* 0x0000000a1100720c */ /* 0x000fe40003f01070 */
[CC--:B------:R-:W-:Y:S02]  /*03e0*/  ISETP.GE.AND.EX P1, PT, R21.reuse, R11.reuse, PT, P1 ;  /* 0x0000000b1500720c */ /* 0x0c0fe40003f26310 */
[----:B------:R-:W-:Y:S02]  /*03f0*/  ISETP.LT.AND.EX P0, PT, R21, R11, PT, P0 ;  /* 0x0000000b1500720c */ /* 0x000fe40003f01300 */
[----:B------:R-:W-:Y:S02]  /*0400*/  FSEL R14, R6, R8, !P1 ;  /* 0x00000008060e7208 */ /* 0x000fe40004800000 */
[----:B------:R-:W-:-:S02]  /*0410*/  FSEL R15, R7, R9, !P1 ;  /* 0x00000009070f7208 */ /* 0x000fc40004800000 */
[----:B------:R-:W-:Y:S02]  /*0420*/  SEL R12, R17, R10, P0 ;  /* 0x0000000a110c7207 */ /* 0x000fe40000000000 */
[----:B------:R-:W-:-:S07]  /*0430*/  SEL R13, R21, R11, P0 ;  /* 0x0000000b150d7207 */ /* 0x000fce0000000000 */
.L_x_10:
[----:B------:R-:W-:Y:S05]  /*0440*/  BSYNC.RECONVERGENT B3 ;  /* 0x0000000000037941 */ /* 0x000fea0003800200 */
.L_x_9:
[----:B------:R-:W-:Y:S02]  /*0450*/  IMAD.X R3, RZ, RZ, R3, P3 ;  /* 0x000000ffff037224 */ /* 0x000fe400018e0603 */
[----:B------:R-:W-:Y:S01]  /*0460*/  VIADD R19, R19, 0x100 ;  /* 0x0000010013137836 */ /* 0x000fe20000000000 */
[----:B------:R-:W-:Y:S06]  /*0470*/  @P2 BRA `(.L_x_11) ;  /* 0xfffffffc00742947 */ /* 0x000fec000383ffff */
.L_x_8:
[----:B------:R-:W-:Y:S05]  /*0480*/  BSYNC.RECONVERGENT B2 ;  /* 0x0000000000027941 */ /* 0x000fea0003800200 */
.L_x_7:
[----:B------:R-:W0:Y:S01]  /*0490*/  LDC.64 R8, c[0x0][0x380] ;  /* 0x0000e000ff087b82 */ /* 0x000e220000000a00 */
[----:B------:R-:W-:-:S13]  /*04a0*/  ISETP.GE.U32.AND P0, PT, R4, 0x300, PT ;  /* 0x000003000400780c */ /* 0x000fda0003f06070 */
[----:B------:R-:W-:Y:S05]  /*04b0*/  @!P0 BRA `(.L_x_6) ;  /* 0x0000000400908947 */ /* 0x000fea0003800000 */
.L_x_20:
[----:B0-----:R-:W-:-:S05]  /*04c0*/  IMAD.WIDE R20, R19, 0x10, R8 ;  /* 0x0000001013147825 */ /* 0x001fca00078e0208 */
[----:B------:R-:W2:Y:S04]  /*04d0*/  LDG.E.64.CONSTANT R10, desc[UR10][R20.64] ;  /* 0x0000000a140a7981 */ /* 0x000ea8000c1e9b00 */
[----:B------:R-:W3:Y:S04]  /*04e0*/  LDG.E.64.CONSTANT R16, desc[UR10][R20.64+0x8] ;  /* 0x0000080a14107981 */ /* 0x000ee8000c1e9b00 */
[----:B-----5:R0:W5:Y:S04]  /*04f0*/  LDG.E.64.CONSTANT R6, desc[UR10][R20.64+0x1000] ;  /* 0x0010000a14067981 */ /* 0x020168000c1e9b00 */
[----:B------:R0:W5:Y:S01]  /*0500*/  LDG.E.64.CONSTANT R4, desc[UR10][R20.64+0x1008] ;  /* 0x0010080a14047981 */ /* 0x000162000c1e9b00 */
[----:B------:R-:W-:Y:S01]  /*0510*/  BSSY.RECONVERGENT B2, `(.L_x_12) ;  /* 0x0000015000027945 */ /* 0x000fe20003800200 */
[----:B--2---:R-:W-:Y:S01]  /*0520*/  DSETP.GEU.AND P0, PT, |R14|, |R10|, PT ;  /* 0x4000000a0e00722a */ /* 0x004fe20003f0e200 */
[----:B------:R-:W-:-:S02]  /*0530*/  IMAD.MOV.U32 R2, RZ, RZ, R10 ;  /* 0x000000ffff027224 */ /* 0x000fc400078e000a */
[----:B------:R-:W-:Y:S02]  /*0540*/  IMAD.MOV.U32 R3, RZ, RZ, R11 ;  /* 0x000000ffff037224 */ /* 0x000fe400078e000b */
[----:B---3--:R-:W-:Y:S02]  /*0550*/  IMAD.MOV.U32 R23, RZ, RZ, R16 ;  /* 0x000000ffff177224 */ /* 0x008fe400078e0010 */
[----:B------:R-:W-:-:S07]  /*0560*/  IMAD.MOV.U32 R25, RZ, RZ, R17 ;  /* 0x000000ffff197224 */ /* 0x000fce00078e0011 */
[----:B0-----:R-:W-:Y:S05]  /*0570*/  @!P0 BRA `(.L_x_13) ;  /* 0x0000000000388947 */ /* 0x001fea0003800000 */
[----:B------:R-:W-:Y:S01]  /*0580*/  DSETP.GEU.AND P0, PT, |R10|, |R14|, PT ;  /* 0x4000000e0a00722a */ /* 0x000fe20003f0e200 */
[----:B------:R-:W-:Y:S02]  /*0590*/  IMAD.MOV.U32 R23, RZ, RZ, R12 ;  /* 0x000000ffff177224 */ /* 0x000fe400078e000c */
[----:B------:R-:W-:Y:S02]  /*05a0*/  IMAD.MOV.U32 R25, RZ, RZ, R13 ;  /* 0x000000ffff197224 */ /* 0x000fe400078e000d */
[----:B------:R-:W-:Y:S02]  /*05b0*/  IMAD.MOV.U32 R2, RZ, RZ, R14 ;  /* 0x000000ffff027224 */ /* 0x000fe400078e000e */
[----:B------:R-:W-:-:S07]  /*05c0*/  IMAD.MOV.U32 R3, RZ, RZ, R15 ;  /* 0x000000ffff037224 */ /* 0x000fce00078e000f */
[----:B------:R-:W-:Y:S05]  /*05d0*/  @!P0 BRA `(.L_x_13) ;  /* 0x0000000000208947 */ /* 0x000fea0003800000 */
[CC--:B------:R-:W-:Y:S02]  /*05e0*/  ISETP.LT.U32.AND P1, PT, R12.reuse, R16.reuse, PT ;  /* 0x000000100c00720c */ /* 0x0c0fe40003f21070 */
[CC--:B------:R-:W-:Y:S02]  /*05f0*/  ISETP.GE.U32.AND P0, PT, R12.reuse, R16.reuse, PT ;  /* 0x000000100c00720c */ /* 0x0c0fe40003f06070 */
[CC--:B------:R-:W-:Y:S02]  /*0600*/  ISETP.LT.AND.EX P1, PT, R13.reuse, R17.reuse, PT, P1 ;  /* 0x000000110d00720c */ /* 0x0c0fe40003f21310 */
[CC--:B------:R-:W-:Y:S02]  /*0610*/  ISETP.GE.AND.EX P0, PT, R13.reuse, R17.reuse, PT, P0 ;  /* 0x000000110d00720c */ /* 0x0c0fe40003f06300 */
[----:B------:R-:W-:Y:S02]  /*0620*/  SEL R23, R12, R16, P1 ;  /* 0x000000100c177207 */ /* 0x000fe40000800000 */
[----:B------:R-:W-:-:S02]  /*0630*/  SEL R25, R13, R17, P1 ;  /* 0x000000110d197207 */ /* 0x000fc40000800000 */
[----:B------:R-:W-:Y:S02]  /*0640*/  FSEL R2, R14, R10, !P0 ;  /* 0x0000000a0e027208 */ /* 0x000fe40004000000 */
[----:B------:R-:W-:-:S07]  /*0650*/  FSEL R3, R15, R11, !P0 ;  /* 0x0000000b0f037208 */ /* 0x000fce0004000000 */
.L_x_13:
[----:B------:R-:W-:Y:S05]  /*0660*/  BSYNC.RECONVERGENT B2 ;  /* 0x0000000000027941 */ /* 0x000fea0003800200 */
.L_x_12:
[----:B------:R0:W5:Y:S04]  /*0670*/  LDG.E.64.CONSTANT R14, desc[UR10][R20.64+0x2000] ;  /* 0x0020000a140e7981 */ /* 0x000168000c1e9b00 */
[----:B------:R0:W5:Y:S04]  /*0680*/  LDG.E.64.CONSTANT R12, desc[UR10][R20.64+0x2008] ;  /* 0x0020080a140c7981 */ /* 0x000168000c1e9b00 */
[----:B------:R0:W5:Y:S04]  /*0690*/  LDG.E.64.CONSTANT R10, desc[UR10][R20.64+0x3000] ;  /* 0x0030000a140a7981 */ /* 0x000168000c1e9b00 */
[----:B------:R0:W5:Y:S02]  /*06a0*/  LDG.E.64.CONSTANT R16, desc[UR10][R20.64+0x3008] ;  /* 0x0030080a14107981 */ /* 0x000164000c1e9b00 */
[----:B-----5:R-:W-:Y:S01]  /*06b0*/  DSETP.GEU.AND P0, PT, |R2|, |R6|, PT ;  /* 0x400000060200722a */ /* 0x020fe20003f0e200 */
[----:B------:R-:W-:Y:S01]  /*06c0*/  BSSY.RECONVERGENT B2, `(.L_x_14) ;  /* 0x0000014000027945 */ /* 0x000fe20003800200 */
[----:B------:R-:W-:-:S02]  /*06d0*/  IMAD.MOV.U32 R26, RZ, RZ, R6 ;  /* 0x000000ffff1a7224 */ /* 0x000fc400078e0006 */
[----:B------:R-:W-:Y:S02]  /*06e0*/  IMAD.MOV.U32 R27, RZ, RZ, R7 ;  /* 0x000000ffff1b7224 */ /* 0x000fe400078e0007 */
[----:B------:R-:W-:Y:S02]  /*06f0*/  IMAD.MOV.U32 R29, RZ, RZ, R4 ;  /* 0x000000ffff1d7224 */ /* 0x000fe400078e0004 */
[----:B------:R-:W-:-:S06]  /*0700*/  IMAD.MOV.U32 R18, RZ, RZ, R5 ;  /* 0x000000ffff127224 */ /* 0x000fcc00078e0005 */
[----:B0-----:R-:W-:Y:S05]  /*0710*/  @!P0 BRA `(.L_x_15) ;  /* 0x0000000000388947 */ /* 0x001fea0003800000 */
        /* <DEDUP_REMOVED lines=14> */
.L_x_15:
[----:B------:R-:W-:Y:S05]  /*0800*/  BSYNC.RECONVERGENT B2 ;  /* 0x0000000000027941 */ /* 0x000fea0003800200 */
.L_x_14:
[----:B------:R-:W-:Y:S01]  /*0810*/  DSETP.GEU.AND P0, PT, |R26|, |R14|, PT ;  /* 0x4000000e1a00722a */ /* 0x000fe20003f0e200 */
[----:B------:R-:W-:Y:S01]  /*0820*/  BSSY.RECONVERGENT B2, `(.L_x_16) ;  /* 0x0000014000027945 */ /* 0x000fe20003800200 */
[----:B------:R-:W-:Y:S02]  /*0830*/  IMAD.MOV.U32 R2, RZ, RZ, R14 ;  /* 0x000000ffff027224 */ /* 0x000fe400078e000e */
[----:B------:R-:W-:Y:S02]  /*0840*/  IMAD.MOV.U32 R3, RZ, RZ, R15 ;  /* 0x000000ffff037224 */ /* 0x000fe400078e000f */
[----:B------:R-:W-:Y:S02]  /*0850*/  IMAD.MOV.U32 R5, RZ, RZ, R12 ;  /* 0x000000ffff057224 */ /* 0x000fe400078e000c */
[----:B------:R-:W-:-:S06]  /*0860*/  IMAD.MOV.U32 R7, RZ, RZ, R13 ;  /* 0x000000ffff077224 */ /* 0x000fcc00078e000d */
        /* <DEDUP_REMOVED lines=15> */
.L_x_17:
[----:B------:R-:W-:Y:S05]  /*0960*/  BSYNC.RECONVERGENT B2 ;  /* 0x0000000000027941 */ /* 0x000fea0003800200 */
.L_x_16:
        /* <DEDUP_REMOVED lines=21> */
.L_x_19:
[----:B------:R-:W-:Y:S05]  /*0ac0*/  BSYNC.RECONVERGENT B2 ;  /* 0x0000000000027941 */ /* 0x000fea0003800200 */
.L_x_18:
[----:B------:R-:W-:-:S05]  /*0ad0*/  VIADD R19, R19, 0x400 ;  /* 0x0000040013137836 */ /* 0x000fca0000000000 */
[----:B------:R-:W-:-:S13]  /*0ae0*/  ISETP.GE.AND P0, PT, R19, UR4, PT ;  /* 0x0000000413007c0c */ /* 0x000fda000bf06270 */
[----:B------:R-:W-:Y:S05]  /*0af0*/  @!P0 BRA `(.L_x_20) ;  /* 0xfffffff800708947 */ /* 0x000fea000383ffff */
.L_x_6:
[----:B------:R-:W-:Y:S05]  /*0b00*/  BSYNC.RECONVERGENT B1 ;  /* 0x0000000000017941 */ /* 0x000fea0003800200 */
.L_x_5:
[----:B------:R-:W2:Y:S02]  /*0b10*/  LDCU UR6, c[0x0][0x390] ;  /* 0x00007200ff0677ac */ /* 0x000ea40008000800 */
[----:B--2---:R-:W-:-:S09]  /*0b20*/  UISETP.GE.AND UP0, UPT, UR6, 0x100, UPT ;  /* 0x000001000600788c */ /* 0x004fd2000bf06270 */
[----:B------:R-:W-:Y:S05]  /*0b30*/  BRA.U !UP0, `(.L_x_21) ;  /* 0x0000001508507547 */ /* 0x000fea000b800000 */
[----:B0-----:R-:W0:Y:S01]  /*0b40*/  S2R R9, SR_LANEID ;  /* 0x0000000000097919 */ /* 0x001e220000000000 */
[----:B------:R-:W-:Y:S01]  /*0b50*/  BSSY.RECONVERGENT B1, `(.L_x_22) ;  /* 0x000001f000017945 */ /* 0x000fe20003800200 */
[----:B-----5:R-:W-:Y:S01]  /*0b60*/  IMAD.MOV.U32 R11, RZ, RZ, R12 ;  /* 0x000000ffff0b7224 */ /* 0x020fe200078e000c */
[----:B------:R2:W3:Y:S01]  /*0b70*/  SHFL.DOWN PT, R4, R14, 0x1, 0x1f ;  /* 0x08201f000e047f89 */ /* 0x0004e200000e0000 */
[----:B------:R-:W-:Y:S02]  /*0b80*/  IMAD.MOV.U32 R16, RZ, RZ, R13 ;  /* 0x000000ffff107224 */ /* 0x000fe400078e000d */
[----:B-1----:R-:W-:Y:S01]  /*0b90*/  IMAD.MOV.U32 R2, RZ, RZ, R14 ;  /* 0x000000ffff027224 */ /* 0x002fe200078e000e */
[----:B------:R2:W1:Y:S01]  /*0ba0*/  SHFL.DOWN PT, R5, R15, 0x1, 0x1f ;  /* 0x08201f000f057f89 */ /* 0x00046200000e0000 */
[----:B------:R-:W-:-:S03]  /*0bb0*/  IMAD.MOV.U32 R3, RZ, RZ, R15 ;  /* 0x000000ffff037224 */ /* 0x000fc600078e000f */
[----:B------:R2:W4:Y:S04]  /*0bc0*/  SHFL.DOWN PT, R7, R12, 0x1, 0x1f ;  /* 0x08201f000c077f89 */ /* 0x00052800000e0000 */
[----:B------:R2:W1:Y:S01]  /*0bd0*/  SHFL.DOWN PT, R17, R13, 0x1, 0x1f ;  /* 0x08201f000d117f89 */ /* 0x00046200000e0000 */
[----:B0-----:R-:W-:-:S13]  /*0be0*/  ISETP.GT.AND P0, PT, R9, 0x1e, PT ;  /* 0x0000001e0900780c */ /* 0x001fda0003f04270 */
[----:B-1234-:R-:W-:Y:S05]  /*0bf0*/  @P0 BRA `(.L_x_23) ;  /* 0x0000000000500947 */ /* 0x01efea0003800000 */
[----:B------:R-:W-:Y:S01]  /*0c00*/  DSETP.GEU.AND P0, PT, |R14|, |R4|, PT ;  /* 0x400000040e00722a */ /* 0x000fe20003f0e200 */
[----:B------:R-:W-:Y:S02]  /*0c10*/  IMAD.MOV.U32 R11, RZ, RZ, R7 ;  /* 0x000000ffff0b7224 */ /* 0x000fe400078e0007 */
[----:B------:R-:W-:Y:S02]  /*0c20*/  IMAD.MOV.U32 R16, RZ, RZ, R17 ;  /* 0x000000ffff107224 */ /* 0x000fe400078e0011 */
        /* <DEDUP_REMOVED lines=9> */
[CC--:B------:R-:W-:Y:S02]  /*0cc0*/  ISETP.LT.U32.AND P1, PT, R12.reuse, R7.reuse, PT ;  /* 0x000000070c00720c */ /* 0x0c0fe40003f21070 */
[C---:B------:R-:W-:Y:S02]  /*0cd0*/  ISETP.GE.U32.AND P0, PT, R12.reuse, R7, PT ;  /* 0x000000070c00720c */ /* 0x040fe40003f06070 */
[CC--:B------:R-:W-:Y:S02]  /*0ce0*/  ISETP.LT.AND.EX P1, PT, R13.reuse, R17.reuse, PT, P1 ;  /* 0x000000110d00720c */ /* 0x0c0fe40003f21310 */
[C---:B------:R-:W-:Y:S02]  /*0cf0*/  ISETP.GE.AND.EX P0, PT, R13.reuse, R17, PT, P0 ;  /* 0x000000110d00720c */ /* 0x040fe40003f06300 */
[----:B------:R-:W-:Y:S02]  /*0d00*/  SEL R11, R12, R7, P1 ;  /* 0x000000070c0b7207 */ /* 0x000fe40000800000 */
[----:B------:R-:W-:-:S02]  /*0d10*/  SEL R16, R13, R17, P1 ;  /* 0x000000110d107207 */ /* 0x000fc40000800000 */
[----:B------:R-:W-:Y:S02]  /*0d20*/  FSEL R2, R14, R4, !P0 ;  /* 0x000000040e027208 */ /* 0x000fe40004000000 */
[----:B------:R-:W-:-:S07]  /*0d30*/  FSEL R3, R15, R5, !P0 ;  /* 0x000000050f037208 */ /* 0x000fce0004000000 */
.L_x_23:
[----:B------:R-:W-:Y:S05]  /*0d40*/  BSYNC.RECONVERGENT B1 ;  /* 0x0000000000017941 */ /* 0x000fea0003800200 */
.L_x_22:
[----:B------:R-:W-:Y:S01]  /*0d50*/  ISETP.GT.AND P0, PT, R9, 0x1d, PT ;  /* 0x0000001d0900780c */ /* 0x000fe20003f04270 */
[----:B------:R0:W1:Y:S01]  /*0d60*/  SHFL.DOWN PT, R6, R2, 0x2, 0x1f ;  /* 0x08401f0002067f89 */ /* 0x00006200000e0000 */
[----:B------:R-:W-:Y:S01]  /*0d70*/  BSSY.RECONVERGENT B1, `(.L_x_24) ;  /* 0x000001d000017945 */ /* 0x000fe20003800200 */
[----:B------:R-:W-:Y:S02]  /*0d80*/  IMAD.MOV.U32 R8, RZ, RZ, R11 ;  /* 0x000000ffff087224 */ /* 0x000fe400078e000b */
[----:B------:R0:W2:Y:S01]  /*0d90*/  SHFL.DOWN PT, R7, R3, 0x2, 0x1f ;  /* 0x08401f0003077f89 */ /* 0x0000a200000e0000 */
[----:B------:R-:W-:Y:S02]  /*0da0*/  IMAD.MOV.U32 R10, RZ, RZ, R16 ;  /* 0x000000ffff0a7224 */ /* 0x000fe400078e0010 */
[----:B------:R-:W-:Y:S01]  /*0db0*/  IMAD.MOV.U32 R4, RZ, RZ, R2 ;  /* 0x000000ffff047224 */ /* 0x000fe200078e0002 */
[----:B------:R0:W3:Y:S01]  /*0dc0*/  SHFL.DOWN PT, R12, R11, 0x2, 0x1f ;  /* 0x08401f000b0c7f89 */ /* 0x0000e200000e0000 */
[----:B------:R-:W-:-:S03]  /*0dd0*/  IMAD.MOV.U32 R5, RZ, RZ, R3 ;  /* 0x000000ffff057224 */ /* 0x000fc600078e0003 */
[----:B------:R0:W4:Y:S01]  /*0de0*/  SHFL.DOWN PT, R13, R16, 0x2, 0x1f ;  /* 0x08401f00100d7f89 */ /* 0x00012200000e0000 */
[----:B------:R-:W-:Y:S05]  /*0df0*/  @P0 BRA `(.L_x_25) ;  /* 0x0000000000500947 */ /* 0x000fea0003800000 */
[----:B-12---:R-:W-:Y:S01]  /*0e00*/  DSETP.GEU.AND P0, PT, |R2|, |R6|, PT ;  /* 0x400000060200722a */ /* 0x006fe20003f0e200 */
[----:B---3--:R-:W-:Y:S02]  /*0e10*/  IMAD.MOV.U32 R8, RZ, RZ, R12 ;  /* 0x000000ffff087224 */ /* 0x008fe400078e000c */
[----:B----4-:R-:W-:Y:S02]  /*0e20*/  IMAD.MOV.U32 R10, RZ, RZ, R13 ;  /* 0x000000ffff0a7224 */ /* 0x010fe400078e000d */
        /* <DEDUP_REMOVED lines=17> */
.L_x_25:
[----:B------:R-:W-:Y:S05]  /*0f40*/  BSYNC.RECONVERGENT B1 ;  /* 0x0000000000017941 */ /* 0x000fea0003800200 */
.L_x_24:
[----:B------:R-:W-:Y:S01]  /*0f50*/  ISETP.GT.AND P0, PT, R9, 0x1b, PT ;  /* 0x0000001b0900780c */ /* 0x000fe20003f04270 */
[----:B-1----:R1:W1:Y:S01]  /*0f60*/  SHFL.DOWN PT, R6, R4, 0x4, 0x1f ;  /* 0x08801f0004067f89 */ /* 0x00226200000e0000 */
[----:B------:R-:W-:Y:S01]  /*0f70*/  BSSY.RECONVERGENT B1, `(.L_x_26) ;  /* 0x000001d000017945 */ /* 0x000fe20003800200 */
[----:B0-----:R-:W-:Y:S02]  /*0f80*/  IMAD.MOV.U32 R11, RZ, RZ, R8 ;  /* 0x000000ffff0b7224 */ /* 0x001fe400078e0008 */
[----:B--2---:R0:W2:Y:S01]  /*0f90*/  SHFL.DOWN PT, R7, R5, 0x4, 0x1f ;  /* 0x08801f0005077f89 */ /* 0x0040a200000e0000 */
[----:B---3--:R-:W-:Y:S02]  /*0fa0*/  IMAD.MOV.U32 R12, RZ, RZ, R10 ;  /* 0x000000ffff0c7224 */ /* 0x008fe400078e000a */
[----:B------:R-:W-:Y:S01]  /*0fb0*/  IMAD.MOV.U32 R2, RZ, RZ, R4 ;  /* 0x000000ffff027224 */ /* 0x000fe200078e0004 */
[----:B----4-:R0:W3:Y:S01]  /*0fc0*/  SHFL.DOWN PT, R13, R8, 0x4, 0x1f ;  /* 0x08801f00080d7f89 */ /* 0x0100e200000e0000 */
        /* <DEDUP_REMOVED lines=23> */
.L_x_27:
[----:B------:R-:W-:Y:S05]  /*1140*/  BSYNC.RECONVERGENT B1 ;  /* 0x0000000000017941 */ /* 0x000fea0003800200 */
.L_x_26:
[----:B------:R-:W-:Y:S01]  /*1150*/  ISETP.GT.AND P0, PT, R9, 0x17, PT ;  /* 0x000000170900780c */ /* 0x000fe20003f04270 */
[----:B-1----:R1:W1:Y:S01]  /*1160*/  SHFL.DOWN PT, R6, R2, 0x8, 0x1f ;  /* 0x09001f0002067f89 */ /* 0x00226200000e0000 */
[----:B------:R-:W-:Y:S01]  /*1170*/  BSSY.RECONVERGENT B1, `(.L_x_28) ;  /* 0x000001d000017945 */ /* 0x000fe20003800200 */
[----:B0-----:R-:W-:Y:S02]  /*1180*/  IMAD.MOV.U32 R8, RZ, RZ, R11 ;  /* 0x000000ffff087224 */ /* 0x001fe400078e000b */
[----:B--2---:R0:W2:Y:S01]  /*1190*/  SHFL.DOWN PT, R7, R3, 0x8, 0x1f ;  /* 0x09001f0003077f89 */ /* 0x0040a200000e0000 */
[----:B------:R-:W-:Y:S02]  /*11a0*/  IMAD.MOV.U32 R10, RZ, RZ, R12 ;  /* 0x000000ffff0a7224 */ /* 0x000fe400078e000c */
[----:B------:R-:W-:Y:S01]  /*11b0*/  IMAD.MOV.U32 R4, RZ, RZ, R2 ;  /* 0x000000ffff047224 */ /* 0x000fe200078e0002 */
[----:B------:R0:W0:Y:S01]  /*11c0*/  SHFL.DOWN PT, R14, R11, 0x8, 0x1f ;  /* 0x09001f000b0e7f89 */ /* 0x00002200000e0000 */
[----:B------:R-:W-:-:S03]  /*11d0*/  IMAD.MOV.U32 R5, RZ, RZ, R3 ;  /* 0x000000ffff057224 */ /* 0x000fc600078e0003 */
[----:B---3--:R3:W0:Y:S01]  /*11e0*/  SHFL.DOWN PT, R13, R12, 0x8, 0x1f ;  /* 0x09001f000c0d7f89 */ /* 0x00862200000e0000 */
[----:B------:R-:W-:Y:S05]  /*11f0*/  @P0 BRA `(.L_x_29) ;  /* 0x0000000000500947 */ /* 0x000fea0003800000 */
[----:B-12---:R-:W-:Y:S01]  /*1200*/  DSETP.GEU.AND P0, PT, |R2|, |R6|, PT ;  /* 0x400000060200722a */ /* 0x006fe20003f0e200 */
[----:B0-----:R-:W-:Y:S02]  /*1210*/  IMAD.MOV.U32 R8, RZ, RZ, R14 ;  /* 0x000000ffff087224 */ /* 0x001fe400078e000e */
        /* <DEDUP_REMOVED lines=18> */
.L_x_29:
[----:B------:R-:W-:Y:S05]  /*1340*/  BSYNC.RECONVERGENT B1 ;  /* 0x0000000000017941 */ /* 0x000fea0003800200 */
.L_x_28:
[----:B------:R-:W-:Y:S01]  /*1350*/  ISETP.GT.AND P0, PT, R9, 0xf, PT ;  /* 0x0000000f0900780c */ /* 0x000fe20003f04270 */
[----:B-1----:R1:W1:Y:S01]  /*1360*/  SHFL.DOWN PT, R6, R4, 0x10, 0x1f ;  /* 0x0a001f0004067f89 */ /* 0x00226200000e0000 */
[----:B------:R-:W-:Y:S01]  /*1370*/  BSSY.RECONVERGENT B1, `(.L_x_30) ;  /* 0x000001d000017945 */ /* 0x000fe20003800200 */
[----:B0-----:R-:W-:Y:S02]  /*1380*/  IMAD.MOV.U32 R14, RZ, RZ, R8 ;  /* 0x000000ffff0e7224 */ /* 0x001fe400078e0008 */
[----:B--2---:R0:W2:Y:S01]  /*1390*/  SHFL.DOWN PT, R7, R5, 0x10, 0x1f ;  /* 0x0a001f0005077f89 */ /* 0x0040a200000e0000 */
[----:B----4-:R-:W-:Y:S02]  /*13a0*/  IMAD.MOV.U32 R15, RZ, RZ, R10 ;  /* 0x000000ffff0f7224 */ /* 0x010fe400078e000a */
[----:B------:R-:W-:Y:S01]  /*13b0*/  IMAD.MOV.U32 R2, RZ, RZ, R4 ;  /* 0x000000ffff027224 */ /* 0x000fe200078e0004 */
[----:B------:R0:W4:Y:S01]  /*13c0*/  SHFL.DOWN PT, R11, R8, 0x10, 0x1f ;  /* 0x0a001f00080b7f89 */ /* 0x00012200000e0000 */
[----:B------:R-:W-:-:S03]  /*13d0*/  IMAD.MOV.U32 R3, RZ, RZ, R5 ;  /* 0x000000ffff037224 */ /* 0x000fc600078e0005 */
[----:B------:R0:W0:Y:S01]  /*13e0*/  SHFL.DOWN PT, R13, R10, 0x10, 0x1f ;  /* 0x0a001f000a0d7f89 */ /* 0x00002200000e0000 */
[----:B------:R-:W-:Y:S05]  /*13f0*/  @P0 BRA `(.L_x_31) ;  /* 0x0000000000500947 */ /* 0x000fea0003800000 */
[----:B-12---:R-:W-:Y:S01]  /*1400*/  DSETP.GEU.AND P0, PT, |R4|, |R6|, PT ;  /* 0x400000060400722a */ /* 0x006fe20003f0e200 */
[----:B----4-:R-:W-:Y:S02]  /*1410*/  IMAD.MOV.U32 R14, RZ, RZ, R11 ;  /* 0x000000ffff0e7224 */ /* 0x010fe400078e000b */
[----:B0-----:R-:W-:Y:S02]  /*1420*/  IMAD.MOV.U32 R15, RZ, RZ, R13 ;  /* 0x000000ffff0f7224 */ /* 0x001fe400078e000d */
        /* <DEDUP_REMOVED lines=17> */
.L_x_31:
[----:B------:R-:W-:Y:S05]  /*1540*/  BSYNC.RECONVERGENT B1 ;  /* 0x0000000000017941 */ /* 0x000fea0003800200 */
.L_x_30:
[----:B------:R-:W-:Y:S01]  /*1550*/  ISETP.NE.AND P0, PT, R9, RZ, PT ;  /* 0x000000ff0900720c */ /* 0x000fe20003f05270 */
[----:B------:R-:W-:-:S12]  /*1560*/  BSSY.RECONVERGENT B1, `(.L_x_32) ;  /* 0x000000a000017945 */ /* 0x000fd80003800200 */
[----:B------:R-:W-:Y:S05]  /*1570*/  @P0 BRA `(.L_x_33) ;  /* 0x0000000000200947 */ /* 0x000fea0003800000 */
[----:B-1----:R-:W1:Y:S01]  /*1580*/  S2R R6, SR_CgaCtaId ;  /* 0x0000000000067919 */ /* 0x002e620000008800 */
[----:B0-----:R-:W-:Y:S02]  /*1590*/  MOV R5, 0x400 ;  /* 0x0000040000057802 */ /* 0x001fe40000000f00 */
[----:B------:R-:W-:-:S04]  /*15a0*/  SHF.R.U32.HI R4, RZ, 0x1, R0 ;  /* 0x00000001ff047819 */ /* 0x000fc80000011600 */
[----:B------:R-:W-:Y:S02]  /*15b0*/  LOP3.LUT R4, R4, 0x1f0, RZ, 0xc0, !PT ;  /* 0x000001f004047812 */ /* 0x000fe400078ec0ff */
[----:B-1----:R-:W-:-:S05]  /*15c0*/  LEA R5, R6, R5, 0x18 ;  /* 0x0000000506057211 */ /* 0x002fca00078ec0ff */
[----:B------:R-:W-:-:S05]  /*15d0*/  IMAD.IADD R5, R4, 0x1, R5 ;  /* 0x0000000104057824 */ /* 0x000fca00078e0205 */
[----:B------:R0:W-:Y:S04]  /*15e0*/  STS.64 [R5+0x10], R14 ;  /* 0x0000100e05007388 */ /* 0x0001e80000000a00 */
[----:B------:R0:W-:Y:S02]  /*15f0*/  STS.64 [R5+0x8], R2 ;  /* 0x0000080205007388 */ /* 0x0001e40000000a00 */
.L_x_33:
[----:B------:R-:W-:Y:S05]  /*1600*/  BSYNC.RECONVERGENT B1 ;  /* 0x0000000000017941 */ /* 0x000fea0003800200 */
.L_x_32:
[----:B------:R-:W-:Y:S01]  /*1610*/  BAR.SYNC.DEFER_BLOCKING 0x0 ;  /* 0x0000000000007b1d */ /* 0x000fe20000010000 */
[----:B------:R-:W-:-:S13]  /*1620*/  ISETP.NE.AND P1, PT, R0, RZ, PT ;  /* 0x000000ff0000720c */ /* 0x000fda0003f25270 */
[----:B------:R-:W-:Y:S05]  /*1630*/  @P1 BRA `(.L_x_34) ;  /* 0x0000005400881947 */ /* 0x000fea0003800000 */
[----:B0-----:R-:W0:Y:S01]  /*1640*/  S2R R5, SR_CgaCtaId ;  /* 0x0000000000057919 */ /* 0x001e220000008800 */
[----:B------:R-:W-:Y:S01]  /*1650*/  MOV R0, 0x400 ;  /* 0x0000040000007802 */ /* 0x000fe20000000f00 */
[----:B------:R-:W-:Y:S03]  /*1660*/  BSSY.RECONVERGENT B1, `(.L_x_35) ;  /* 0x000001a000017945 */ /* 0x000fe60003800200 */
[----:B0-----:R-:W-:-:S05]  /*1670*/  LEA R0, R5, R0, 0x18 ;  /* 0x0000000005007211 */ /* 0x001fca00078ec0ff */
[----:B------:R-:W0:Y:S04]  /*1680*/  LDS.64 R16, [R0+0x18] ;  /* 0x0000180000107984 */ /* 0x000e280000000a00 */
[----:B-12---:R-:W1:Y:S04]  /*1690*/  LDS.128 R4, [R0+0x20] ;  /* 0x0000200000047984 */ /* 0x006e680000000c00 */
[----:B---3--:R2:W3:Y:S04]  /*16a0*/  LDS.64 R12, [R0+0x80] ;  /* 0x00008000000c7984 */ /* 0x0084e80000000a00 */
[----:B----4-:R2:W4:Y:S01]  /*16b0*/  LDS.128 R8, [R0+0x30] ;  /* 0x0000300000087984 */ /* 0x0105220000000c00 */
[----:B0-----:R-:W-:Y:S01]  /*16c0*/  DSETP.GEU.AND P0, PT, |R2|, |R16|, PT ;  /* 0x400000100200722a */ /* 0x001fe20003f0e200 */
[----:B------:R-:W-:-:S02]  /*16d0*/  IMAD.MOV.U32 R24, RZ, RZ, R16 ;  /* 0x000000ffff187224 */ /* 0x000fc400078e0010 */
[----:B------:R-:W-:Y:S02]  /*16e0*/  IMAD.MOV.U32 R25, RZ, RZ, R17 ;  /* 0x000000ffff197224 */ /* 0x000fe400078e0011 */
[----:B-1----:R-:W-:Y:S02]  /*16f0*/  IMAD.MOV.U32 R26, RZ, RZ, R4 ;  /* 0x000000ffff1a7224 */ /* 0x002fe400078e0004 */
[----:B------:R-:W-:-:S07]  /*1700*/  IMAD.MOV.U32 R27, RZ, RZ, R5 ;  /* 0x000000ffff1b7224 */ /* 0x000fce00078e0005 */
[----:B--234-:R-:W-:Y:S05]  /*1710*/  @!P0 BRA `(.L_x_36) ;  /* 0x0000000000388947 */ /* 0x01cfea0003800000 */
        /* <DEDUP_REMOVED lines=14> */
.L_x_36:
[----:B------:R-:W-:Y:S05]  /*1800*/  BSYNC.RECONVERGENT B1 ;  /* 0x0000000000017941 */ /* 0x000fea0003800200 */
.L_x_35:
[----:B------:R0:W1:Y:S01]  /*1810*/  LDS.128 R16, [R0+0x40] ;  /* 0x0000400000107984 */ /* 0x0000620000000c00 */
[----:B------:R-:W-:Y:S01]  /*1820*/  DSETP.GEU.AND P0, PT, |R24|, |R6|, PT ;  /* 0x400000061800722a */ /* 0x000fe20003f0e200 */
[----:B------:R-:W-:Y:S01]  /*1830*/  BSSY.RECONVERGENT B1, `(.L_x_37) ;  /* 0x0000015000017945 */ /* 0x000fe20003800200 */
[----:B------:R-:W-:Y:S01]  /*1840*/  IMAD.MOV.U32 R4, RZ, RZ, R6 ;  /* 0x000000ffff047224 */ /* 0x000fe200078e0006 */
[----:B------:R0:W2:Y:S01]  /*1850*/  LDS.128 R20, [R0+0x50] ;  /* 0x0000500000147984 */ /* 0x0000a20000000c00 */
        /* <DEDUP_REMOVED lines=18> */
.L_x_38:
[----:B------:R-:W-:Y:S05]  /*1980*/  BSYNC.RECONVERGENT B1 ;  /* 0x0000000000017941 */ /* 0x000fea0003800200 */
.L_x_37:
[----:B------:R-:W-:Y:S01]  /*1990*/  DSETP.GEU.AND P0, PT, |R4|, |R10|, PT ;  /* 0x4000000a0400722a */ /* 0x000fe20003f0e200 */
[----:B------:R-:W-:Y:S01]  /*19a0*/  BSSY.RECONVERGENT B1, `(.L_x_39) ;  /* 0x0000014000017945 */ /* 0x000fe20003800200 */
[----:B------:R-:W-:Y:S02]  /*19b0*/  IMAD.MOV.U32 R2, RZ, RZ, R10 ;  /* 0x000000ffff027224 */ /* 0x000fe400078e000a */
[----:B------:R-:W-:Y:S02]  /*19c0*/  IMAD.MOV.U32 R3, RZ, RZ, R11 ;  /* 0x000000ffff037224 */ /* 0x000fe400078e000b */
[----:B-1----:R-:W-:Y:S02]  /*19d0*/  IMAD.MOV.U32 R27, RZ, RZ, R16 ;  /* 0x000000ffff1b7224 */ /* 0x002fe400078e0010 */
        /* <DEDUP_REMOVED lines=16> */
.L_x_40:
[----:B------:R-:W-:Y:S05]  /*1ae0*/  BSYNC.RECONVERGENT B1 ;  /* 0x0000000000017941 */ /* 0x000fea0003800200 */
.L_x_39:
[----:B------:R0:W1:Y:S01]  /*1af0*/  LDS.128 R8, [R0+0x60] ;  /* 0x0000600000087984 */ /* 0x0000620000000c00 */
[----:B------:R-:W-:Y:S01]  /*1b00*/  DSETP.GEU.AND P0, PT, |R2|, |R18|, PT ;  /* 0x400000120200722a */ /* 0x000fe20003f0e200 */
[----:B------:R-:W-:Y:S01]  /*1b10*/  BSSY.RECONVERGENT B1, `(.L_x_41) ;  /* 0x0000015000017945 */ /* 0x000fe20003800200 */
[----:B------:R-:W-:Y:S01]  /*1b20*/  IMAD.MOV.U32 R14, RZ, RZ, R18 ;  /* 0x000000ffff0e7224 */ /* 0x000fe200078e0012 */
[----:B------:R0:W3:Y:S01]  /*1b30*/  LDS.128 R4, [R0+0x70] ;  /* 0x0000700000047984 */ /* 0x0000e20000000c00 */
[----:B------:R-:W-:Y:S02]  /*1b40*/  IMAD.MOV.U32 R15, RZ, RZ, R19 ;  /* 0x000000ffff0f7224 */ /* 0x000fe400078e0013 */
[----:B--2---:R-:W-:Y:S02]  /*1b50*/  IMAD.MOV.U32 R17, RZ, RZ, R20 ;  /* 0x000000ffff117224 */ /* 0x004fe400078e0014 */
        /* <DEDUP_REMOVED lines=16> */
.L_x_42:
[----:B------:R-:W-:Y:S05]  /*1c60*/  BSYNC.RECONVERGENT B1 ;  /* 0x0000000000017941 */ /* 0x000fea0003800200 */
.L_x_41:
        /* <DEDUP_REMOVED lines=21> */
.L_x_44:
[----:B------:R-:W-:Y:S05]  /*1dc0*/  BSYNC.RECONVERGENT B1 ;  /* 0x0000000000017941 */ /* 0x000fea0003800200 */
.L_x_43:
[----:B------:R-:W-:Y:S01]  /*1dd0*/  DSETP.GEU.AND P0, PT, |R2|, |R10|, PT ;  /* 0x4000000a0200722a */ /* 0x000fe20003f0e200 */
[----:B------:R-:W-:Y:S01]  /*1de0*/  BSSY.RECONVERGENT B1, `(.L_x_45) ;  /* 0x0000014000017945 */ /* 0x000fe20003800200 */
[----:B------:R-:W-:Y:S02]  /*1df0*/  IMAD.MOV.U32 R8, RZ, RZ, R10 ;  /* 0x000000ffff087224 */ /* 0x000fe400078e000a */
[----:B------:R-:W-:Y:S02]  /*1e00*/  IMAD.MOV.U32 R9, RZ, RZ, R11 ;  /* 0x000000ffff097224 */ /* 0x000fe400078e000b */
[----:B---3--:R-:W-:Y:S02]  /*1e10*/  IMAD.MOV.U32 R17, RZ, RZ, R4 ;  /* 0x000000ffff117224 */ /* 0x008fe400078e0004 */
        /* <DEDUP_REMOVED lines=16> */
.L_x_46:
[----:B------:R-:W-:Y:S05]  /*1f20*/  BSYNC.RECONVERGENT B1 ;  /* 0x0000000000017941 */ /* 0x000fea0003800200 */
.L_x_45:
        /* <DEDUP_REMOVED lines=19> */
[----:B------:R-:W-:Y:S01]  /*2060*/  SEL R15, R0, R13, P2 ;  /* 0x0000000d000f7207 */ /* 0x000fe20001000000 */
[----:B------:R-:W-:Y:S06]  /*2070*/  BRA `(.L_x_34) ;  /* 0x0000004800f87947 */ /* 0x000fec0003800000 */
.L_x_21:
[----:B------:R-:W2:Y:S01]  /*2080*/  S2R R4, SR_LANEID ;  /* 0x0000000000047919 */ /* 0x000ea20000000000 */
[----:B-1----:R-:W-:Y:S01]  /*2090*/  LOP3.LUT R2, R0, 0x3e0, RZ, 0xc0, !PT ;  /* 0x000003e000027812 */ /* 0x002fe200078ec0ff */
[----:B------:R-:W-:Y:S01]  /*20a0*/  BSSY.RECONVERGENT B1, `(.L_x_47) ;  /* 0x0000024000017945 */ /* 0x000fe20003800200 */
[----:B-----5:R-:W-:Y:S02]  /*20b0*/  IMAD.MOV.U32 R16, RZ, RZ, R12 ;  /* 0x000000ffff107224 */ /* 0x020fe400078e000c */
[----:B------:R-:W-:Y:S02]  /*20c0*/  IMAD.MOV.U32 R18, RZ, RZ, R13 ;  /* 0x000000ffff127224 */ /* 0x000fe400078e000d */
[----:B------:R-:W-:Y:S01]  /*20d0*/  VIADD R3, R2, 0x20 ;  /* 0x0000002002037836 */ /* 0x000fe20000000000 */
[----:B------:R-:W-:-:S04]  /*20e0*/  LOP3.LUT R2, RZ, R2, RZ, 0x33, !PT ;  /* 0x00000002ff027212 */ /* 0x000fc800078e33ff */
[----:B------:R-:W-:Y:S01]  /*20f0*/  ISETP.GT.AND P0, PT, R3, UR6, PT ;  /* 0x0000000603007c0c */ /* 0x000fe2000bf04270 */
[----:B------:R-:W-:Y:S02]  /*2100*/  VIADD R2, R2, UR6 ;  /* 0x0000000602027c36 */ /* 0x000fe40008000000 */
[----:B------:R-:W-:-:S03]  /*2110*/  IMAD.MOV.U32 R3, RZ, RZ, R15 ;  /* 0x000000ffff037224 */ /* 0x000fc600078e000f */
[----:B------:R-:W-:Y:S01]  /*2120*/  SEL R5, R2, 0x1f, P0 ;  /* 0x0000001f02057807 */ /* 0x000fe20000000000 */
[----:B------:R-:W-:-:S04]  /*2130*/  IMAD.MOV.U32 R2, RZ, RZ, R14 ;  /* 0x000000ffff027224 */ /* 0x000fc800078e000e */
[----:B------:R1:W3:Y:S04]  /*2140*/  SHFL.DOWN PT, R6, R14, 0x1, R5 ;  /* 0x082000000e067989 */ /* 0x0002e800000e0005 */
[----:B------:R1:W4:Y:S04]  /*2150*/  SHFL.DOWN PT, R7, R15, 0x1, R5 ;  /* 0x082000000f077989 */ /* 0x00032800000e0005 */
[----:B0-----:R1:W0:Y:S01]  /*2160*/  SHFL.DOWN PT, R9, R12, 0x1, R5 ;  /* 0x082000000c097989 */ /* 0x00122200000e0005 */
[----:B--2---:R-:W-:-:S03]  /*2170*/  ISETP.GE.AND P0, PT, R4, R5, PT ;  /* 0x000000050400720c */ /* 0x004fc60003f06270 */
[----:B------:R1:W2:Y:S10]  /*2180*/  SHFL.DOWN PT, R11, R13, 0x1, R5 ;  /* 0x082000000d0b7989 */ /* 0x0002b400000e0005 */
[----:B-1----:R-:W-:Y:S05]  /*2190*/  @P0 BRA `(.L_x_48) ;  /* 0x0000000000500947 */ /* 0x002fea0003800000 */
[----:B---34-:R-:W-:Y:S01]  /*21a0*/  DSETP.GEU.AND P0, PT, |R14|, |R6|, PT ;  /* 0x400000060e00722a */ /* 0x018fe20003f0e200 */
[----:B0-----:R-:W-:Y:S02]  /*21b0*/  IMAD.MOV.U32 R16, RZ, RZ, R9 ;  /* 0x000000ffff107224 */ /* 0x001fe400078e0009 */
[----:B--2---:R-:W-:Y:S02]  /*21c0*/  IMAD.MOV.U32 R18, RZ, RZ, R11 ;  /* 0x000000ffff127224 */ /* 0x004fe400078e000b */
        /* <DEDUP_REMOVED lines=17> */
.L_x_48:
[----:B------:R-:W-:Y:S05]  /*22e0*/  BSYNC.RECONVERGENT B1 ;  /* 0x0000000000017941 */ /* 0x000fea0003800200 */
.L_x_47:
[----:B---3--:R-:W-:Y:S01]  /*22f0*/  VIADD R6, R4, 0x2 ;  /* 0x0000000204067836 */ /* 0x008fe20000000000 */
[----:B------:R1:W3:Y:S01]  /*2300*/  SHFL.DOWN PT, R8, R2, 0x2, R5 ;  /* 0x0840000002087989 */ /* 0x0002e200000e0005 */
[----:B------:R-:W-:Y:S01]  /*2310*/  BSSY.RECONVERGENT B1, `(.L_x_49) ;  /* 0x000001e000017945 */ /* 0x000fe20003800200 */
[----:B------:R-:W-:Y:S02]  /*2320*/  IMAD.MOV.U32 R10, RZ, RZ, R16 ;  /* 0x000000ffff0a7224 */ /* 0x000fe400078e0010 */
[----:B------:R-:W-:Y:S01]  /*2330*/  ISETP.GT.AND P0, PT, R6, R5, PT ;  /* 0x000000050600720c */ /* 0x000fe20003f04270 */
[----:B0-----:R1:W0:Y:S01]  /*2340*/  SHFL.DOWN PT, R9, R3, 0x2, R5 ;  /* 0x0840000003097989 */ /* 0x00122200000e0005 */
[----:B------:R-:W-:Y:S02]  /*2350*/  IMAD.MOV.U32 R12, RZ, RZ, R18 ;  /* 0x000000ffff0c7224 */ /* 0x000fe400078e0012 */
[----:B------:R-:W-:Y:S01]  /*2360*/  IMAD.MOV.U32 R6, RZ, RZ, R2 ;  /* 0x000000ffff067224 */ /* 0x000fe200078e0002 */
[----:B--2---:R1:W2:Y:S01]  /*2370*/  SHFL.DOWN PT, R11, R16, 0x2, R5 ;  /* 0x08400000100b7989 */ /* 0x0042a200000e0005 */
[----:B----4-:R-:W-:-:S03]  /*2380*/  IMAD.MOV.U32 R7, RZ, RZ, R3 ;  /* 0x000000ffff077224 */ /* 0x010fc600078e0003 */
[----:B------:R1:W4:Y:S04]  /*2390*/  SHFL.DOWN PT, R13, R18, 0x2, R5 ;  /* 0x08400000120d7989 */ /* 0x00032800000e0005 */
[----:B------:R-:W-:Y:S05]  /*23a0*/  @P0 BRA `(.L_x_50) ;  /* 0x0000000000500947 */ /* 0x000fea0003800000 */
[----:B0--3--:R-:W-:Y:S01]  /*23b0*/  DSETP.GEU.AND P0, PT, |R2|, |R8|, PT ;  /* 0x400000080200722a */ /* 0x009fe20003f0e200 */
[----:B--2---:R-:W-:Y:S02]  /*23c0*/  IMAD.MOV.U32 R10, RZ, RZ, R11 ;  /* 0x000000ffff0a7224 */ /* 0x004fe400078e000b */
        /* <DEDUP_REMOVED lines=18> */
.L_x_50:
[----:B------:R-:W-:Y:S05]  /*24f0*/  BSYNC.RECONVERGENT B1 ;  /* 0x0000000000017941 */ /* 0x000fea0003800200 */
.L_x_49:
[----:B-1----:R-:W-:Y:S01]  /*2500*/  VIADD R2, R4, 0x4 ;  /* 0x0000000404027836 */ /* 0x002fe20000000000 */
[----:B---3--:R1:W3:Y:S01]  /*2510*/  SHFL.DOWN PT, R8, R6, 0x4, R5 ;  /* 0x0880000006087989 */ /* 0x0082e200000e0005 */
[----:B------:R-:W-:Y:S01]  /*2520*/  BSSY.RECONVERGENT B1, `(.L_x_51) ;  /* 0x000001e000017945 */ /* 0x000fe20003800200 */
[----:B------:R-:W-:Y:S02]  /*2530*/  IMAD.MOV.U32 R14, RZ, RZ, R10 ;  /* 0x000000ffff0e7224 */ /* 0x000fe400078e000a */
[----:B------:R-:W-:Y:S01]  /*2540*/  ISETP.GT.AND P0, PT, R2, R5, PT ;  /* 0x000000050200720c */ /* 0x000fe20003f04270 */
[----:B0-----:R1:W0:Y:S01]  /*2550*/  SHFL.DOWN PT, R9, R7, 0x4, R5 ;  /* 0x0880000007097989 */ /* 0x00122200000e0005 */
[----:B------:R-:W-:Y:S02]  /*2560*/  IMAD.MOV.U32 R16, RZ, RZ, R12 ;  /* 0x000000ffff107224 */ /* 0x000fe400078e000c */
[----:B------:R-:W-:Y:S01]  /*2570*/  IMAD.MOV.U32 R2, RZ, RZ, R6 ;  /* 0x000000ffff027224 */ /* 0x000fe200078e0006 */
[----:B--2---:R1:W2:Y:S01]  /*2580*/  SHFL.DOWN PT, R11, R10, 0x4, R5 ;  /* 0x088000000a0b7989 */ /* 0x0042a200000e0005 */
[----:B------:R-:W-:-:S03]  /*2590*/  IMAD.MOV.U32 R3, RZ, RZ, R7 ;  /* 0x000000ffff037224 */ /* 0x000fc600078e0007 */
[----:B----4-:R1:W4:Y:S04]  /*25a0*/  SHFL.DOWN PT, R13, R12, 0x4, R5 ;  /* 0x088000000c0d7989 */ /* 0x01032800000e0005 */
        /* <DEDUP_REMOVED lines=21> */
.L_x_52:
[----:B------:R-:W-:Y:S05]  /*2700*/  BSYNC.RECONVERGENT B1 ;  /* 0x0000000000017941 */ /* 0x000fea0003800200 */
.L_x_51:
        /* <DEDUP_REMOVED lines=32> */
.L_x_54:
[----:B------:R-:W-:Y:S05]  /*2910*/  BSYNC.RECONVERGENT B1 ;  /* 0x0000000000017941 */ /* 0x000fea0003800200 */
.L_x_53:
        /* <DEDUP_REMOVED lines=32> */
.L_x_56:
[----:B------:R-:W-:Y:S05]  /*2b20*/  BSYNC.RECONVERGENT B1 ;  /* 0x0000000000017941 */ /* 0x000fea0003800200 */
.L_x_55:
[----:B------:R-:W-:Y:S01]  /*2b30*/  ISETP.NE.AND P0, PT, R4, RZ, PT ;  /* 0x000000ff0400720c */ /* 0x000fe20003f05270 */
[----:B------:R-:W-:-:S12]  /*2b40*/  BSSY.RECONVERGENT B1, `(.L_x_57) ;  /* 0x000000a000017945 */ /* 0x000fd80003800200 */
[----:B------:R-:W-:Y:S05]  /*2b50*/  @P0 BRA `(.L_x_58) ;  /* 0x0000000000200947 */ /* 0x000fea0003800000 */
[----:B-1----:R-:W1:Y:S01]  /*2b60*/  S2R R6, SR_CgaCtaId ;  /* 0x0000000000067919 */ /* 0x002e620000008800 */
[----:B------:R-:W-:Y:S02]  /*2b70*/  MOV R5, 0x400 ;  /* 0x0000040000057802 */ /* 0x000fe40000000f00 */
[----:B------:R-:W-:-:S04]  /*2b80*/  SHF.R.U32.HI R4, RZ, 0x1, R0 ;  /* 0x00000001ff047819 */ /* 0x000fc80000011600 */
[----:B------:R-:W-:Y:S02]  /*2b90*/  LOP3.LUT R4, R4, 0x1f0, RZ, 0xc0, !PT ;  /* 0x000001f004047812 */ /* 0x000fe400078ec0ff */
[----:B-1----:R-:W-:-:S05]  /*2ba0*/  LEA R5, R6, R5, 0x18 ;  /* 0x0000000506057211 */ /* 0x002fca00078ec0ff */
[----:B------:R-:W-:-:S05]  /*2bb0*/  IMAD.IADD R5, R4, 0x1, R5 ;  /* 0x0000000104057824 */ /* 0x000fca00078e0205 */
[----:B------:R1:W-:Y:S04]  /*2bc0*/  STS.64 [R5+0x10], R14 ;  /* 0x0000100e05007388 */ /* 0x0003e80000000a00 */
[----:B------:R1:W-:Y:S02]  /*2bd0*/  STS.64 [R5+0x8], R2 ;  /* 0x0000080205007388 */ /* 0x0003e40000000a00 */
.L_x_58:
[----:B------:R-:W-:Y:S05]  /*2be0*/  BSYNC.RECONVERGENT B1 ;  /* 0x0000000000017941 */ /* 0x000fea0003800200 */
.L_x_57:
[----:B------:R-:W-:Y:S01]  /*2bf0*/  BAR.SYNC.DEFER_BLOCKING 0x0 ;  /* 0x0000000000007b1d */ /* 0x000fe20000010000 */
[----:B------:R-:W-:-:S13]  /*2c00*/  ISETP.NE.AND P1, PT, R0, RZ, PT ;  /* 0x000000ff0000720c */ /* 0x000fda0003f25270 */
[----:B------:R-:W-:Y:S05]  /*2c10*/  @P1 BRA `(.L_x_34) ;  /* 0x0000004000101947 */ /* 0x000fea0003800000 */
[----:B------:R-:W-:Y:S01]  /*2c20*/  UISETP.GE.AND UP0, UPT, UR6, 0x21, UPT ;  /* 0x000000210600788c */ /* 0x000fe2000bf06270 */
[----:B--2---:R-:W-:Y:S02]  /*2c30*/  IMAD.MOV.U32 R11, RZ, RZ, R14 ;  /* 0x000000ffff0b7224 */ /* 0x004fe400078e000e */
[----:B---3--:R-:W-:Y:S02]  /*2c40*/  IMAD.MOV.U32 R8, RZ, RZ, R15 ;  /* 0x000000ffff087224 */ /* 0x008fe400078e000f */
[----:B------:R-:W-:Y:S02]  /*2c50*/  IMAD.MOV.U32 R4, RZ, RZ, R2 ;  /* 0x000000ffff047224 */ /* 0x000fe400078e0002 */
[----:B-1----:R-:W-:Y:S02]  /*2c60*/  IMAD.MOV.U32 R5, RZ, RZ, R3 ;  /* 0x000000ffff057224 */ /* 0x002fe400078e0003 */
[----:B------:R-:W-:Y:S05]  /*2c70*/  BRA.U !UP0, `(.L_x_59) ;  /* 0x00000001086c7547 */ /* 0x000fea000b800000 */
[----:B------:R-:W1:Y:S01]  /*2c80*/  S2UR UR5, SR_CgaCtaId ;  /* 0x00000000000579c3 */ /* 0x000e620000008800 */
[----:B------:R-:W-:Y:S01]  /*2c90*/  UMOV UR4, 0x400 ;  /* 0x0000040000047882 */ /* 0x000fe20000000000 */
[----:B------:R-:W-:Y:S01]  /*2ca0*/  BSSY.RECONVERGENT B1, `(.L_x_59) ;  /* 0x0000018000017945 */ /* 0x000fe20003800200 */
[----:B-1----:R-:W-:-:S09]  /*2cb0*/  ULEA UR4, UR5, UR4, 0x18 ;  /* 0x0000000405047291 */ /* 0x002fd2000f8ec0ff */
[----:B------:R-:W1:Y:S04]  /*2cc0*/  LDS.64 R6, [UR4+0x18] ;  /* 0x00001804ff067984 */ /* 0x000e680008000a00 */
[----:B----4-:R-:W2:Y:S01]  /*2cd0*/  LDS.64 R12, [UR4+0x20] ;  /* 0x00002004ff0c7984 */ /* 0x010ea20008000a00 */
[----:B-1----:R-:W-:Y:S01]  /*2ce0*/  DSETP.GEU.AND P0, PT, |R2|, |R6|, PT ;  /* 0x400000060200722a */ /* 0x002fe20003f0e200 */
[----:B------:R-:W-:Y:S02]  /*2cf0*/  IMAD.MOV.U32 R4, RZ, RZ, R6 ;  /* 0x000000ffff047224 */ /* 0x000fe400078e0006 */
[----:B------:R-:W-:Y:S02]  /*2d00*/  IMAD.MOV.U32 R5, RZ, RZ, R7 ;  /* 0x000000ffff057224 */ /* 0x000fe400078e0007 */
[----:B--2---:R-:W-:-:S02]  /*2d10*/  IMAD.MOV.U32 R11, RZ, RZ, R12 ;  /* 0x000000ffff0b7224 */ /* 0x004fc400078e000c */
        /* <DEDUP_REMOVED lines=16> */
.L_x_60:
[----:B------:R-:W-:Y:S05]  /*2e20*/  BSYNC.RECONVERGENT B1 ;  /* 0x0000000000017941 */ /* 0x000fea0003800200 */
.L_x_59:
[----:B------:R-:W-:Y:S01]  /*2e30*/  UISETP.GE.AND UP0, UPT, UR6, 0x41, UPT ;  /* 0x000000410600788c */ /* 0x000fe2000bf06270 */
[----:B0-----:R-:W-:Y:S02]  /*2e40*/  IMAD.MOV.U32 R9, RZ, RZ, R11 ;  /* 0x000000ffff097224 */ /* 0x001fe400078e000b */
[----:B------:R-:W-:Y:S02]  /*2e50*/  IMAD.MOV.U32 R0, RZ, RZ, R8 ;  /* 0x000000ffff007224 */ /* 0x000fe400078e0008 */
[----:B------:R-:W-:Y:S02]  /*2e60*/  IMAD.MOV.U32 R2, RZ, RZ, R4 ;  /* 0x000000ffff027224 */ /* 0x000fe400078e0004 */
[----:B------:R-:W-:Y:S02]  /*2e70*/  IMAD.MOV.U32 R3, RZ, RZ, R5 ;  /* 0x000000ffff037224 */ /* 0x000fe400078e0005 */
[----:B------:R-:W-:Y:S05]  /*2e80*/  BRA.U !UP0, `(.L_x_61) ;  /* 0x00000001086c7547 */ /* 0x000fea000b800000 */
[----:B------:R-:W0:Y:S01]  /*2e90*/  S2UR UR5, SR_CgaCtaId ;  /* 0x00000000000579c3 */ /* 0x000e220000008800 */
[----:B------:R-:W-:Y:S01]  /*2ea0*/  UMOV UR4, 0x400 ;  /* 0x0000040000047882 */ /* 0x000fe20000000000 */
[----:B------:R-:W-:Y:S01]  /*2eb0*/  BSSY.RECONVERGENT B1, `(.L_x_61) ;  /* 0x0000018000017945 */ /* 0x000fe20003800200 */
[----:B0-----:R-:W-:-:S09]  /*2ec0*/  ULEA UR4, UR5, UR4, 0x18 ;  /* 0x0000000405047291 */ /* 0x001fd2000f8ec0ff */
[----:B------:R-:W0:Y:S04]  /*2ed0*/  LDS.64 R6, [UR4+0x28] ;  /* 0x00002804ff067984 */ /* 0x000e280008000a00 */
[----:B----4-:R-:W1:Y:S01]  /*2ee0*/  LDS.64 R12, [UR4+0x30] ;  /* 0x00003004ff0c7984 */ /* 0x010e620008000a00 */
[----:B0-----:R-:W-:Y:S01]  /*2ef0*/  DSETP.GEU.AND P0, PT, |R4|, |R6|, PT ;  /* 0x400000060400722a */ /* 0x001fe20003f0e200 */
[----:B------:R-:W-:Y:S02]  /*2f00*/  IMAD.MOV.U32 R2, RZ, RZ, R6 ;  /* 0x000000ffff027224 */ /* 0x000fe400078e0006 */
[----:B------:R-:W-:Y:S02]  /*2f10*/  IMAD.MOV.U32 R3, RZ, RZ, R7 ;  /* 0x000000ffff037224 */ /* 0x000fe400078e0007 */
[----:B-1----:R-:W-:-:S02]  /*2f20*/  IMAD.MOV.U32 R9, RZ, RZ, R12 ;  /* 0x000000ffff097224 */ /* 0x002fc400078e000c */
        /* <DEDUP_REMOVED lines=16> */
.L_x_62:
[----:B------:R-:W-:Y:S05]  /*3030*/  BSYNC.RECONVERGENT B1 ;  /* 0x0000000000017941 */ /* 0x000fea0003800200 */
.L_x_61:
[----:B------:R-:W-:Y:S01]  /*3040*/  UISETP.GE.AND UP0, UPT, UR6, 0x61, UPT ;  /* 0x000000610600788c */ /* 0x000fe2000bf06270 */
[----:B------:R-:W-:Y:S02]  /*3050*/  IMAD.MOV.U32 R11, RZ, RZ, R9 ;  /* 0x000000ffff0b7224 */ /* 0x000fe400078e0009 */
        /* <DEDUP_REMOVED lines=30> */
.L_x_64:
[----:B------:R-:W-:Y:S05]  /*3240*/  BSYNC.RECONVERGENT B1 ;  /* 0x0000000000017941 */ /* 0x000fea0003800200 */
.L_x_63:
        /* <DEDUP_REMOVED lines=32> */
.L_x_66:
[----:B------:R-:W-:Y:S05]  /*3450*/  BSYNC.RECONVERGENT B1 ;  /* 0x0000000000017941 */ /* 0x000fea0003800200 */
.L_x_65:
        /* <DEDUP_REMOVED lines=32> */
.L_x_68:
[----:B------:R-:W-:Y:S05]  /*3660*/  BSYNC.RECONVERGENT B1 ;  /* 0x0000000000017941 */ /* 0x000fea0003800200 */
.L_x_67:
        /* <DEDUP_REMOVED lines=32> */
.L_x_70:
[----:B------:R-:W-:Y:S05]  /*3870*/  BSYNC.RECONVERGENT B1 ;  /* 0x0000000000017941 */ /* 0x000fea0003800200 */
.L_x_69:
[----:B------:R-:W-:Y:S01]  /*3880*/  UISETP.GE.AND UP0, UPT, UR6, 0xe1, UPT ;  /* 0x000000e10600788c */ /* 0x000fe2000bf06270 */
[----:B------:R-:W-:Y:S02]  /*3890*/  IMAD.MOV.U32 R14, RZ, RZ, R9 ;  /* 0x000000ffff0e7224 */ /* 0x000fe400078e0009 */
[----:B------:R-:W-:Y:S02]  /*38a0*/  IMAD.MOV.U32 R15, RZ, RZ, R0 ;  /* 0x000000ffff0f7224 */ /* 0x000fe400078e0000 */
[----:B------:R-:W-:Y:S02]  /*38b0*/  IMAD.MOV.U32 R2, RZ, RZ, R6 ;  /* 0x000000ffff027224 */ /* 0x000fe400078e0006 */
[----:B------:R-:W-:Y:S02]  /*38c0*/  IMAD.MOV.U32 R3, RZ, RZ, R7 ;  /* 0x000000ffff037224 */ /* 0x000fe400078e0007 */
[----:B------:R-:W-:Y:S05]  /*38d0*/  BRA.U !UP0, `(.L_x_34) ;  /* 0x0000003108e07547 */ /* 0x000fea000b800000 */
[----:B------:R-:W0:Y:S01]  /*38e0*/  S2UR UR5, SR_CgaCtaId ;  /* 0x00000000000579c3 */ /* 0x000e220000008800 */
[----:B------:R-:W-:Y:S02]  /*38f0*/  UMOV UR4, 0x400 ;  /* 0x0000040000047882 */ /* 0x000fe40000000000 */
[----:B0-----:R-:W-:-:S09]  /*3900*/  ULEA UR4, UR5, UR4, 0x18 ;  /* 0x0000000405047291 */ /* 0x001fd2000f8ec0ff */
[----:B------:R-:W0:Y:S04]  /*3910*/  LDS.64 R4, [UR4+0x78] ;  /* 0x00007804ff047984 */ /* 0x000e280008000a00 */
[----:B------:R-:W1:Y:S01]  /*3920*/  LDS.64 R10, [UR4+0x80] ;  /* 0x00008004ff0a7984 */ /* 0x000e620008000a00 */
        /* <DEDUP_REMOVED lines=21> */
.L_x_2:
[----:B------:R-:W1:Y:S01]  /*3a80*/  S2R R0, SR_TID.X ;  /* 0x0000000000007919 */ /* 0x000e620000002100 */
[----:B------:R-:W1:Y:S02]  /*3a90*/  LDC.64 R2, c[0x0][0x380] ;  /* 0x0000e000ff027b82 */ /* 0x000e640000000a00 */
[----:B-1----:R-:W-:-:S05]  /*3aa0*/  IMAD.WIDE.U32 R18, R0, 0x10, R2 ;  /* 0x0000001000127825 */ /* 0x002fca00078e0002 */
[----:B0-----:R-:W2:Y:S04]  /*3ab0*/  LDG.E.64.CONSTANT R20, desc[UR10][R18.64] ;  /* 0x0000000a12147981 */ /* 0x001ea8000c1e9b00 */
[----:B------:R-:W2:Y:S04]  /*3ac0*/  LDG.E.64.CONSTANT R14, desc[UR10][R18.64+0x1000] ;  /* 0x0010000a120e7981 */ /* 0x000ea8000c1e9b00 */
[----:B------:R-:W3:Y:S04]  /*3ad0*/  LDG.E.64.CONSTANT R12, desc[UR10][R18.64+0x8] ;  /* 0x0000080a120c7981 */ /* 0x000ee8000c1e9b00 */
[----:B------:R-:W3:Y:S04]  /*3ae0*/  LDG.E.64.CONSTANT R10, desc[UR10][R18.64+0x1008] ;  /* 0x0010080a120a7981 */ /* 0x000ee8000c1e9b00 */
[----:B------:R-:W4:Y:S04]  /*3af0*/  LDG.E.64.CONSTANT R8, desc[UR10][R18.64+0x2000] ;  /* 0x0020000a12087981 */ /* 0x000f28000c1e9b00 */
[----:B------:R-:W5:Y:S04]  /*3b00*/  LDG.E.64.CONSTANT R6, desc[UR10][R18.64+0x2008] ;  /* 0x0020080a12067981 */ /* 0x000f68000c1e9b00 */
[----:B------:R-:W5:Y:S04]  /*3b10*/  LDG.E.64.CONSTANT R4, desc[UR10][R18.64+0x3000] ;  /* 0x0030000a12047981 */ /* 0x000f68000c1e9b00 */
[----:B------:R-:W5:Y:S04]  /*3b20*/  LDG.E.64.CONSTANT R2, desc[UR10][R18.64+0x3008] ;  /* 0x0030080a12027981 */ /* 0x000f68000c1e9b00 */
[----:B------:R-:W5:Y:S04]  /*3b30*/  LDG.E.64.CONSTANT R16, desc[UR10][R18.64+0x4000] ;  /* 0x0040000a12107981 */ /* 0x000f68000c1e9b00 */
[----:B------:R-:W5:Y:S01]  /*3b40*/  LDG.E.64.CONSTANT R22, desc[UR10][R18.64+0x4008] ;  /* 0x0040080a12167981 */ /* 0x000f62000c1e9b00 */
[----:B------:R-:W-:Y:S01]  /*3b50*/  UISETP.GE.U32.AND UP0, UPT, UR8, 0xa00, UPT ;  /* 0x00000a000800788c */ /* 0x000fe2000bf06070 */
[----:B--2---:R-:W-:-:S14]  /*3b60*/  DSETP.GEU.AND P2, PT, |R20|, |R14|, PT ;  /* 0x4000000e1400722a */ /* 0x004fdc0003f4e200 */
[----:B---3--:R-:W-:-:S04]  /*3b70*/  @P2 ISETP.GE.U32.AND P0, PT, R12, R10, PT ;  /* 0x0000000a0c00220c */ /* 0x008fc80003f06070 */
[----:B------:R-:W-:-:S13]  /*3b80*/  @P2 ISETP.GE.AND.EX P0, PT, R13, R11, PT, P0 ;  /* 0x0000000b0d00220c */ /* 0x000fda0003f06300 */
[----:B------:R-:W-:-:S06]  /*3b90*/  @P2 DSETP.LT.OR P0, PT, |R14|, |R20|, !P0 ;  /* 0x400000140e00222a */ /* 0x000fcc0004701600 */
[----:B------:R-:W-:Y:S02]  /*3ba0*/  @P2 FSEL R20, R20, R14, P0 ;  /* 0x0000000e14142208 */ /* 0x000fe40000000000 */
[----:B------:R-:W-:Y:S02]  /*3bb0*/  @P2 FSEL R21, R21, R15, P0 ;  /* 0x0000000f15152208 */ /* 0x000fe40000000000 */
[----:B------:R-:W-:Y:S01]  /*3bc0*/  @P2 SEL R10, R12, R10, P0 ;  /* 0x0000000a0c0a2207 */ /* 0x000fe20000000000 */
[----:B------:R-:W-:Y:S01]  /*3bd0*/  @P2 IMAD.MOV.U32 R14, RZ, RZ, R20 ;  /* 0x000000ffff0e2224 */ /* 0x000fe200078e0014 */
[----:B------:R-:W-:Y:S01]  /*3be0*/  @P2 SEL R11, R13, R11, P0 ;  /* 0x0000000b0d0b2207 */ /* 0x000fe20000000000 */
[----:B------:R-:W-:-:S06]  /*3bf0*/  @P2 IMAD.MOV.U32 R15, RZ, RZ, R21 ;  /* 0x000000ffff0f2224 */ /* 0x000fcc00078e0015 */
[----:B----4-:R-:W-:-:S14]  /*3c00*/  DSETP.GEU.AND P1, PT, |R14|, |R8|, PT ;  /* 0x400000080e00722a */ /* 0x010fdc0003f2e200 */
[----:B-----5:R-:W-:-:S04]  /*3c10*/  @P1 ISETP.GE.U32.AND P0, PT, R10, R6, PT ;  /* 0x000000060a00120c */ /* 0x020fc80003f06070 */
        /* <DEDUP_REMOVED lines=8> */
[----:B------:R-:W-:-:S14]  /*3ca0*/  DSETP.GEU.AND P2, PT, |R8|, |R4|, PT ;  /* 0x400000040800722a */ /* 0x000fdc0003f4e200 */
[----:B------:R-:W-:-:S04]  /*3cb0*/  @P2 ISETP.GE.U32.AND P0, PT, R6, R2, PT ;  /* 0x000000020600220c */ /* 0x000fc80003f06070 */
        /* <DEDUP_REMOVED lines=15> */
[----:B------:R-:W-:Y:S01]  /*3db0*/  IMAD.MOV.U32 R2, RZ, RZ, RZ ;  /* 0x000000ffff027224 */ /* 0x000fe200078e00ff */
[----:B------:R-:W-:Y:S01]  /*3dc0*/  @P1 SEL R23, R3, R23, P0 ;  /* 0x0000001703171207 */ /* 0x000fe20000000000 */
[----:B------:R-:W-:Y:S02]  /*3dd0*/  IMAD.MOV.U32 R3, RZ, RZ, 0x500 ;  /* 0x00000500ff037424 */ /* 0x000fe400078e00ff */
[----:B------:R-:W-:Y:S02]  /*3de0*/  @P1 IMAD.MOV.U32 R16, RZ, RZ, R4 ;  /* 0x000000ffff101224 */ /* 0x000fe400078e0004 */
[----:B------:R-:W-:Y:S01]  /*3df0*/  @P1 IMAD.MOV.U32 R17, RZ, RZ, R5 ;  /* 0x000000ffff111224 */ /* 0x000fe200078e0005 */
[----:B------:R-:W-:Y:S06]  /*3e00*/  BRA.U !UP0, `(.L_x_71) ;  /* 0x0000000d08987547 */ /* 0x000fec000b800000 */
[----:B------:R-:W-:Y:S01]  /*3e10*/  UIADD3 UR9, UP0, UPT, UR8, -0xa00, URZ ;  /* 0xfffff60008097890 */ /* 0x000fe2000ff1e0ff */
[----:B------:R-:W-:Y:S02]  /*3e20*/  IMAD.MOV.U32 R3, RZ, RZ, 0x500 ;  /* 0x00000500ff037424 */ /* 0x000fe400078e00ff */
[----:B------:R-:W-:Y:S01]  /*3e30*/  IMAD.MOV.U32 R2, RZ, RZ, RZ ;  /* 0x000000ffff027224 */ /* 0x000fe200078e00ff */
[----:B------:R-:W-:Y:S02]  /*3e40*/  ULEA.HI.X.SX32 UR8, UR8, 0xffffffff, 0x1, UP0 ;  /* 0xffffffff08087891 */ /* 0x000fe400080f0eff */
[----:B------:R-:W-:Y:S02]  /*3e50*/  UIMAD.WIDE.U32 UR12, UR9, -0x33333333, URZ ;  /* 0xcccccccd090c78a5 */ /* 0x000fe4000f8e00ff */
[----:B------:R-:W-:Y:S02]  /*3e60*/  UIMAD.WIDE.U32 UR4, UR8, -0x33333333, URZ ;  /* 0xcccccccd080478a5 */ /* 0x000fe4000f8e00ff */
[----:B------:R-:W-:-:S02]  /*3e70*/  UISETP.GE.U32.AND UP1, UPT, UR9, 0x500, UPT ;  /* 0x000005000900788c */ /* 0x000fc4000bf26070 */
[----:B------:R-:W-:Y:S02]  /*3e80*/  UIMAD.WIDE.U32 UR4, UP0, UR9, -0x33333334, UR4 ;  /* 0xcccccccc090478a5 */ /* 0x000fe4000f800004 */
[----:B------:R-:W-:Y:S02]  /*3e90*/  UISETP.GE.U32.AND.EX UP1, UPT, UR8, URZ, UPT, UP1 ;  /* 0x000000ff0800728c */ /* 0x000fe4000bf26110 */
[----:B------:R-:W-:Y:S02]  /*3ea0*/  UIADD3.X UR7, UPT, UPT, URZ, URZ, URZ, UP0, !UPT ;  /* 0x000000ffff077290 */ /* 0x000fe400087fe4ff */
[----:B------:R-:W-:Y:S01]  /*3eb0*/  UIADD3 URZ, UP0, UPT, UR13, UR4, URZ ;  /* 0x000000040dff7290 */ /* 0x000fe2000ff1e0ff */
[----:B------:R-:W-:-:S03]  /*3ec0*/  UMOV UR6, UR5 ;  /* 0x0000000500067c82 */ /* 0x000fc60008000000 */
[----:B------:R-:W-:-:S04]  /*3ed0*/  UIMAD.WIDE.U32.X UR4, UR8, -0x33333334, UR6, UP0 ;  /* 0xcccccccc080478a5 */ /* 0x000fc800080e0406 */
[----:B------:R-:W-:-:S04]  /*3ee0*/  USHF.R.U64 UR6, UR4, 0xa, UR5 ;  /* 0x0000000a04067899 */ /* 0x000fc80008001205 */
[----:B------:R-:W-:-:S04]  /*3ef0*/  ULOP3.LUT UR7, UR6, 0x1, URZ, 0xc0, !UPT ;  /* 0x0000000106077892 */ /* 0x000fc8000f8ec0ff */
[----:B------:R-:W-:-:S04]  /*3f00*/  UISETP.NE.U32.AND UP0, UPT, UR7, 0x1, UPT ;  /* 0x000000010700788c */ /* 0x000fc8000bf05070 */
[----:B------:R-:W-:Y:S01]  /*3f10*/  UISETP.NE.U32.AND.EX UP0, UPT, URZ, URZ, UPT, UP0 ;  /* 0x000000ffff00728c */ /* 0x000fe2000bf05100 */
[----:B------:R-:W-:Y:S10]  /*3f20*/  BRA.U !UP1, `(.L_x_72) ;  /* 0x00000009093c7547 */ /* 0x000ff4000b800000 */
[----:B------:R-:W0:Y:S01]  /*3f30*/  LDCU.64 UR8, c[0x0][0x380] ;  /* 0x00007000ff0877ac */ /* 0x000e220008000a00 */
[----:B------:R-:W-:Y:S02]  /*3f40*/  IMAD.MOV.U32 R3, RZ, RZ, 0x500 ;  /* 0x00000500ff037424 */ /* 0x000fe400078e00ff */
[----:B------:R-:W-:Y:S01]  /*3f50*/  IMAD.MOV.U32 R2, RZ, RZ, RZ ;  /* 0x000000ffff027224 */ /* 0x000fe200078e00ff */
[----:B------:R-:W-:-:S04]  /*3f60*/  UIADD3 UR4, UP1, UPT, UR6, 0x1, URZ ;  /* 0x0000000106047890 */ /* 0x000fc8000ff3e0ff */
[----:B------:R-:W-:Y:S02]  /*3f70*/  ULEA.HI.X UR5, UR5, URZ, URZ, 0x16, UP1 ;  /* 0x000000ff05057291 */ /* 0x000fe400088fb4ff */
[----:B------:R-:W-:Y:S02]  /*3f80*/  ULOP3.LUT UR4, UR4, 0xfffffffe, URZ, 0xc0, !UPT ;  /* 0xfffffffe04047892 */ /* 0x000fe4000f8ec0ff */
[----:B------:R-:W-:Y:S01]  /*3f90*/  ULOP3.LUT UR5, UR5, 0x7fffff, URZ, 0xc0, !UPT ;  /* 0x007fffff05057892 */ /* 0x000fe2000f8ec0ff */
[----:B0-----:R-:W-:-:S04]  /*3fa0*/  LEA R6, P0, R0, UR8, 0x4 ;  /* 0x0000000800067c11 */ /* 0x001fc8000f8020ff */
[----:B------:R-:W-:Y:S02]  /*3fb0*/  IADD3 R6, P1, PT, R6, 0xe008, RZ ;  /* 0x0000e00806067810 */ /* 0x000fe40007f3e0ff */
[----:B------:R-:W-:-:S05]  /*3fc0*/  LEA.HI.X R5, R0, UR9, RZ, 0x4, P0 ;  /* 0x0000000900057c11 */ /* 0x000fca00080f24ff */
[----:B------:R-:W-:-:S07]  /*3fd0*/  IMAD.X R5, RZ, RZ, R5, P1 ;  /* 0x000000ffff057224 */ /* 0x000fce00008e0605 */
.L_x_73:
[----:B------:R-:W-:-:S05]  /*3fe0*/  IMAD.MOV.U32 R4, RZ, RZ, R6 ;  /* 0x000000ffff047224 */ /* 0x000fca00078e0006 */
[----:B------:R-:W2:Y:S04]  /*3ff0*/  LDG.E.64.CONSTANT R12, desc[UR10][R4.64+-0x9008] ;  /* 0xff6ff80a040c7981 */ /* 0x000ea8000c1e9b00 */
[----:B------:R-:W3:Y:S04]  /*4000*/  LDG.E.64.CONSTANT R8, desc[UR10][R4.64+-0x9000] ;  /* 0xff70000a04087981 */ /* 0x000ee8000c1e9b00 */
[----:B------:R-:W4:Y:S04]  /*4010*/  LDG.E.64.CONSTANT R10, desc[UR10][R4.64+-0x8008] ;  /* 0xff7ff80a040a7981 */ /* 0x000f28000c1e9b00 */
[----:B------:R-:W5:Y:S04]  /*4020*/  LDG.E.64.CONSTANT R6, desc[UR10][R4.64+-0x8000] ;  /* 0xff80000a04067981 */ /* 0x000f68000c1e9b00 */
[----:B------:R-:W5:Y:S04]  /*4030*/  LDG.E.64.CONSTANT R26, desc[UR10][R4.64+-0x7008] ;  /* 0xff8ff80a041a7981 */ /* 0x000f68000c1e9b00 */
[----:B------:R-:W5:Y:S04]  /*4040*/  LDG.E.64.CONSTANT R24, desc[UR10][R4.64+-0x7000] ;  /* 0xff90000a04187981 */ /* 0x000f68000c1e9b00 */
[----:B------:R-:W5:Y:S04]  /*4050*/  LDG.E.64.CONSTANT R20, desc[UR10][R4.64+-0x6008] ;  /* 0xff9ff80a04147981 */ /* 0x000f68000c1e9b00 */
[----:B------:R-:W5:Y:S01]  /*4060*/  LDG.E.64.CONSTANT R18, desc[UR10][R4.64+-0x6000] ;  /* 0xffa0000a04127981 */ /* 0x000f62000c1e9b00 */
[----:B--2---:R-:W-:-:S14]  /*4070*/  DSETP.GEU.AND P2, PT, |R16|, |R12|, PT ;  /* 0x4000000c1000722a */ /* 0x004fdc0003f4e200 */
[----:B---3--:R-:W-:-:S04]  /*4080*/  @P2 ISETP.GE.U32.AND P0, PT, R22, R8, PT ;  /* 0x000000081600220c */ /* 0x008fc80003f06070 */
[----:B------:R-:W-:-:S13]  /*4090*/  @P2 ISETP.GE.AND.EX P0, PT, R23, R9, PT, P0 ;  /* 0x000000091700220c */ /* 0x000fda0003f06300 */
[----:B------:R-:W-:-:S06]  /*40a0*/  @P2 DSETP.LT.OR P0, PT, |R12|, |R16|, !P0 ;  /* 0x400000100c00222a */ /* 0x000fcc0004701600 */
[----:B------:R-:W-:Y:S02]  /*40b0*/  @P2 FSEL R17, R17, R13, P0 ;  /* 0x0000000d11112208 */ /* 0x000fe40000000000 */
[----:B------:R-:W-:-:S03]  /*40c0*/  @P2 FSEL R14, R16, R12, P0 ;  /* 0x0000000c100e2208 */ /* 0x000fc60000000000 */
[----:B------:R-:W-:Y:S02]  /*40d0*/  @P2 IMAD.MOV.U32 R13, RZ, RZ, R17 ;  /* 0x000000ffff0d2224 */ /* 0x000fe400078e0011 */
[----:B------:R-:W2:Y:S01]  /*40e0*/  LDG.E.64.CONSTANT R16, desc[UR10][R4.64+-0x5008] ;  /* 0xffaff80a04107981 */ /* 0x000ea2000c1e9b00 */
[----:B------:R-:W-:-:S03]  /*40f0*/  @P2 IMAD.MOV.U32 R12, RZ, RZ, R14 ;  /* 0x000000ffff0c2224 */ /* 0x000fc600078e000e */
[----:B------:R-:W3:Y:S03]  /*4100*/  LDG.E.64.CONSTANT R14, desc[UR10][R4.64+-0x5000] ;  /* 0xffb0000a040e7981 */ /* 0x000ee6000c1e9b00 */
[----:B----4-:R-:W-:Y:S01]  /*4110*/  DSETP.GEU.AND P1, PT, |R12|, |R10|, PT ;  /* 0x4000000a0c00722a */ /* 0x010fe20003f2e200 */
[----:B------:R-:W-:Y:S02]  /*4120*/  @P2 SEL R8, R22, R8, P0 ;  /* 0x0000000816082207 */ /* 0x000fe40000000000 */
[----:B------:R-:W-:Y:S02]  /*4130*/  @P2 SEL R9, R23, R9, P0 ;  /* 0x0000000917092207 */ /* 0x000fe40000000000 */
[----:B------:R-:W4:Y:S09]  /*4140*/  LDG.E.64.CONSTANT R22, desc[UR10][R4.64+-0x4008] ;  /* 0xffbff80a04167981 */ /* 0x000f32000c1e9b00 */
[----:B-----5:R-:W-:-:S04]  /*4150*/  @P1 ISETP.GE.U32.AND P0, PT, R8, R6, PT ;  /* 0x000000060800120c */ /* 0x020fc80003f06070 */
[----:B------:R-:W-:-:S13]  /*4160*/  @P1 ISETP.GE.AND.EX P0, PT, R9, R7, PT, P0 ;  /* 0x000000070900120c */ /* 0x000fda0003f06300 */
[----:B------:R-:W-:-:S06]  /*4170*/  @P1 DSETP.LT.OR P0, PT, |R10|, |R12|, !P0 ;  /* 0x4000000c0a00122a */ /* 0x000fcc0004701600 */
[----:B------:R-:W-:Y:S02]  /*4180*/  @P1 FSEL R12, R12, R10, P0 ;  /* 0x0000000a0c0c1208 */ /* 0x000fe40000000000 */
[----:B------:R-:W-:-:S03]  /*4190*/  @P1 FSEL R13, R13, R11, P0 ;  /* 0x0000000b0d0d1208 */ /* 0x000fc60000000000 */
[----:B------:R-:W-:Y:S02]  /*41a0*/  @P1 IMAD.MOV.U32 R10, RZ, RZ, R12 ;  /* 0x000000ffff0a1224 */ /* 0x000fe400078e000c */
[----:B------:R-:W-:Y:S02]  /*41b0*/  @P1 IMAD.MOV.U32 R11, RZ, RZ, R13 ;  /* 0x000000ffff0b1224 */ /* 0x000fe400078e000d */
[----:B------:R-:W5:Y:S04]  /*41c0*/  LDG.E.64.CONSTANT R12, desc[UR10][R4.64+-0x4000] ;  /* 0xffc0000a040c7981 */ /* 0x000f68000c1e9b00 */
[----:B------:R-:W-:Y:S01]  /*41d0*/  DSETP.GEU.AND P2, PT, |R10|, |R26|, PT ;  /* 0x4000001a0a00722a */ /* 0x000fe20003f4e200 */
[----:B------:R-:W-:Y:S02]  /*41e0*/  @P1 SEL R6, R8, R6, P0 ;  /* 0x0000000608061207 */ /* 0x000fe40000000000 */
[----:B------:R-:W-:-:S11]  /*41f0*/  @P1 SEL R7, R9, R7, P0 ;  /* 0x0000000709071207 */ /* 0x000fd60000000000 */
[----:B------:R-:W-:-:S04]  /*4200*/  @P2 ISETP.GE.U32.AND P0, PT, R6, R24, PT ;  /* 0x000000180600220c */ /* 0x000fc80003f06070 */
[----:B------:R-:W-:-:S13]  /*4210*/  @P2 ISETP.GE.AND.EX P0, PT, R7, R25, PT, P0 ;  /* 0x000000190700220c */ /* 0x000fda0003f06300 */
[----:B------:R-:W-:-:S06]  /*4220*/  @P2 DSETP.LT.OR P0, PT, |R26|, |R10|, !P0 ;  /* 0x4000000a1a00222a */ /* 0x000fcc0004701600 */
[----:B------:R-:W-:Y:S02]  /*4230*/  @P2 FSEL R8, R10, R26, P0 ;  /* 0x0000001a0a082208 */ /* 0x000fe40000000000 */
[----:B------:R-:W-:-:S03]  /*4240*/  @P2 FSEL R11, R11, R27, P0 ;  /* 0x0000001b0b0b2208 */ /* 0x000fc60000000000 */
[----:B------:R-:W-:Y:S02]  /*4250*/  @P2 IMAD.MOV.U32 R26, RZ, RZ, R8 ;  /* 0x000000ffff1a2224 */ /* 0x000fe400078e0008 */
[----:B------:R-:W-:Y:S01]  /*4260*/  @P2 IMAD.MOV.U32 R27, RZ, RZ, R11 ;  /* 0x000000ffff1b2224 */ /* 0x000fe200078e000b */
[----:B------:R-:W5:Y:S04]  /*4270*/  LDG.E.64.CONSTANT R8, desc[UR10][R4.64+-0x3000] ;  /* 0xffd0000a04087981 */ /* 0x000f68000c1e9b00 */
[----:B------:R-:W5:Y:S01]  /*4280*/  LDG.E.64.CONSTANT R10, desc[UR10][R4.64+-0x3008] ;  /* 0xffcff80a040a7981 */ /* 0x000f62000c1e9b00 */
        /* <DEDUP_REMOVED lines=10> */
[----:B------:R-:W5:Y:S01]  /*4330*/  LDG.E.64.CONSTANT R6, desc[UR10][R4.64+-0x2008] ;  /* 0xffdff80a04067981 */ /* 0x000f62000c1e9b00 */
[----:B------:R-:W-:Y:S02]  /*4340*/  @P1 SEL R18, R24, R18, P0 ;  /* 0x0000001218121207 */ /* 0x000fe40000000000 */
[----:B------:R-:W-:Y:S02]  /*4350*/  @P1 SEL R19, R25, R19, P0 ;  /* 0x0000001319131207 */ /* 0x000fe40000000000 */
        /* <DEDUP_REMOVED lines=8> */
[----:B------:R-:W-:Y:S02]  /*43e0*/  @P2 IMAD.MOV.U32 R17, RZ, RZ, R21 ;  /* 0x000000ffff112224 */ /* 0x000fe400078e0015 */
[----:B------:R-:W2:Y:S04]  /*43f0*/  LDG.E.64.CONSTANT R20, desc[UR10][R4.64+-0x1008] ;  /* 0xffeff80a04147981 */ /* 0x000ea8000c1e9b00 */
[----:B----4-:R-:W-:Y:S01]  /*4400*/  DSETP.GEU.AND P1, PT, |R16|, |R22|, PT ;  /* 0x400000161000722a */ /* 0x010fe20003f2e200 */
[----:B------:R-:W-:Y:S02]  /*4410*/  @P2 SEL R14, R18, R14, P0 ;  /* 0x0000000e120e2207 */ /* 0x000fe40000000000 */
[----:B------:R-:W-:-:S02]  /*4420*/  @P2 SEL R15, R19, R15, P0 ;  /* 0x0000000f130f2207 */ /* 0x000fc40000000000 */
[----:B------:R-:W3:Y:S09]  /*4430*/  LDG.E.64.CONSTANT R18, desc[UR10][R4.64+-0x1000] ;  /* 0xfff0000a04127981 */ /* 0x000ef2000c1e9b00 */
[----:B-----5:R-:W-:-:S04]  /*4440*/  @P1 ISETP.GE.U32.AND P0, PT, R14, R12, PT ;  /* 0x0000000c0e00120c */ /* 0x020fc80003f06070 */
[----:B------:R-:W-:Y:S01]  /*4450*/  @P1 ISETP.GE.AND.EX P0, PT, R15, R13, PT, P0 ;  /* 0x0000000d0f00120c */ /* 0x000fe20003f06300 */
[----:B------:R-:W-:Y:S02]  /*4460*/  IMAD.MOV.U32 R26, RZ, RZ, R22 ;  /* 0x000000ffff1a7224 */ /* 0x000fe400078e0016 */
[----:B------:R-:W-:-:S10]  /*4470*/  IMAD.MOV.U32 R27, RZ, RZ, R23 ;  /* 0x000000ffff1b7224 */ /* 0x000fd400078e0017 */
[----:B------:R-:W-:Y:S01]  /*4480*/  @P1 DSETP.LT.OR P0, PT, |R22|, |R16|, !P0 ;  /* 0x400000101600122a */ /* 0x000fe20004701600 */
[----:B------:R-:W4:Y:S05]  /*4490*/  LDG.E.64.CONSTANT R22, desc[UR10][R4.64] ;  /* 0x0000000a04167981 */ /* 0x000f2a000c1e9b00 */
        /* <DEDUP_REMOVED lines=14> */
[----:B------:R-:W-:-:S06]  /*4580*/  @P2 IMAD.MOV.U32 R11, RZ, RZ, R27 ;  /* 0x000000ffff0b2224 */ /* 0x000fcc00078e001b */
        /* <DEDUP_REMOVED lines=10> */
[----:B------:R-:W-:Y:S02]  /*4630*/  @P1 SEL R24, R8, R24, P0 ;  /* 0x0000001808181207 */ /* 0x000fe40000000000 */
[----:B------:R-:W-:Y:S01]  /*4640*/  @P1 SEL R25, R9, R25, P0 ;  /* 0x0000001909191207 */ /* 0x000fe20000000000 */
[----:B------:R-:W-:-:S04]  /*4650*/  UIADD3 UR4, UP1, UPT, UR4, -0x2, URZ ;  /* 0xfffffffe04047890 */ /* 0x000fc8000ff3e0ff */
[----:B------:R-:W-:Y:S02]  /*4660*/  UIADD3.X UR5, UPT, UPT, UR5, -0x1, URZ, UP1, !UPT ;  /* 0xffffffff05057890 */ /* 0x000fe40008ffe4ff */
[----:B------:R-:W-:-:S04]  /*4670*/  UISETP.NE.U32.AND UP1, UPT, UR4, URZ, UPT ;  /* 0x000000ff0400728c */ /* 0x000fc8000bf25070 */
[----:B------:R-:W-:Y:S01]  /*4680*/  UISETP.NE.AND.EX UP1, UPT, UR5, URZ, UPT, UP1 ;  /* 0x000000ff0500728c */ /* 0x000fe2000bf25310 */
[----:B--2---:R-:W-:-:S14]  /*4690*/  DSETP.GEU.AND P2, PT, |R6|, |R20|, PT ;  /* 0x400000140600722a */ /* 0x004fdc0003f4e200 */
[----:B---3--:R-:W-:-:S04]  /*46a0*/  @P2 ISETP.GE.U32.AND P0, PT, R24, R18, PT ;  /* 0x000000121800220c */ /* 0x008fc80003f06070 */
[----:B------:R-:W-:-:S13]  /*46b0*/  @P2 ISETP.GE.AND.EX P0, PT, R25, R19, PT, P0 ;  /* 0x000000131900220c */ /* 0x000fda0003f06300 */
[----:B------:R-:W-:-:S06]  /*46c0*/  @P2 DSETP.LT.OR P0, PT, |R20|, |R6|, !P0 ;  /* 0x400000061400222a */ /* 0x000fcc0004701600 */
[----:B------:R-:W-:Y:S02]  /*46d0*/  @P2 FSEL R6, R6, R20, P0 ;  /* 0x0000001406062208 */ /* 0x000fe40000000000 */
[----:B------:R-:W-:-:S03]  /*46e0*/  @P2 FSEL R7, R7, R21, P0 ;  /* 0x0000001507072208 */ /* 0x000fc60000000000 */
[----:B------:R-:W-:Y:S02]  /*46f0*/  @P2 IMAD.MOV.U32 R20, RZ, RZ, R6 ;  /* 0x000000ffff142224 */ /* 0x000fe400078e0006 */
[----:B------:R-:W-:-:S06]  /*4700*/  @P2 IMAD.MOV.U32 R21, RZ, RZ, R7 ;  /* 0x000000ffff152224 */ /* 0x000fcc00078e0007 */
[----:B-----5:R-:W-:Y:S01]  /*4710*/  DSETP.GEU.AND P1, PT, |R20|, |R16|, PT ;  /* 0x400000101400722a */ /* 0x020fe20003f2e200 */
[----:B------:R-:W-:Y:S02]  /*4720*/  @P2 SEL R18, R24, R18, P0 ;  /* 0x0000001218122207 */ /* 0x000fe40000000000 */
[----:B------:R-:W-:-:S11]  /*4730*/  @P2 SEL R19, R25, R19, P0 ;  /* 0x0000001319132207 */ /* 0x000fd60000000000 */
[----:B----4-:R-:W-:-:S04]  /*4740*/  @P1 ISETP.GE.U32.AND P0, PT, R18, R22, PT ;  /* 0x000000161200120c */ /* 0x010fc80003f06070 */
[----:B------:R-:W-:Y:S02]  /*4750*/  @P1 ISETP.GE.AND.EX P0, PT, R19, R23, PT, P0 ;  /* 0x000000171300120c */ /* 0x000fe40003f06300 */
[----:B------:R-:W-:-:S05]  /*4760*/  IADD3 R6, P2, PT, R4, 0xa000, RZ ;  /* 0x0000a00004067810 */ /* 0x000fca0007f5e0ff */
[----:B------:R-:W-:-:S06]  /*4770*/  IMAD.X R5, RZ, RZ, R5, P2 ;  /* 0x000000ffff057224 */ /* 0x000fcc00010e0605 */
[----:B------:R-:W-:Y:S01]  /*4780*/  @P1 DSETP.LT.OR P0, PT, |R16|, |R20|, !P0 ;  /* 0x400000141000122a */ /* 0x000fe20004701600 */
[----:B------:R-:W-:-:S05]  /*4790*/  IADD3 R3, P2, PT, R3, 0xa00, RZ ;  /* 0x00000a0003037810 */ /* 0x000fca0007f5e0ff */
[----:B------:R-:W-:Y:S02]  /*47a0*/  @P1 FSEL R4, R20, R16, P0 ;  /* 0x0000001014041208 */ /* 0x000fe40000000000 */
[----:B------:R-:W-:Y:S01]  /*47b0*/  @P1 FSEL R21, R21, R17, P0 ;  /* 0x0000001115151208 */ /* 0x000fe20000000000 */
[----:B------:R-:W-:Y:S01]  /*47c0*/  IMAD.X R2, RZ, RZ, R2, P2 ;  /* 0x000000ffff027224 */ /* 0x000fe200010e0602 */
[----:B------:R-:W-:Y:S01]  /*47d0*/  @P1 SEL R22, R18, R22, P0 ;  /* 0x0000001612161207 */ /* 0x000fe20000000000 */
[----:B------:R-:W-:Y:S01]  /*47e0*/  @P1 IMAD.MOV.U32 R16, RZ, RZ, R4 ;  /* 0x000000ffff101224 */ /* 0x000fe200078e0004 */
[----:B------:R-:W-:Y:S01]  /*47f0*/  @P1 SEL R23, R19, R23, P0 ;  /* 0x0000001713171207 */ /* 0x000fe20000000000 */
[----:B------:R-:W-:Y:S01]  /*4800*/  @P1 IMAD.MOV.U32 R17, RZ, RZ, R21 ;  /* 0x000000ffff111224 */ /* 0x000fe200078e0015 */
[----:B------:R-:W-:Y:S06]  /*4810*/  BRA.U UP1, `(.L_x_73) ;  /* 0xfffffff501f07547 */ /* 0x000fec000b83ffff */
.L_x_72:
[----:B------:R-:W-:Y:S05]  /*4820*/  BRA.U !UP0, `(.L_x_71) ;  /* 0x0000000508107547 */ /* 0x000fea000b800000 */
[----:B------:R-:W0:Y:S02]  /*4830*/  LDC.64 R4, c[0x0][0x380] ;  /* 0x0000e000ff047b82 */ /* 0x000e240000000a00 */
[----:B0-----:R-:W-:-:S03]  /*4840*/  IMAD.WIDE.U32 R4, R0, 0x10, R4 ;  /* 0x0000001000047825 */ /* 0x001fc600078e0004 */
[----:B------:R-:W-:-:S04]  /*4850*/  LEA R24, P0, R3, R4, 0x4 ;  /* 0x0000000403187211 */ /* 0x000fc800078020ff */
[----:B------:R-:W-:-:S05]  /*4860*/  LEA.HI.X R25, R3, R5, R2, 0x4, P0 ;  /* 0x0000000503197211 */ /* 0x000fca00000f2402 */
[----:B------:R-:W2:Y:S04]  /*4870*/  LDG.E.64.CONSTANT R20, desc[UR10][R24.64] ;  /* 0x0000000a18147981 */ /* 0x000ea8000c1e9b00 */
[----:B------:R-:W3:Y:S04]  /*4880*/  LDG.E.64.CONSTANT R18, desc[UR10][R24.64+0x8] ;  /* 0x0000080a18127981 */ /* 0x000ee8000c1e9b00 */
[----:B------:R-:W4:Y:S04]  /*4890*/  LDG.E.64.CONSTANT R14, desc[UR10][R24.64+0x1000] ;  /* 0x0010000a180e7981 */ /* 0x000f28000c1e9b00 */
[----:B------:R-:W5:Y:S04]  /*48a0*/  LDG.E.64.CONSTANT R12, desc[UR10][R24.64+0x1008] ;  /* 0x0010080a180c7981 */ /* 0x000f68000c1e9b00 */
        /* <DEDUP_REMOVED lines=16> */
[----:B------:R-:W-:-:S11]  /*49b0*/  @P2 SEL R19, R23, R19, P0 ;  /* 0x0000001317132207 */ /* 0x000fd60000000000 */
[----:B-----5:R-:W-:-:S04]  /*49c0*/  @P1 ISETP.GE.U32.AND P0, PT, R18, R12, PT ;  /* 0x0000000c1200120c */ /* 0x020fc80003f06070 */
        /* <DEDUP_REMOVED lines=27> */
[----:B------:R-:W-:Y:S02]  /*4b80*/  @P1 SEL R5, R9, R5, P0 ;  /* 0x0000000509051207 */ /* 0x000fe40000000000 */
[----:B------:R-:W-:-:S05]  /*4b90*/  IADD3 R3, P1, PT, R3, 0x500, RZ ;  /* 0x0000050003037810 */ /* 0x000fca0007f3e0ff */
[----:B------:R-:W-:Y:S01]  /*4ba0*/  IMAD.X R2, RZ, RZ, R2, P1 ;  /* 0x000000ffff027224 */ /* 0x000fe200008e0602 */
[----:B--2---:R-:W-:-:S14]  /*4bb0*/  DSETP.GEU.AND P2, PT, |R6|, |R16|, PT ;  /* 0x400000100600722a */ /* 0x004fdc0003f4e200 */
[----:B------:R-:W-:-:S04]  /*4bc0*/  @P2 ISETP.GE.U32.AND P0, PT, R4, R26, PT ;  /* 0x0000001a0400220c */ /* 0x000fc80003f06070 */
[----:B------:R-:W-:-:S13]  /*4bd0*/  @P2 ISETP.GE.AND.EX P0, PT, R5, R27, PT, P0 ;  /* 0x0000001b0500220c */ /* 0x000fda0003f06300 */
[----:B------:R-:W-:-:S06]  /*4be0*/  @P2 DSETP.LT.OR P0, PT, |R16|, |R6|, !P0 ;  /* 0x400000061000222a */ /* 0x000fcc0004701600 */
[----:B------:R-:W-:Y:S02]  /*4bf0*/  @P2 FSEL R6, R6, R16, P0 ;  /* 0x0000001006062208 */ /* 0x000fe40000000000 */
[----:B------:R-:W-:Y:S02]  /*4c00*/  @P2 FSEL R7, R7, R17, P0 ;  /* 0x0000001107072208 */ /* 0x000fe40000000000 */
[----:B------:R-:W-:Y:S02]  /*4c10*/  @P2 SEL R26, R4, R26, P0 ;  /* 0x0000001a041a2207 */ /* 0x000fe40000000000 */
[----:B------:R-:W-:Y:S01]  /*4c20*/  @P2 SEL R27, R5, R27, P0 ;  /* 0x0000001b051b2207 */ /* 0x000fe20000000000 */
[----:B------:R-:W-:Y:S02]  /*4c30*/  @P2 IMAD.MOV.U32 R16, RZ, RZ, R6 ;  /* 0x000000ffff102224 */ /* 0x000fe400078e0006 */
[----:B------:R-:W-:Y:S02]  /*4c40*/  @P2 IMAD.MOV.U32 R17, RZ, RZ, R7 ;  /* 0x000000ffff112224 */ /* 0x000fe400078e0007 */
[----:B------:R-:W-:-:S02]  /*4c50*/  IMAD.MOV.U32 R22, RZ, RZ, R26 ;  /* 0x000000ffff167224 */ /* 0x000fc400078e001a */
[----:B------:R-:W-:-:S07]  /*4c60*/  IMAD.MOV.U32 R23, RZ, RZ, R27 ;  /* 0x000000ffff177224 */ /* 0x000fce00078e001b */
.L_x_71:
[----:B------:R-:W0:Y:S02]  /*4c70*/  LDCU UR4, c[0x0][0x390] ;  /* 0x00007200ff0477ac */ /* 0x000e240008000800 */
[----:B0-----:R-:W-:Y:S02]  /*4c80*/  USHF.R.S32.HI UR5, URZ, 0x1f, UR4 ;  /* 0x0000001fff057899 */ /* 0x001fe40008011404 */
[----:B------:R-:W-:-:S04]  /*4c90*/  ISETP.GE.U32.AND P0, PT, R3, UR4, PT ;  /* 0x0000000403007c0c */ /* 0x000fc8000bf06070 */
[----:B------:R-:W-:-:S13]  /*4ca0*/  ISETP.GE.AND.EX P0, PT, R2, UR5, PT, P0 ;  /* 0x0000000502007c0c */ /* 0x000fda000bf06300 */
[----:B------:R-:W-:Y:S05]  /*4cb0*/  @P0 BRA `(.L_x_74) ;  /* 0x00000008009c0947 */ /* 0x000fea0003800000 */
[----:B------:R-:W-:Y:S01]  /*4cc0*/  IADD3 R21, PT, PT, -R3, UR4, RZ ;  /* 0x0000000403157c10 */ /* 0x000fe2000fffe1ff */
[----:B------:R-:W-:Y:S03]  /*4cd0*/  BSSY.RECONVERGENT B1, `(.L_x_74) ;  /* 0x00000a5000017945 */ /* 0x000fe60003800200 */
[----:B------:R-:W-:-:S13]  /*4ce0*/  ISETP.GE.AND P0, PT, R0, R21, PT ;  /* 0x000000150000720c */ /* 0x000fda0003f06270 */
[----:B------:R-:W-:Y:S05]  /*4cf0*/  @P0 BRA `(.L_x_75) ;  /* 0x0000000800880947 */ /* 0x000fea0003800000 */
[----:B------:R-:W-:Y:S01]  /*4d00*/  LOP3.LUT R12, RZ, R0, RZ, 0x33, !PT ;  /* 0x00000000ff0c7212 */ /* 0x000fe200078e33ff */
[----:B------:R-:W-:Y:S01]  /*4d10*/  BSSY.RECONVERGENT B2, `(.L_x_76) ;  /* 0x0000032000027945 */ /* 0x000fe20003800200 */
[----:B------:R-:W-:Y:S02]  /*4d20*/  IMAD.MOV.U32 R20, RZ, RZ, R0 ;  /* 0x000000ffff147224 */ /* 0x000fe400078e0000 */
[----:B------:R-:W-:-:S04]  /*4d30*/  IADD3 R12, PT, PT, -R3, UR4, R12 ;  /* 0x00000004030c7c10 */ /* 0x000fc8000fffe10c */
[----:B------:R-:W-:-:S04]  /*4d40*/  LOP3.LUT R4, R12, 0x300, RZ, 0xc0, !PT ;  /* 0x000003000c047812 */ /* 0x000fc800078ec0ff */
[----:B------:R-:W-:-:S13]  /*4d50*/  ISETP.NE.AND P0, PT, R4, 0x300, PT ;  /* 0x000003000400780c */ /* 0x000fda0003f05270 */
[----:B------:R-:W-:Y:S05]  /*4d60*/  @!P0 BRA `(.L_x_77) ;  /* 0x0000000000b08947 */ /* 0x000fea0003800000 */
[----:B------:R-:W0:Y:S01]  /*4d70*/  LDCU.64 UR6, c[0x0][0x380] ;  /* 0x00007000ff0677ac */ /* 0x000e220008000a00 */
[----:B------:R-:W-:Y:S01]  /*4d80*/  IADD3 R5, P0, PT, R0, R3, RZ ;  /* 0x0000000300057210 */ /* 0x000fe20007f1e0ff */
[----:B------:R-:W-:Y:S01]  /*4d90*/  IMAD.MOV.U32 R20, RZ, RZ, R0 ;  /* 0x000000ffff147224 */ /* 0x000fe200078e0000 */
[----:B------:R-:W-:-:S03]  /*4da0*/  LEA.HI R4, R12, 0x1, RZ, 0x18 ;  /* 0x000000010c047811 */ /* 0x000fc600078fc0ff */
[----:B------:R-:W-:Y:S01]  /*4db0*/  IMAD.X R6, RZ, RZ, R2, P0 ;  /* 0x000000ffff067224 */ /* 0x000fe200000e0602 */
[----:B------:R-:W-:-:S05]  /*4dc0*/  LOP3.LUT R4, R4, 0x3, RZ, 0xc0, !PT ;  /* 0x0000000304047812 */ /* 0x000fca00078ec0ff */
[----:B------:R-:W-:Y:S01]  /*4dd0*/  IMAD.MOV R13, RZ, RZ, -R4 ;  /* 0x000000ffff0d7224 */ /* 0x000fe200078e0a04 */
[----:B0-----:R-:W-:-:S04]  /*4de0*/  LEA R14, P1, R5, UR6, 0x4 ;  /* 0x00000006050e7c11 */ /* 0x001fc8000f8220ff */
[----:B------:R-:W-:-:S09]  /*4df0*/  LEA.HI.X R5, R5, UR7, R6, 0x4, P1 ;  /* 0x0000000705057c11 */ /* 0x000fd200088f2406 */
.L_x_80:
[----:B------:R-:W-:-:S05]  /*4e00*/  IMAD.MOV.U32 R4, RZ, RZ, R14 ;  /* 0x000000ffff047224 */ /* 0x000fca00078e000e */
[----:B------:R-:W2:Y:S04]  /*4e10*/  LDG.E.64.CONSTANT R8, desc[UR10][R4.64] ;  /* 0x0000000a04087981 */ /* 0x000ea8000c1e9b00 */
[----:B------:R-:W3:Y:S01]  /*4e20*/  LDG.E.64.CONSTANT R6, desc[UR10][R4.64+0x8] ;  /* 0x0000080a04067981 */ /* 0x000ee2000c1e9b00 */
[----:B------:R-:W-:Y:S01]  /*4e30*/  VIADD R13, R13, 0x1 ;  /* 0x000000010d0d7836 */ /* 0x000fe20000000000 */
[----:B------:R-:W-:Y:S01]  /*4e40*/  BSSY.RECONVERGENT B3, `(.L_x_78) ;  /* 0x000001b000037945 */ /* 0x000fe20003800200 */
[----:B------:R-:W-:Y:S01]  /*4e50*/  IMAD.MOV.U32 R15, RZ, RZ, R22 ;  /* 0x000000ffff0f7224 */ /* 0x000fe200078e0016 */
        /* <DEDUP_REMOVED lines=25> */
.L_x_79:
[----:B------:R-:W-:Y:S05]  /*4ff0*/  BSYNC.RECONVERGENT B3 ;  /* 0x0000000000037941 */ /* 0x000fea0003800200 */
.L_x_78:
[----:B------:R-:W-:Y:S02]  /*5000*/  IMAD.X R5, RZ, RZ, R5, P3 ;  /* 0x000000ffff057224 */ /* 0x000fe400018e0605 */
[----:B------:R-:W-:Y:S01]  /*5010*/  VIADD R20, R20, 0x100 ;  /* 0x0000010014147836 */ /* 0x000fe20000000000 */
[----:B------:R-:W-:Y:S06]  /*5020*/  @P2 BRA `(.L_x_80) ;  /* 0xfffffffc00742947 */ /* 0x000fec000383ffff */
.L_x_77:
[----:B------:R-:W-:Y:S05]  /*5030*/  BSYNC.RECONVERGENT B2 ;  /* 0x0000000000027941 */ /* 0x000fea0003800200 */
.L_x_76:
[----:B------:R-:W-:-:S13]  /*5040*/  ISETP.GE.U32.AND P0, PT, R12, 0x300, PT ;  /* 0x000003000c00780c */ /* 0x000fda0003f06070 */
[----:B------:R-:W-:Y:S05]  /*5050*/  @!P0 BRA `(.L_x_75) ;  /* 0x0000000400b08947 */ /* 0x000fea0003800000 */
[----:B------:R-:W0:Y:S01]  /*5060*/  LDCU.64 UR6, c[0x0][0x380] ;  /* 0x00007000ff0677ac */ /* 0x000e220008000a00 */
[----:B------:R-:W-:-:S05]  /*5070*/  IADD3 R3, P0, PT, R20, R3, RZ ;  /* 0x0000000314037210 */ /* 0x000fca0007f1e0ff */
[----:B------:R-:W-:Y:S01]  /*5080*/  IMAD.X R2, RZ, RZ, R2, P0 ;  /* 0x000000ffff027224 */ /* 0x000fe200000e0602 */
[----:B0-----:R-:W-:-:S04]  /*5090*/  LEA R8, P1, R3, UR6, 0x4 ;  /* 0x0000000603087c11 */ /* 0x001fc8000f8220ff */
[----:B------:R-:W-:Y:S02]  /*50a0*/  IADD3 R8, P0, PT, R8, 0x3008, RZ ;  /* 0x0000300808087810 */ /* 0x000fe40007f1e0ff */
[----:B------:R-:W-:-:S05]  /*50b0*/  LEA.HI.X R9, R3, UR7, R2, 0x4, P1 ;  /* 0x0000000703097c11 */ /* 0x000fca00088f2402 */
[----:B------:R-:W-:-:S07]  /*50c0*/  IMAD.X R9, RZ, RZ, R9, P0 ;  /* 0x000000ffff097224 */ /* 0x000fce00000e0609 */
.L_x_89:
[----:B------:R-:W2:Y:S04]  /*50d0*/  LDG.E.64.CONSTANT R10, desc[UR10][R8.64+-0x3008] ;  /* 0xffcff80a080a7981 */ /* 0x000ea8000c1e9b00 */
[----:B------:R-:W3:Y:S04]  /*50e0*/  LDG.E.64.CONSTANT R12, desc[UR10][R8.64+-0x3000] ;  /* 0xffd0000a080c7981 */ /* 0x000ee8000c1e9b00 */
[----:B------:R0:W5:Y:S04]  /*50f0*/  LDG.E.64.CONSTANT R6, desc[UR10][R8.64+-0x2008] ;  /* 0xffdff80a08067981 */ /* 0x000168000c1e9b00 */
        /* <DEDUP_REMOVED lines=22> */
.L_x_82:
[----:B------:R-:W-:Y:S05]  /*5260*/  BSYNC.RECONVERGENT B2 ;  /* 0x0000000000027941 */ /* 0x000fea0003800200 */
.L_x_81:
        /* <DEDUP_REMOVED lines=25> */
.L_x_84:
[----:B------:R-:W-:Y:S05]  /*5400*/  BSYNC.RECONVERGENT B2 ;  /* 0x0000000000027941 */ /* 0x000fea0003800200 */
.L_x_83:
        /* <DEDUP_REMOVED lines=21> */
.L_x_86:
[----:B------:R-:W-:Y:S05]  /*5560*/  BSYNC.RECONVERGENT B2 ;  /* 0x0000000000027941 */ /* 0x000fea0003800200 */
.L_x_85:
        /* <DEDUP_REMOVED lines=21> */
.L_x_88:
[----:B------:R-:W-:Y:S05]  /*56c0*/  BSYNC.RECONVERGENT B2 ;  /* 0x0000000000027941 */ /* 0x000fea0003800200 */
.L_x_87:
[----:B------:R-:W-:Y:S01]  /*56d0*/  VIADD R20, R20, 0x400 ;  /* 0x0000040014147836 */ /* 0x000fe20000000000 */
[----:B------:R-:W-:-:S04]  /*56e0*/  IADD3 R8, P1, PT, R8, 0x4000, RZ ;  /* 0x0000400008087810 */ /* 0x000fc80007f3e0ff */
[----:B------:R-:W-:Y:S01]  /*56f0*/  ISETP.GE.AND P0, PT, R20, R21, PT ;  /* 0x000000151400720c */ /* 0x000fe20003f06270 */
[----:B------:R-:W-:-:S12]  /*5700*/  IMAD.X R9, RZ, RZ, R9, P1 ;  /* 0x000000ffff097224 */ /* 0x000fd800008e0609 */
[----:B------:R-:W-:Y:S05]  /*5710*/  @!P0 BRA `(.L_x_89) ;  /* 0xfffffff8006c8947 */ /* 0x000fea000383ffff */
.L_x_75:
[----:B------:R-:W-:Y:S05]  /*5720*/  BSYNC.RECONVERGENT B1 ;  /* 0x0000000000017941 */ /* 0x000fea0003800200 */
.L_x_74:
[----:B------:R-:W0:Y:S01]  /*5730*/  S2R R8, SR_LANEID ;  /* 0x0000000000087919 */ /* 0x000e220000000000 */
[----:B------:R-:W-:Y:S01]  /*5740*/  BSSY.RECONVERGENT B1, `(.L_x_90) ;  /* 0x000001f000017945 */ /* 0x000fe20003800200 */
[----:B------:R-:W-:Y:S01]  /*5750*/  IMAD.MOV.U32 R11, RZ, RZ, R22 ;  /* 0x000000ffff0b7224 */ /* 0x000fe200078e0016 */
[----:B------:R1:W2:Y:S01]  /*5760*/  SHFL.DOWN PT, R4, R16, 0x1, 0x1f ;  /* 0x08201f0010047f89 */ /* 0x0002a200000e0000 */
[----:B------:R-:W-:Y:S02]  /*5770*/  IMAD.MOV.U32 R12, RZ, RZ, R23 ;  /* 0x000000ffff0c7224 */ /* 0x000fe400078e0017 */
[----:B------:R-:W-:Y:S01]  /*5780*/  IMAD.MOV.U32 R2, RZ, RZ, R16 ;  /* 0x000000ffff027224 */ /* 0x000fe200078e0010 */
[----:B------:R1:W3:Y:S01]  /*5790*/  SHFL.DOWN PT, R5, R17, 0x1, 0x1f ;  /* 0x08201f0011057f89 */ /* 0x0002e200000e0000 */
        /* <DEDUP_REMOVED lines=25> */
.L_x_91:
[----:B------:R-:W-:Y:S05]  /*5930*/  BSYNC.RECONVERGENT B1 ;  /* 0x0000000000017941 */ /* 0x000fea0003800200 */
.L_x_90:
        /* <DEDUP_REMOVED lines=31> */
.L_x_93:
[----:B------:R-:W-:Y:S05]  /*5b30*/  BSYNC.RECONVERGENT B1 ;  /* 0x0000000000017941 */ /* 0x000fea0003800200 */
.L_x_92:
[----:B------:R-:W-:Y:S01]  /*5b40*/  ISETP.GT.AND P0, PT, R8, 0x1b, PT ;  /* 0x0000001b0800780c */ /* 0x000fe20003f04270 */
[----:B-1----:R1:W1:Y:S01]  /*5b50*/  SHFL.DOWN PT, R6, R4, 0x4, 0x1f ;  /* 0x08801f0004067f89 */ /* 0x00226200000e0000 */
[----:B------:R-:W-:Y:S01]  /*5b60*/  BSSY.RECONVERGENT B1, `(.L_x_94) ;  /* 0x000001d000017945 */ /* 0x000fe20003800200 */
[----:B0-----:R-:W-:Y:S02]  /*5b70*/  IMAD.MOV.U32 R11, RZ, RZ, R9 ;  /* 0x000000ffff0b7224 */ /* 0x001fe400078e0009 */
[----:B--2---:R0:W2:Y:S01]  /*5b80*/  SHFL.DOWN PT, R7, R5, 0x4, 0x1f ;  /* 0x08801f0005077f89 */ /* 0x0040a200000e0000 */
[----:B------:R-:W-:Y:S02]  /*5b90*/  IMAD.MOV.U32 R12, RZ, RZ, R10 ;  /* 0x000000ffff0c7224 */ /* 0x000fe400078e000a */
[----:B------:R-:W-:Y:S01]  /*5ba0*/  IMAD.MOV.U32 R2, RZ, RZ, R4 ;  /* 0x000000ffff027224 */ /* 0x000fe200078e0004 */
[----:B---3--:R0:W3:Y:S01]  /*5bb0*/  SHFL.DOWN PT, R14, R9, 0x4, 0x1f ;  /* 0x08801f00090e7f89 */ /* 0x0080e200000e0000 */
[----:B------:R-:W-:-:S03]  /*5bc0*/  IMAD.MOV.U32 R3, RZ, RZ, R5 ;  /* 0x000000ffff037224 */ /* 0x000fc600078e0005 */
[----:B----4-:R0:W4:Y:S01]  /*5bd0*/  SHFL.DOWN PT, R13, R10, 0x4, 0x1f ;  /* 0x08801f000a0d7f89 */ /* 0x01012200000e0000 */
        /* <DEDUP_REMOVED lines=21> */
.L_x_95:
[----:B------:R-:W-:Y:S05]  /*5d30*/  BSYNC.RECONVERGENT B1 ;  /* 0x0000000000017941 */ /* 0x000fea0003800200 */
.L_x_94:
        /* <DEDUP_REMOVED lines=31> */
.L_x_97:
[----:B------:R-:W-:Y:S05]  /*5f30*/  BSYNC.RECONVERGENT B1 ;  /* 0x0000000000017941 */ /* 0x000fea0003800200 */
.L_x_96:
[----:B------:R-:W-:Y:S01]  /*5f40*/  ISETP.GT.AND P0, PT, R8, 0xf, PT ;  /* 0x0000000f0800780c */ /* 0x000fe20003f04270 */
[----:B-1----:R1:W1:Y:S01]  /*5f50*/  SHFL.DOWN PT, R6, R4, 0x10, 0x1f ;  /* 0x0a001f0004067f89 */ /* 0x00226200000e0000 */
[----:B------:R-:W-:Y:S01]  /*5f60*/  BSSY.RECONVERGENT B1, `(.L_x_98) ;  /* 0x000001d000017945 */ /* 0x000fe20003800200 */
[----:B---3--:R-:W-:Y:S02]  /*5f70*/  IMAD.MOV.U32 R14, RZ, RZ, R9 ;  /* 0x000000ffff0e7224 */ /* 0x008fe400078e0009 */
[----:B--2---:R2:W3:Y:S01]  /*5f80*/  SHFL.DOWN PT, R7, R5, 0x10, 0x1f ;  /* 0x0a001f0005077f89 */ /* 0x0044e200000e0000 */
[----:B------:R-:W-:Y:S02]  /*5f90*/  IMAD.MOV.U32 R15, RZ, RZ, R10 ;  /* 0x000000ffff0f7224 */ /* 0x000fe400078e000a */
[----:B------:R-:W-:Y:S01]  /*5fa0*/  IMAD.MOV.U32 R2, RZ, RZ, R4 ;  /* 0x000000ffff027224 */ /* 0x000fe200078e0004 */
[----:B0-----:R2:W0:Y:S01]  /*5fb0*/  SHFL.DOWN PT, R12, R9, 0x10, 0x1f ;  /* 0x0a001f00090c7f89 */ /* 0x00142200000e0000 */
[----:B------:R-:W-:-:S03]  /*5fc0*/  IMAD.MOV.U32 R3, RZ, RZ, R5 ;  /* 0x000000ffff037224 */ /* 0x000fc600078e0005 */
[----:B------:R2:W0:Y:S01]  /*5fd0*/  SHFL.DOWN PT, R11, R10, 0x10, 0x1f ;  /* 0x0a001f000a0b7f89 */ /* 0x00042200000e0000 */
[----:B------:R-:W-:Y:S05]  /*5fe0*/  @P0 BRA `(.L_x_99) ;  /* 0x0000000000500947 */ /* 0x000fea0003800000 */
[----:B-1-3--:R-:W-:Y:S01]  /*5ff0*/  DSETP.GEU.AND P0, PT, |R4|, |R6|, PT ;  /* 0x400000060400722a */ /* 0x00afe20003f0e200 */
        /* <DEDUP_REMOVED lines=19> */
.L_x_99:
[----:B------:R-:W-:Y:S05]  /*6130*/  BSYNC.RECONVERGENT B1 ;  /* 0x0000000000017941 */ /* 0x000fea0003800200 */
.L_x_98:
[----:B------:R-:W-:Y:S01]  /*6140*/  ISETP.NE.AND P0, PT, R8, RZ, PT ;  /* 0x000000ff0800720c */ /* 0x000fe20003f05270 */
[----:B------:R-:W-:-:S12]  /*6150*/  BSSY.RECONVERGENT B1, `(.L_x_100) ;  /* 0x000000a000017945 */ /* 0x000fd80003800200 */
[----:B------:R-:W-:Y:S05]  /*6160*/  @P0 BRA `(.L_x_101) ;  /* 0x0000000000200947 */ /* 0x000fea0003800000 */
[----:B-1----:R-:W1:Y:S01]  /*6170*/  S2R R6, SR_CgaCtaId ;  /* 0x0000000000067919 */ /* 0x002e620000008800 */
[----:B--2---:R-:W-:Y:S02]  /*6180*/  MOV R5, 0x400 ;  /* 0x0000040000057802 */ /* 0x004fe40000000f00 */
[----:B------:R-:W-:-:S04]  /*6190*/  SHF.R.U32.HI R4, RZ, 0x1, R0 ;  /* 0x00000001ff047819 */ /* 0x000fc80000011600 */
[----:B------:R-:W-:Y:S02]  /*61a0*/  LOP3.LUT R4, R4, 0x1f0, RZ, 0xc0, !PT ;  /* 0x000001f004047812 */ /* 0x000fe400078ec0ff */
[----:B-1----:R-:W-:-:S05]  /*61b0*/  LEA R5, R6, R5, 0x18 ;  /* 0x0000000506057211 */ /* 0x002fca00078ec0ff */
[----:B------:R-:W-:-:S05]  /*61c0*/  IMAD.IADD R5, R4, 0x1, R5 ;  /* 0x0000000104057824 */ /* 0x000fca00078e0205 */
[----:B------:R1:W-:Y:S04]  /*61d0*/  STS.64 [R5+0x10], R14 ;  /* 0x0000100e05007388 */ /* 0x0003e80000000a00 */
[----:B------:R1:W-:Y:S02]  /*61e0*/  STS.64 [R5+0x8], R2 ;  /* 0x0000080205007388 */ /* 0x0003e40000000a00 */
.L_x_101:
[----:B------:R-:W-:Y:S05]  /*61f0*/  BSYNC.RECONVERGENT B1 ;  /* 0x0000000000017941 */ /* 0x000fea0003800200 */
.L_x_100:
[----:B------:R-:W-:Y:S01]  /*6200*/  BAR.SYNC.DEFER_BLOCKING 0x0 ;  /* 0x0000000000007b1d */ /* 0x000fe20000010000 */
[----:B------:R-:W-:-:S13]  /*6210*/  ISETP.NE.AND P1, PT, R0, RZ, PT ;  /* 0x000000ff0000720c */ /* 0x000fda0003f25270 */
[----:B------:R-:W-:Y:S05]  /*6220*/  @P1 BRA `(.L_x_34) ;  /* 0x00000008008c1947 */ /* 0x000fea0003800000 */
[----:B-12---:R-:W1:Y:S01]  /*6230*/  S2R R5, SR_CgaCtaId ;  /* 0x0000000000057919 */ /* 0x006e620000008800 */
[----:B------:R-:W-:Y:S01]  /*6240*/  MOV R0, 0x400 ;  /* 0x0000040000007802 */ /* 0x000fe20000000f00 */
[----:B------:R-:W-:Y:S03]  /*6250*/  BSSY.RECONVERGENT B1, `(.L_x_102) ;  /* 0x000001a000017945 */ /* 0x000fe60003800200 */
[----:B-1----:R-:W-:-:S05]  /*6260*/  LEA R0, R5, R0, 0x18 ;  /* 0x0000000005007211 */ /* 0x002fca00078ec0ff */
[----:B------:R-:W1:Y:S04]  /*6270*/  LDS.64 R16, [R0+0x18] ;  /* 0x0000180000107984 */ /* 0x000e680000000a00 */
[----:B---3--:R-:W2:Y:S04]  /*6280*/  LDS.128 R4, [R0+0x20] ;  /* 0x0000200000047984 */ /* 0x008ea80000000c00 */
[----:B0---4-:R0:W3:Y:S04]  /*6290*/  LDS.64 R12, [R0+0x80] ;  /* 0x00008000000c7984 */ /* 0x0110e80000000a00 */
[----:B------:R0:W4:Y:S01]  /*62a0*/  LDS.128 R8, [R0+0x30] ;  /* 0x0000300000087984 */ /* 0x0001220000000c00 */
[----:B-1----:R-:W-:Y:S01]  /*62b0*/  DSETP.GEU.AND P0, PT, |R2|, |R16|, PT ;  /* 0x400000100200722a */ /* 0x002fe20003f0e200 */
[----:B------:R-:W-:-:S02]  /*62c0*/  IMAD.MOV.U32 R24, RZ, RZ, R16 ;  /* 0x000000ffff187224 */ /* 0x000fc400078e0010 */
[----:B------:R-:W-:Y:S02]  /*62d0*/  IMAD.MOV.U32 R25, RZ, RZ, R17 ;  /* 0x000000ffff197224 */ /* 0x000fe400078e0011 */
[----:B--2---:R-:W-:Y:S02]  /*62e0*/  IMAD.MOV.U32 R27, RZ, RZ, R4 ;  /* 0x000000ffff1b7224 */ /* 0x004fe400078e0004 */
[----:B------:R-:W-:-:S07]  /*62f0*/  IMAD.MOV.U32 R29, RZ, RZ, R5 ;  /* 0x000000ffff1d7224 */ /* 0x000fce00078e0005 */
[----:B0--34-:R-:W-:Y:S05]  /*6300*/  @!P0 BRA `(.L_x_103) ;  /* 0x0000000000388947 */ /* 0x019fea0003800000 */
        /* <DEDUP_REMOVED lines=14> */
.L_x_103:
[----:B------:R-:W-:Y:S05]  /*63f0*/  BSYNC.RECONVERGENT B1 ;  /* 0x0000000000017941 */ /* 0x000fea0003800200 */
.L_x_102:
        /* <DEDUP_REMOVED lines=23> */
.L_x_105:
[----:B------:R-:W-:Y:S05]  /*6570*/  BSYNC.RECONVERGENT B1 ;  /* 0x0000000000017941 */ /* 0x000fea0003800200 */
.L_x_104:
        /* <DEDUP_REMOVED lines=21> */
.L_x_107:
[----:B------:R-:W-:Y:S05]  /*66d0*/  BSYNC.RECONVERGENT B1 ;  /* 0x0000000000017941 */ /* 0x000fea0003800200 */
.L_x_106:
        /* <DEDUP_REMOVED lines=23> */
.L_x_109:
[----:B------:R-:W-:Y:S05]  /*6850*/  BSYNC.RECONVERGENT B1 ;  /* 0x0000000000017941 */ /* 0x000fea0003800200 */
.L_x_108:
        /* <DEDUP_REMOVED lines=21> */
.L_x_111:
[----:B------:R-:W-:Y:S05]  /*69b0*/  BSYNC.RECONVERGENT B1 ;  /* 0x0000000000017941 */ /* 0x000fea0003800200 */
.L_x_110:
        /* <DEDUP_REMOVED lines=21> */
.L_x_113:
[----:B------:R-:W-:Y:S05]  /*6b10*/  BSYNC.RECONVERGENT B1 ;  /* 0x0000000000017941 */ /* 0x000fea0003800200 */
.L_x_112:
        /* <DEDUP_REMOVED lines=20> */
.L_x_34:
[----:B------:R-:W-:Y:S05]  /*6c60*/  BSYNC.RECONVERGENT B0 ;  /* 0x0000000000007941 */ /* 0x000fea0003800200 */
.L_x_1:
[----:B------:R-:W-:Y:S05]  /*6c70*/  @P1 EXIT ;  /* 0x000000000000194d */ /* 0x000fea0003800000 */
[----:B012---:R-:W0:Y:S02]  /*6c80*/  LDC.64 R4, c[0x0][0x388] ;  /* 0x0000e200ff047b82 */ /* 0x007e240000000a00 */
[----:B0-----:R-:W-:Y:S04]  /*6c90*/  STG.E.64 desc[UR10][R4.64], R2 ;  /* 0x0000000204007986 */ /* 0x001fe8000c101b0a */
[----:B------:R-:W-:Y:S01]  /*6ca0*/  STG.E.64 desc[UR10][R4.64+0x8], R14 ;  /* 0x0000080e04007986 */ /* 0x000fe2000c101b0a */
[----:B------:R-:W-:Y:S05]  /*6cb0*/  EXIT ;  /* 0x000000000000794d */ /* 0x000fea0003800000 */
.L_x_114:
        /* <DEDUP_REMOVED lines=12> */
.L_x_733:


//--------------------- .text._ZN6thrust24THRUST_300001_SM_1000_NS8cuda_cub4core6detail13_kernel_agentINS1_8__reduce10DrainAgentIlEEJN3cub18CUB_300001_SM_10009GridQueueIyEElEEEvDpT0_ --------------------------
	.section	.text._ZN6thrust24THRUST_300001_SM_1000_NS8cuda_cub4core6detail13_kernel_agentINS1_8__reduce10DrainAgentIlEEJN3cub18CUB_300001_SM_10009GridQueueIyEElEEEvDpT0_,"ax",@progbits
	.align	128
        .global         _ZN6thrust24THRUST_300001_SM_1000_NS8cuda_cub4core6detail13_kernel_agentINS1_8__reduce10DrainAgentIlEEJN3cub18CUB_300001_SM_10009GridQueueIyEElEEEvDpT0_
        .type           _ZN6thrust24THRUST_300001_SM_1000_NS8cuda_cub4core6detail13_kernel_agentINS1_8__reduce10DrainAgentIlEEJN3cub18CUB_300001_SM_10009GridQueueIyEElEEEvDpT0_,@function
        .size           _ZN6thrust24THRUST_300001_SM_1000_NS8cuda_cub4core6detail13_kernel_agentINS1_8__reduce10DrainAgentIlEEJN3cub18CUB_300001_SM_10009GridQueueIyEElEEEvDpT0_,(.L_x_734 - _ZN6thrust24THRUST_300001_SM_1000_NS8cuda_cub4core6detail13_kernel_agentINS1_8__reduce10DrainAgentIlEEJN3cub18CUB_300001_SM_10009GridQueueIyEElEEEvDpT0_)
        .other          _ZN6thrust24THRUST_300001_SM_1000_NS8cuda_cub4core6detail13_kernel_agentINS1_8__reduce10DrainAgentIlEEJN3cub18CUB_300001_SM_10009GridQueueIyEElEEEvDpT0_,@"STO_CUDA_ENTRY STV_DEFAULT"
_ZN6thrust24THRUST_300001_SM_1000_NS8cuda_cub4core6detail13_kernel_agentINS1_8__reduce10DrainAgentIlEEJN3cub18CUB_300001_SM_10009GridQueueIyEElEEEvDpT0_:
.text._ZN6thrust24THRUST_300001_SM_1000_NS8cuda_cub4core6detail13_kernel_agentINS1_8__reduce10DrainAgentIlEEJN3cub18CUB_300001_SM_10009GridQueueIyEElEEEvDpT0_:
[----:B------:R-:W-:Y:S08]  /*0000*/  LDC R1, c[0x0][0x37c] ;  /* 0x0000df00ff017b82 */ /* 0x000ff00000000800 */
[----:B------:R-:W0:Y:S01]  /*0010*/  LDC.64 R2, c[0x0][0x380] ;  /* 0x0000e000ff027b82 */ /* 0x000e220000000a00 */
[----:B------:R-:W0:Y:S07]  /*0020*/  LDCU.64 UR4, c[0x0][0x358] ;  /* 0x00006b00ff0477ac */ /* 0x000e2e0008000a00 */
[----:B------:R-:W1:Y:S01]  /*0030*/  LDC.64 R4, c[0x0][0x388] ;  /* 0x0000e200ff047b82 */ /* 0x000e620000000a00 */
[----:B0-----:R-:W-:Y:S04]  /*0040*/  STG.E.64 desc[UR4][R2.64+0x8], RZ ;  /* 0x000008ff02007986 */ /* 0x001fe8000c101b04 */
[----:B-1----:R-:W-:Y:S01]  /*0050*/  STG.E.64 desc[UR4][R2.64], R4 ;  /* 0x0000000402007986 */ /* 0x002fe2000c101b04 */
[----:B------:R-:W-:Y:S05]  /*0060*/  EXIT ;  /* 0x000000000000794d */ /* 0x000fea0003800000 */
.L_x_115:
        /* <DEDUP_REMOVED lines=9> */
.L_x_734:


//--------------------- .text._ZN6thrust24THRUST_300001_SM_1000_NS8cuda_cub4core6detail13_kernel_agentINS1_8__reduce11ReduceAgentINS0_12zip_iteratorIN4cuda3std3__45tupleIJNS0_10device_ptrIdEENS0_17counting_iteratorIlNS0_11use_defaultESF_SF_EEEEEEEPNSB_IJdlEEESJ_lNS1_9__extrema9arg_max_fIdl9abs_max_tEEEEJSI_SK_lN3cub18CUB_300001_SM_100013GridEvenShareIlEENSR_9GridQueueIyEESO_EEEvDpT0_ --------------------------
	.section	.text._ZN6thrust24THRUST_300001_SM_1000_NS8cuda_cub4core6detail13_kernel_agentINS1_8__reduce11ReduceAgentINS0_12zip_iteratorIN4cuda3std3__45tupleIJNS0_10device_ptrIdEENS0_17counting_iteratorIlNS0_11use_defaultESF_SF_EEEEEEEPNSB_IJdlEEESJ_lNS1_9__extrema9arg_max_fIdl9abs_max_tEEEEJSI_SK_lN3cub18CUB_300001_SM_100013GridEvenShareIlEENSR_9GridQueueIyEESO_EEEvDpT0_,"ax",@progbits
	.align	128
        .global         _ZN6thrust24THRUST_300001_SM_1000_NS8cuda_cub4core6detail13_kernel_agentINS1_8__reduce11ReduceAgentINS0_12zip_iteratorIN4cuda3std3__45tupleIJNS0_10device_ptrIdEENS0_17counting_iteratorIlNS0_11use_defaultESF_SF_EEEEEEEPNSB_IJdlEEESJ_lNS1_9__extrema9arg_max_fIdl9abs_max_tEEEEJSI_SK_lN3cub18CUB_300001_SM_100013GridEvenShareIlEENSR_9GridQueueIyEESO_EEEvDpT0_
        .type           _ZN6thrust24THRUST_300001_SM_1000_NS8cuda_cub4core6detail13_kernel_agentINS1_8__reduce11ReduceAgentINS0_12zip_iteratorIN4cuda3std3__45tupleIJNS0_10device_ptrIdEENS0_17counting_iteratorIlNS0_11use_defaultESF_SF_EEEEEEEPNSB_IJdlEEESJ_lNS1_9__extrema9arg_max_fIdl9abs_max_tEEEEJSI_SK_lN3cub18CUB_300001_SM_100013GridEvenShareIlEENSR_9GridQueueIyEESO_EEEvDpT0_,@function
        .size           _ZN6thrust24THRUST_300001_SM_1000_NS8cuda_cub4core6detail13_kernel_agentINS1_8__reduce11ReduceAgentINS0_12zip_iteratorIN4cuda3std3__45tupleIJNS0_10device_ptrIdEENS0_17counting_iteratorIlNS0_11use_defaultESF_SF_EEEEEEEPNSB_IJdlEEESJ_lNS1_9__extrema9arg_max_fIdl9abs_max_tEEEEJSI_SK_lN3cub18CUB_300001_SM_100013GridEvenShareIlEENSR_9GridQueueIyEESO_EEEvDpT0_,(.L_x_735 - _ZN6thrust24THRUST_300001_SM_1000_NS8cuda_cub4core6detail13_kernel_agentINS1_8__reduce11ReduceAgentINS0_12zip_iteratorIN4cuda3std3__45tupleIJNS0_10device_ptrIdEENS0_17counting_iteratorIlNS0_11use_defaultESF_SF_EEEEEEEPNSB_IJdlEEESJ_lNS1_9__extrema9arg_max_fIdl9abs_max_tEEEEJSI_SK_lN3cub18CUB_300001_SM_100013GridEvenShareIlEENSR_9GridQueueIyEESO_EEEvDpT0_)
        .other          _ZN6thrust24THRUST_300001_SM_1000_NS8cuda_cub4core6detail13_kernel_agentINS1_8__reduce11ReduceAgentINS0_12zip_iteratorIN4cuda3std3__45tupleIJNS0_10device_ptrIdEENS0_17counting_iteratorIlNS0_11use_defaultESF_SF_EEEEEEEPNSB_IJdlEEESJ_lNS1_9__extrema9arg_max_fIdl9abs_max_tEEEEJSI_SK_lN3cub18CUB_300001_SM_100013GridEvenShareIlEENSR_9GridQueueIyEESO_EEEvDpT0_,@"STO_CUDA_ENTRY STV_DEFAULT"
_ZN6thrust24THRUST_300001_SM_1000_NS8cuda_cub4core6detail13_kernel_agentINS1_8__reduce11ReduceAgentINS0_12zip_iteratorIN4cuda3std3__45tupleIJNS0_10device_ptrIdEENS0_17counting_iteratorIlNS0_11use_defaultESF_SF_EEEEEEEPNSB_IJdlEEESJ_lNS1_9__extrema9arg_max_fIdl9abs_max_tEEEEJSI_SK_lN3cub18CUB_300001_SM_100013GridEvenShareIlEENSR_9GridQueueIyEESO_EEEvDpT0_:
.text._ZN6thrust24THRUST_300001_SM_1000_NS8cuda_cub4core6detail13_kernel_agentINS1_8__reduce11ReduceAgentINS0_12zip_iteratorIN4cuda3std3__45tupleIJNS0_10device_ptrIdEENS0_17counting_iteratorIlNS0_11use_defaultESF_SF_EEEEEEEPNSB_IJdlEEESJ_lNS1_9__extrema9arg_max_fIdl9abs_max_tEEEEJSI_SK_lN3cub18CUB_300001_SM_100013GridEvenShareIlEENSR_9GridQueueIyEESO_EEEvDpT0_:
[----:B------:R-:W-:Y:S01]  /*0000*/  LDC R1, c[0x0][0x37c] ;  /* 0x0000df00ff017b82 */ /* 0x000fe20000000800 */
[----:B------:R-:W0:Y:S01]  /*0010*/  S2R R0, SR_CTAID.X ;  /* 0x0000000000007919 */ /* 0x000e220000002500 */
[----:B------:R-:W1:Y:S01]  /*0020*/  LDCU.64 UR4, c[0x0][0x398] ;  /* 0x00007300ff0477ac */ /* 0x000e620008000a00 */
[----:B------:R-:W-:Y:S01]  /*0030*/  BSSY.RECONVERGENT B0, `(.L_x_116) ;  /* 0x0000689000007945 */ /* 0x000fe20003800200 */
[----:B------:R-:W2:Y:S01]  /*0040*/  LDCU UR6, c[0x0][0x370] ;  /* 0x00006e00ff0677ac */ /* 0x000ea20008000800 */
[----:B------:R-:W3:Y:S01]  /*0050*/  LDCU.64 UR10, c[0x0][0x358] ;  /* 0x00006b00ff0a77ac */ /* 0x000ee20008000a00 */
[----:B-1----:R-:W-:Y:S02]  /*0060*/  IMAD.U32 R25, RZ, RZ, UR4 ;  /* 0x00000004ff197e24 */ /* 0x002fe4000f8e00ff */
[----:B------:R-:W-:Y:S01]  /*0070*/  IMAD.U32 R16, RZ, RZ, UR5 ;  /* 0x00000005ff107e24 */ /* 0x000fe2000f8e00ff */
[----:B--2---:R-:W-:Y:S01]  /*0080*/  UIMAD UR6, UR6, 0x500, URZ ;  /* 0x00000500060678a4 */ /* 0x004fe2000f8e02ff */
[----:B0-----:R-:W-:-:S05]  /*0090*/  IMAD R8, R0, 0x500, RZ ;  /* 0x0000050000087824 */ /* 0x001fca00078e02ff */
[----:B------:R-:W-:-:S04]  /*00a0*/  IADD3 R2, P1, PT, R8, 0x500, RZ ;  /* 0x0000050008027810 */ /* 0x000fc80007f3e0ff */
[----:B------:R-:W-:Y:S01]  /*00b0*/  ISETP.GT.U32.AND P0, PT, R2, R25, PT ;  /* 0x000000190200720c */ /* 0x000fe20003f04070 */
[----:B------:R-:W-:-:S05]  /*00c0*/  IMAD.X R3, RZ, RZ, RZ, P1 ;  /* 0x000000ffff037224 */ /* 0x000fca00008e06ff */
[----:B------:R-:W-:-:S13]  /*00d0*/  ISETP.GT.AND.EX P0, PT, R3, R16, PT, P0 ;  /* 0x000000100300720c */ /* 0x000fda0003f04300 */
[----:B---3--:R-:W-:Y:S05]  /*00e0*/  @!P0 BRA `(.L_x_117) ;  /* 0x0000003800e48947 */ /* 0x008fea0003800000 */
[----:B------:R-:W0:Y:S01]  /*00f0*/  S2R R10, SR_TID.X ;  /* 0x00000000000a7919 */ /* 0x000e220000002100 */
[----:B------:R-:W-:Y:S01]  /*0100*/  IMAD.IADD R9, R25, 0x1, -R8 ;  /* 0x0000000119097824 */ /* 0x000fe200078e0a08 */
[----:B------:R-:W-:Y:S01]  /*0110*/  BSSY.RECONVERGENT B1, `(.L_x_118) ;  /* 0x000000f000017945 */ /* 0x000fe20003800200 */
[----:B------:R-:W-:Y:S02]  /*0120*/  CS2R R20, SRZ ;  /* 0x0000000000147805 */ /* 0x000fe4000001ff00 */
[----:B------:R-:W-:Y:S02]  /*0130*/  CS2R R14, SRZ ;  /* 0x00000000000e7805 */ /* 0x000fe4000001ff00 */
[----:B0-----:R-:W-:Y:S01]  /*0140*/  ISETP.GE.AND P0, PT, R10, R9, PT ;  /* 0x000000090a00720c */ /* 0x001fe20003f06270 */
[----:B------:R-:W-:-:S12]  /*0150*/  IMAD.MOV.U32 R6, RZ, RZ, R10 ;  /* 0x000000ffff067224 */ /* 0x000fd800078e000a */
[----:B------:R-:W-:Y:S05]  /*0160*/  @P0 BRA `(.L_x_119) ;  /* 0x0000000000240947 */ /* 0x000fea0003800000 */
[----:B------:R-:W0:Y:S01]  /*0170*/  LDCU.128 UR4, c[0x0][0x380] ;  /* 0x00007000ff0477ac */ /* 0x000e220008000c00 */
[----:B------:R-:W-:-:S05]  /*0180*/  IADD3 R21, P0, PT, R8, R10, RZ ;  /* 0x0000000a08157210 */ /* 0x000fca0007f1e0ff */
[----:B------:R-:W-:Y:S01]  /*0190*/  IMAD.X R20, RZ, RZ, RZ, P0 ;  /* 0x000000ffff147224 */ /* 0x000fe200000e06ff */
[----:B0-----:R-:W-:-:S04]  /*01a0*/  LEA R14, P1, R21, UR4, 0x3 ;  /* 0x00000004150e7c11 */ /* 0x001fc8000f8218ff */
[----:B------:R-:W-:-:S06]  /*01b0*/  LEA.HI.X R15, R21, UR5, R20, 0x3, P1 ;  /* 0x00000005150f7c11 */ /* 0x000fcc00088f1c14 */
[----:B------:R-:W5:Y:S01]  /*01c0*/  LDG.E.64 R14, desc[UR10][R14.64] ;  /* 0x0000000a0e0e7981 */ /* 0x000f62000c1e1b00 */
[----:B------:R-:W-:Y:S01]  /*01d0*/  IADD3 R21, P0, PT, R21, UR6, RZ ;  /* 0x0000000615157c10 */ /* 0x000fe2000ff1e0ff */
[----:B------:R-:W-:-:S03]  /*01e0*/  VIADD R6, R10, 0x100 ;  /* 0x000001000a067836 */ /* 0x000fc60000000000 */
[----:B------:R-:W-:-:S09]  /*01f0*/  IADD3.X R20, PT, PT, R20, UR7, RZ, P0, !PT ;  /* 0x0000000714147c10 */ /* 0x000fd200087fe4ff */
.L_x_119:
[----:B------:R-:W-:Y:S05]  /*0200*/  BSYNC.RECONVERGENT B1 ;  /* 0x0000000000017941 */ /* 0x000fea0003800200 */
.L_x_118:
[----:B------:R-:W-:Y:S01]  /*0210*/  ISETP.GE.AND P0, PT, R6, R9, PT ;  /* 0x000000090600720c */ /* 0x000fe20003f06270 */
[----:B------:R-:W-:-:S12]  /*0220*/  BSSY.RECONVERGENT B1, `(.L_x_120) ;  /* 0x00000af000017945 */ /* 0x000fd80003800200 */
[----:B------:R-:W-:Y:S05]  /*0230*/  @P0 BRA `(.L_x_121) ;  /* 0x0000000800b40947 */ /* 0x000fea0003800000 */
[----:B------:R-:W-:Y:S01]  /*0240*/  LOP3.LUT R2, RZ, R6, RZ, 0x33, !PT ;  /* 0x00000006ff027212 */ /* 0x000fe200078e33ff */
[----:B------:R-:W-:Y:S03]  /*0250*/  BSSY.RECONVERGENT B2, `(.L_x_122) ;  /* 0x0000034000027945 */ /* 0x000fe60003800200 */
[----:B------:R-:W-:-:S04]  /*0260*/  IADD3 R25, PT, PT, -R8, R25, R2 ;  /* 0x0000001908197210 */ /* 0x000fc80007ffe102 */
[----:B------:R-:W-:-:S04]  /*0270*/  LOP3.LUT R2, R25, 0x300, RZ, 0xc0, !PT ;  /* 0x0000030019027812 */ /* 0x000fc800078ec0ff */
[----:B------:R-:W-:-:S13]  /*0280*/  ISETP.NE.AND P0, PT, R2, 0x300, PT ;  /* 0x000003000200780c */ /* 0x000fda0003f05270 */
[----:B------:R-:W-:Y:S05]  /*0290*/  @!P0 BRA `(.L_x_123) ;  /* 0x0000000000bc8947 */ /* 0x000fea0003800000 */
[----:B------:R-:W0:Y:S01]  /*02a0*/  LDCU.128 UR4, c[0x0][0x380] ;  /* 0x00007000ff0477ac */ /* 0x000e220008000c00 */
[----:B------:R-:W-:Y:S02]  /*02b0*/  IADD3 R12, P0, PT, R8, R6, RZ ;  /* 0x00000006080c7210 */ /* 0x000fe40007f1e0ff */
[----:B------:R-:W-:-:S03]  /*02c0*/  LEA.HI R2, R25, 0x1, RZ, 0x18 ;  /* 0x0000000119027811 */ /* 0x000fc600078fc0ff */
[----:B------:R-:W-:Y:S01]  /*02d0*/  IMAD.X R3, RZ, RZ, RZ, P0 ;  /* 0x000000ffff037224 */ /* 0x000fe200000e06ff */
[----:B------:R-:W-:-:S05]  /*02e0*/  LOP3.LUT R2, R2, 0x3, RZ, 0xc0, !PT ;  /* 0x0000000302027812 */ /* 0x000fca00078ec0ff */
[----:B------:R-:W-:Y:S01]  /*02f0*/  IMAD.MOV R7, RZ, RZ, -R2 ;  /* 0x000000ffff077224 */ /* 0x000fe200078e0a02 */
[C---:B0-----:R-:W-:Y:S02]  /*0300*/  IADD3 R13, P1, PT, R12.reuse, UR6, RZ ;  /* 0x000000060c0d7c10 */ /* 0x041fe4000ff3e0ff */
[C---:B------:R-:W-:Y:S02]  /*0310*/  LEA R11, P2, R12.reuse, UR4, 0x3 ;  /* 0x000000040c0b7c11 */ /* 0x040fe4000f8418ff */
[----:B------:R-:W-:Y:S02]  /*0320*/  IADD3.X R16, PT, PT, R3, UR7, RZ, P1, !PT ;  /* 0x0000000703107c10 */ /* 0x000fe40008ffe4ff */
[----:B------:R-:W-:-:S09]  /*0330*/  LEA.HI.X R12, R12, UR5, R3, 0x3, P2 ;  /* 0x000000050c0c7c11 */ /* 0x000fd200090f1c03 */
.L_x_126:
[----:B------:R-:W-:Y:S02]  /*0340*/  IMAD.MOV.U32 R2, RZ, RZ, R11 ;  /* 0x000000ffff027224 */ /* 0x000fe400078e000b */
[----:B------:R-:W-:-:S06]  /*0350*/  IMAD.MOV.U32 R3, RZ, RZ, R12 ;  /* 0x000000ffff037224 */ /* 0x000fcc00078e000c */
[----:B------:R-:W2:Y:S01]  /*0360*/  LDG.E.64 R2, desc[UR10][R2.64] ;  /* 0x0000000a02027981 */ /* 0x000ea2000c1e1b00 */
[----:B------:R-:W-:Y:S01]  /*0370*/  VIADD R7, R7, 0x1 ;  /* 0x0000000107077836 */ /* 0x000fe20000000000 */
[----:B------:R-:W-:Y:S01]  /*0380*/  BSSY.RECONVERGENT B3, `(.L_x_124) ;  /* 0x000001b000037945 */ /* 0x000fe20003800200 */
[----:B------:R-:W-:Y:S01]  /*0390*/  IMAD.MOV.U32 R18, RZ, RZ, R21 ;  /* 0x000000ffff127224 */ /* 0x000fe200078e0015 */
[----:B------:R-:W-:Y:S01]  /*03a0*/  IADD3 R11, P3, PT, R11, 0x800, RZ ;  /* 0x000008000b0b7810 */ /* 0x000fe20007f7e0ff */
[----:B------:R-:W-:Y:S01]  /*03b0*/  IMAD.MOV.U32 R17, RZ, RZ, R20 ;  /* 0x000000ffff117224 */ /* 0x000fe200078e0014 */
[----:B------:R-:W-:Y:S01]  /*03c0*/  ISETP.NE.AND P2, PT, R7, RZ, PT ;  /* 0x000000ff0700720c */ /* 0x000fe20003f45270 */
[----:B-----5:R-:W-:Y:S02]  /*03d0*/  IMAD.MOV.U32 R4, RZ, RZ, R14 ;  /* 0x000000ffff047224 */ /* 0x020fe400078e000e */
[----:B------:R-:W-:Y:S02]  /*03e0*/  IMAD.MOV.U32 R5, RZ, RZ, R15 ;  /* 0x000000ffff057224 */ /* 0x000fe400078e000f */
[----:B------:R-:W-:-:S02]  /*03f0*/  IMAD.MOV.U32 R21, RZ, RZ, R13 ;  /* 0x000000ffff157224 */ /* 0x000fc400078e000d */
[----:B------:R-:W-:Y:S01]  /*0400*/  IMAD.MOV.U32 R20, RZ, RZ, R16 ;  /* 0x000000ffff147224 */ /* 0x000fe200078e0010 */
[----:B--2---:R-:W-:Y:S01]  /*0410*/  DSETP.GEU.AND P0, PT, |R14|, |R2|, PT ;  /* 0x400000020e00722a */ /* 0x004fe20003f0e200 */
[----:B------:R-:W-:Y:S02]  /*0420*/  IMAD.MOV.U32 R14, RZ, RZ, R2 ;  /* 0x000000ffff0e7224 */ /* 0x000fe400078e0002 */
[----:B------:R-:W-:-:S11]  /*0430*/  IMAD.MOV.U32 R15, RZ, RZ, R3 ;  /* 0x000000ffff0f7224 */ /* 0x000fd600078e0003 */
        /* <DEDUP_REMOVED lines=15> */
.L_x_125:
[----:B------:R-:W-:Y:S05]  /*0530*/  BSYNC.RECONVERGENT B3 ;  /* 0x0000000000037941 */ /* 0x000fea0003800200 */
.L_x_124:
[----:B------:R-:W-:Y:S01]  /*0540*/  IADD3 R13, P0, PT, R13, 0x100, RZ ;  /* 0x000001000d0d7810 */ /* 0x000fe20007f1e0ff */
[----:B------:R-:W-:Y:S02]  /*0550*/  VIADD R6, R6, 0x100 ;  /* 0x0000010006067836 */ /* 0x000fe40000000000 */
[----:B------:R-:W-:Y:S02]  /*0560*/  IMAD.X R12, RZ, RZ, R12, P3 ;  /* 0x000000ffff0c7224 */ /* 0x000fe400018e060c */
[----:B------:R-:W-:Y:S01]  /*0570*/  IMAD.X R16, RZ, RZ, R16, P0 ;  /* 0x000000ffff107224 */ /* 0x000fe200000e0610 */
[----:B------:R-:W-:Y:S07]  /*0580*/  @P2 BRA `(.L_x_126) ;  /* 0xfffffffc006c2947 */ /* 0x000fee000383ffff */
.L_x_123:
[----:B------:R-:W-:Y:S05]  /*0590*/  BSYNC.RECONVERGENT B2 ;  /* 0x0000000000027941 */ /* 0x000fea0003800200 */
.L_x_122:
[----:B------:R-:W-:-:S13]  /*05a0*/  ISETP.GE.U32.AND P0, PT, R25, 0x300, PT ;  /* 0x000003001900780c */ /* 0x000fda0003f06070 */
[----:B------:R-:W-:Y:S05]  /*05b0*/  @!P0 BRA `(.L_x_121) ;  /* 0x0000000400d48947 */ /* 0x000fea0003800000 */
[----:B------:R-:W0:Y:S01]  /*05c0*/  LDC.64 R4, c[0x0][0x380] ;  /* 0x0000e000ff047b82 */ /* 0x000e220000000a00 */
[----:B------:R-:W-:-:S07]  /*05d0*/  VIADD R11, R6, 0x200 ;  /* 0x00000200060b7836 */ /* 0x000fce0000000000 */
[----:B------:R-:W1:Y:S02]  /*05e0*/  LDC.64 R2, c[0x0][0x388] ;  /* 0x0000e200ff027b82 */ /* 0x000e640000000a00 */
.L_x_135:
[----:B------:R-:W-:-:S05]  /*05f0*/  VIADD R7, R11, 0xfffffe00 ;  /* 0xfffffe000b077836 */ /* 0x000fca0000000000 */
[----:B------:R-:W-:-:S04]  /*0600*/  IADD3 R13, P0, PT, R8, R7, RZ ;  /* 0x00000007080d7210 */ /* 0x000fc80007f1e0ff */
[----:B------:R-:W-:Y:S02]  /*0610*/  LEA.HI.X.SX32 R12, R7, RZ, 0x1, P0 ;  /* 0x000000ff070c7211 */ /* 0x000fe400000f0eff */
[----:B0-----:R-:W-:-:S04]  /*0620*/  LEA R16, P0, R13, R4, 0x3 ;  /* 0x000000040d107211 */ /* 0x001fc800078018ff */
[----:B------:R-:W-:-:S05]  /*0630*/  LEA.HI.X R17, R13, R5, R12, 0x3, P0 ;  /* 0x000000050d117211 */ /* 0x000fca00000f1c0c */
[----:B------:R-:W2:Y:S04]  /*0640*/  LDG.E.64 R18, desc[UR10][R16.64] ;  /* 0x0000000a10127981 */ /* 0x000ea8000c1e1b00 */
[----:B-----5:R0:W5:Y:S01]  /*0650*/  LDG.E.64 R6, desc[UR10][R16.64+0x800] ;  /* 0x0008000a10067981 */ /* 0x020162000c1e1b00 */
[----:B-1----:R-:W-:Y:S01]  /*0660*/  IADD3 R24, P1, PT, R13, R2, RZ ;  /* 0x000000020d187210 */ /* 0x002fe20007f3e0ff */
[----:B------:R-:W-:Y:S04]  /*0670*/  BSSY.RECONVERGENT B2, `(.L_x_127) ;  /* 0x0000016000027945 */ /* 0x000fe80003800200 */
[----:B------:R-:W-:-:S02]  /*0680*/  IMAD.X R25, R12, 0x1, R3, P1 ;  /* 0x000000010c197824 */ /* 0x000fc400008e0603 */
[----:B------:R-:W-:Y:S02]  /*0690*/  IMAD.MOV.U32 R23, RZ, RZ, R24 ;  /* 0x000000ffff177224 */ /* 0x000fe400078e0018 */
[----:B------:R-:W-:Y:S01]  /*06a0*/  IMAD.MOV.U32 R22, RZ, RZ, R25 ;  /* 0x000000ffff167224 */ /* 0x000fe200078e0019 */
[----:B--2---:R-:W-:Y:S01]  /*06b0*/  DSETP.GEU.AND P0, PT, |R14|, |R18|, PT ;  /* 0x400000120e00722a */ /* 0x004fe20003f0e200 */
[----:B------:R-:W-:Y:S02]  /*06c0*/  IMAD.MOV.U32 R12, RZ, RZ, R18 ;  /* 0x000000ffff0c7224 */ /* 0x000fe400078e0012 */
[----:B------:R-:W-:-:S11]  /*06d0*/  IMAD.MOV.U32 R13, RZ, RZ, R19 ;  /* 0x000000ffff0d7224 */ /* 0x000fd600078e0013 */
        /* <DEDUP_REMOVED lines=15> */
.L_x_128:
[----:B------:R-:W-:Y:S05]  /*07d0*/  BSYNC.RECONVERGENT B2 ;  /* 0x0000000000027941 */ /* 0x000fea0003800200 */
.L_x_127:
[----:B------:R0:W5:Y:S04]  /*07e0*/  LDG.E.64 R14, desc[UR10][R16.64+0x1000] ;  /* 0x0010000a100e7981 */ /* 0x000168000c1e1b00 */
[----:B------:R0:W5:Y:S02]  /*07f0*/  LDG.E.64 R18, desc[UR10][R16.64+0x1800] ;  /* 0x0018000a10127981 */ /* 0x000164000c1e1b00 */
[----:B-----5:R-:W-:Y:S01]  /*0800*/  DSETP.GEU.AND P0, PT, |R12|, |R6|, PT ;  /* 0x400000060c00722a */ /* 0x020fe20003f0e200 */
[----:B------:R-:W-:Y:S01]  /*0810*/  VIADD R21, R11, 0xffffff00 ;  /* 0xffffff000b157836 */ /* 0x000fe20000000000 */
[----:B------:R-:W-:Y:S04]  /*0820*/  BSSY.RECONVERGENT B2, `(.L_x_129) ;  /* 0x0000017000027945 */ /* 0x000fe80003800200 */
[----:B------:R-:W-:-:S02]  /*0830*/  SHF.R.S32.HI R20, RZ, 0x1f, R21 ;  /* 0x0000001fff147819 */ /* 0x000fc40000011415 */
[----:B------:R-:W-:Y:S01]  /*0840*/  IADD3 R26, P1, P2, R21, R2, R8 ;  /* 0x00000002151a7210 */ /* 0x000fe20007a3e008 */
[----:B------:R-:W-:-:S03]  /*0850*/  IMAD.MOV.U32 R21, RZ, RZ, R7 ;  /* 0x000000ffff157224 */ /* 0x000fc600078e0007 */
[----:B------:R-:W-:Y:S01]  /*0860*/  IADD3.X R27, PT, PT, R20, R3, RZ, P1, P2 ;  /* 0x00000003141b7210 */ /* 0x000fe20000fe44ff */
[----:B------:R-:W-:Y:S02]  /*0870*/  IMAD.MOV.U32 R24, RZ, RZ, R26 ;  /* 0x000000ffff187224 */ /* 0x000fe400078e001a */
[----:B------:R-:W-:Y:S02]  /*0880*/  IMAD.MOV.U32 R20, RZ, RZ, R6 ;  /* 0x000000ffff147224 */ /* 0x000fe400078e0006 */
[----:B------:R-:W-:Y:S01]  /*0890*/  IMAD.MOV.U32 R25, RZ, RZ, R27 ;  /* 0x000000ffff197224 */ /* 0x000fe200078e001b */
[----:B0-----:R-:W-:Y:S06]  /*08a0*/  @!P0 BRA `(.L_x_130) ;  /* 0x0000000000388947 */ /* 0x001fec0003800000 */
        /* <DEDUP_REMOVED lines=14> */
.L_x_130:
[----:B------:R-:W-:Y:S05]  /*0990*/  BSYNC.RECONVERGENT B2 ;  /* 0x0000000000027941 */ /* 0x000fea0003800200 */
.L_x_129:
[----:B------:R-:W-:Y:S01]  /*09a0*/  DSETP.GEU.AND P0, PT, |R20|, |R14|, PT ;  /* 0x4000000e1400722a */ /* 0x000fe20003f0e200 */
[----:B------:R-:W-:Y:S01]  /*09b0*/  SHF.R.S32.HI R6, RZ, 0x1f, R11 ;  /* 0x0000001fff067819 */ /* 0x000fe2000001140b */
[----:B------:R-:W-:Y:S01]  /*09c0*/  BSSY.RECONVERGENT B2, `(.L_x_131) ;  /* 0x0000017000027945 */ /* 0x000fe20003800200 */
[C---:B------:R-:W-:Y:S01]  /*09d0*/  IADD3 R23, P1, P2, R11.reuse, R2, R8 ;  /* 0x000000020b177210 */ /* 0x040fe20007a3e008 */
[----:B------:R-:W-:Y:S02]  /*09e0*/  VIADD R17, R11, 0x100 ;  /* 0x000001000b117836 */ /* 0x000fe40000000000 */
[----:B------:R-:W-:Y:S01]  /*09f0*/  IMAD.MOV.U32 R7, RZ, RZ, R15 ;  /* 0x000000ffff077224 */ /* 0x000fe200078e000f */
[----:B------:R-:W-:Y:S01]  /*0a00*/  IADD3.X R16, PT, PT, R6, R3, RZ, P1, P2 ;  /* 0x0000000306107210 */ /* 0x000fe20000fe44ff */
[----:B------:R-:W-:Y:S02]  /*0a10*/  IMAD.MOV.U32 R12, RZ, RZ, R23 ;  /* 0x000000ffff0c7224 */ /* 0x000fe400078e0017 */
[----:B------:R-:W-:-:S02]  /*0a20*/  IMAD.MOV.U32 R6, RZ, RZ, R14 ;  /* 0x000000ffff067224 */ /* 0x000fc400078e000e */
[----:B------:R-:W-:Y:S02]  /*0a30*/  IMAD.MOV.U32 R13, RZ, RZ, R16 ;  /* 0x000000ffff0d7224 */ /* 0x000fe400078e0010 */
        /* <DEDUP_REMOVED lines=15> */
.L_x_132:
[----:B------:R-:W-:Y:S05]  /*0b30*/  BSYNC.RECONVERGENT B2 ;  /* 0x0000000000027941 */ /* 0x000fea0003800200 */
.L_x_131:
[----:B------:R-:W-:Y:S01]  /*0b40*/  DSETP.GEU.AND P0, PT, |R6|, |R18|, PT ;  /* 0x400000120600722a */ /* 0x000fe20003f0e200 */
[----:B------:R-:W-:Y:S01]  /*0b50*/  SHF.R.S32.HI R14, RZ, 0x1f, R17 ;  /* 0x0000001fff0e7819 */ /* 0x000fe20000011411 */
[----:B------:R-:W-:Y:S01]  /*0b60*/  BSSY.RECONVERGENT B2, `(.L_x_133) ;  /* 0x0000016000027945 */ /* 0x000fe20003800200 */
[----:B------:R-:W-:Y:S01]  /*0b70*/  IADD3 R17, P1, P2, R17, R2, R8 ;  /* 0x0000000211117210 */ /* 0x000fe20007a3e008 */
[----:B------:R-:W-:-:S03]  /*0b80*/  IMAD.MOV.U32 R15, RZ, RZ, R19 ;  /* 0x000000ffff0f7224 */ /* 0x000fc600078e0013 */
[----:B------:R-:W-:Y:S01]  /*0b90*/  IADD3.X R16, PT, PT, R14, R3, RZ, P1, P2 ;  /* 0x000000030e107210 */ /* 0x000fe20000fe44ff */
[----:B------:R-:W-:Y:S02]  /*0ba0*/  IMAD.MOV.U32 R21, RZ, RZ, R17 ;  /* 0x000000ffff157224 */ /* 0x000fe400078e0011 */
[----:B------:R-:W-:Y:S02]  /*0bb0*/  IMAD.MOV.U32 R14, RZ, RZ, R18 ;  /* 0x000000ffff0e7224 */ /* 0x000fe400078e0012 */
        /* <DEDUP_REMOVED lines=16> */
.L_x_134:
[----:B------:R-:W-:Y:S05]  /*0cc0*/  BSYNC.RECONVERGENT B2 ;  /* 0x0000000000027941 */ /* 0x000fea0003800200 */
.L_x_133:
[C---:B------:R-:W-:Y:S02]  /*0cd0*/  VIADD R6, R11.reuse, 0x200 ;  /* 0x000002000b067836 */ /* 0x040fe40000000000 */
[----:B------:R-:W-:-:S03]  /*0ce0*/  VIADD R11, R11, 0x400 ;  /* 0x000004000b0b7836 */ /* 0x000fc60000000000 */
[----:B------:R-:W-:-:S13]  /*0cf0*/  ISETP.GE.AND P0, PT, R6, R9, PT ;  /* 0x000000090600720c */ /* 0x000fda0003f06270 */
[----:B------:R-:W-:Y:S05]  /*0d00*/  @!P0 BRA `(.L_x_135) ;  /* 0xfffffff800388947 */ /* 0x000fea000383ffff */
.L_x_121:
[----:B------:R-:W-:Y:S05]  /*0d10*/  BSYNC.RECONVERGENT B1 ;  /* 0x0000000000017941 */ /* 0x000fea0003800200 */
.L_x_120:
[----:B------:R-:W-:-:S13]  /*0d20*/  ISETP.GE.AND P0, PT, R9, 0x100, PT ;  /* 0x000001000900780c */ /* 0x000fda0003f06270 */
[----:B------:R-:W-:Y:S05]  /*0d30*/  @!P0 BRA `(.L_x_136) ;  /* 0x0000001400508947 */ /* 0x000fea0003800000 */
[----:B------:R-:W0:Y:S01]  /*0d40*/  S2R R11, SR_LANEID ;  /* 0x00000000000b7919 */ /* 0x000e220000000000 */
[----:B------:R-:W-:Y:S01]  /*0d50*/  BSSY.RECONVERGENT B1, `(.L_x_137) ;  /* 0x000001f000017945 */ /* 0x000fe20003800200 */
[----:B------:R-:W-:Y:S01]  /*0d60*/  IMAD.MOV.U32 R12, RZ, RZ, R21 ;  /* 0x000000ffff0c7224 */ /* 0x000fe200078e0015 */
[----:B-----5:R1:W2:Y:S01]  /*0d70*/  SHFL.DOWN PT, R4, R14, 0x1, 0x1f ;  /* 0x08201f000e047f89 */ /* 0x0202a200000e0000 */
        /* <DEDUP_REMOVED lines=9> */
[----:B------:R-:W-:Y:S01]  /*0e10*/  IMAD.MOV.U32 R12, RZ, RZ, R6 ;  /* 0x000000ffff0c7224 */ /* 0x000fe200078e0006 */
[----:B------:R-:W-:Y:S01]  /*0e20*/  MOV R13, R7 ;  /* 0x00000007000d7202 */ /* 0x000fe20000000f00 */
[----:B------:R-:W-:Y:S02]  /*0e30*/  IMAD.MOV.U32 R2, RZ, RZ, R4 ;  /* 0x000000ffff027224 */ /* 0x000fe400078e0004 */
[----:B------:R-:W-:-:S09]  /*0e40*/  IMAD.MOV.U32 R3, RZ, RZ, R5 ;  /* 0x000000ffff037224 */ /* 0x000fd200078e0005 */
        /* <DEDUP_REMOVED lines=15> */
.L_x_138:
[----:B------:R-:W-:Y:S05]  /*0f40*/  BSYNC.RECONVERGENT B1 ;  /* 0x0000000000017941 */ /* 0x000fea0003800200 */
.L_x_137:
        /* <DEDUP_REMOVED lines=31> */
.L_x_140:
[----:B------:R-:W-:Y:S05]  /*1140*/  BSYNC.RECONVERGENT B1 ;  /* 0x0000000000017941 */ /* 0x000fea0003800200 */
.L_x_139:
[----:B------:R-:W-:Y:S01]  /*1150*/  ISETP.GT.AND P0, PT, R11, 0x1b, PT ;  /* 0x0000001b0b00780c */ /* 0x000fe20003f04270 */
[----:B-1----:R1:W1:Y:S01]  /*1160*/  SHFL.DOWN PT, R6, R4, 0x4, 0x1f ;  /* 0x08801f0004067f89 */ /* 0x00226200000e0000 */
[----:B------:R-:W-:Y:S01]  /*1170*/  BSSY.RECONVERGENT B1, `(.L_x_141) ;  /* 0x000001d000017945 */ /* 0x000fe20003800200 */
[----:B----4-:R-:W-:Y:S02]  /*1180*/  IMAD.MOV.U32 R14, RZ, RZ, R8 ;  /* 0x000000ffff0e7224 */ /* 0x010fe400078e0008 */
[----:B--2---:R2:W4:Y:S01]  /*1190*/  SHFL.DOWN PT, R7, R5, 0x4, 0x1f ;  /* 0x08801f0005077f89 */ /* 0x00452200000e0000 */
[----:B---3--:R-:W-:Y:S02]  /*11a0*/  IMAD.MOV.U32 R15, RZ, RZ, R9 ;  /* 0x000000ffff0f7224 */ /* 0x008fe400078e0009 */
[----:B0-----:R-:W-:Y:S01]  /*11b0*/  IMAD.MOV.U32 R2, RZ, RZ, R4 ;  /* 0x000000ffff027224 */ /* 0x001fe200078e0004 */
[----:B------:R2:W0:Y:S01]  /*11c0*/  SHFL.DOWN PT, R13, R8, 0x4, 0x1f ;  /* 0x08801f00080d7f89 */ /* 0x00042200000e0000 */
[----:B------:R-:W-:-:S03]  /*11d0*/  IMAD.MOV.U32 R3, RZ, RZ, R5 ;  /* 0x000000ffff037224 */ /* 0x000fc600078e0005 */
[----:B------:R2:W3:Y:S01]  /*11e0*/  SHFL.DOWN PT, R12, R9, 0x4, 0x1f ;  /* 0x08801f00090c7f89 */ /* 0x0004e200000e0000 */
[----:B------:R-:W-:Y:S05]  /*11f0*/  @P0 BRA `(.L_x_142) ;  /* 0x0000000000500947 */ /* 0x000fea0003800000 */
[----:B-1--4-:R-:W-:Y:S01]  /*1200*/  DSETP.GEU.AND P0, PT, |R4|, |R6|, PT ;  /* 0x400000060400722a */ /* 0x012fe20003f0e200 */
[----:B0-----:R-:W-:Y:S02]  /*1210*/  IMAD.MOV.U32 R14, RZ, RZ, R13 ;  /* 0x000000ffff0e7224 */ /* 0x001fe400078e000d */
        /* <DEDUP_REMOVED lines=18> */
.L_x_142:
[----:B------:R-:W-:Y:S05]  /*1340*/  BSYNC.RECONVERGENT B1 ;  /* 0x0000000000017941 */ /* 0x000fea0003800200 */
.L_x_141:
[----:B------:R-:W-:Y:S01]  /*1350*/  ISETP.GT.AND P0, PT, R11, 0x17, PT ;  /* 0x000000170b00780c */ /* 0x000fe20003f04270 */
[----:B-1----:R1:W1:Y:S01]  /*1360*/  SHFL.DOWN PT, R4, R2, 0x8, 0x1f ;  /* 0x09001f0002047f89 */ /* 0x00226200000e0000 */
[----:B------:R-:W-:Y:S01]  /*1370*/  BSSY.RECONVERGENT B1, `(.L_x_143) ;  /* 0x000001d000017945 */ /* 0x000fe20003800200 */
[----:B---3--:R-:W-:Y:S02]  /*1380*/  IMAD.MOV.U32 R12, RZ, RZ, R14 ;  /* 0x000000ffff0c7224 */ /* 0x008fe400078e000e */
[----:B--2---:R2:W3:Y:S01]  /*1390*/  SHFL.DOWN PT, R5, R3, 0x8, 0x1f ;  /* 0x09001f0003057f89 */ /* 0x0044e200000e0000 */
[----:B0-----:R-:W-:Y:S02]  /*13a0*/  IMAD.MOV.U32 R13, RZ, RZ, R15 ;  /* 0x000000ffff0d7224 */ /* 0x001fe400078e000f */
[----:B------:R-:W-:Y:S01]  /*13b0*/  IMAD.MOV.U32 R8, RZ, RZ, R2 ;  /* 0x000000ffff087224 */ /* 0x000fe200078e0002 */
[----:B----4-:R2:W0:Y:S01]  /*13c0*/  SHFL.DOWN PT, R7, R14, 0x8, 0x1f ;  /* 0x09001f000e077f89 */ /* 0x01042200000e0000 */
[----:B------:R-:W-:-:S03]  /*13d0*/  IMAD.MOV.U32 R9, RZ, RZ, R3 ;  /* 0x000000ffff097224 */ /* 0x000fc600078e0003 */
[----:B------:R2:W4:Y:S01]  /*13e0*/  SHFL.DOWN PT, R6, R15, 0x8, 0x1f ;  /* 0x09001f000f067f89 */ /* 0x00052200000e0000 */
[----:B------:R-:W-:Y:S05]  /*13f0*/  @P0 BRA `(.L_x_144) ;  /* 0x0000000000500947 */ /* 0x000fea0003800000 */
[----:B-1-3--:R-:W-:Y:S01]  /*1400*/  DSETP.GEU.AND P0, PT, |R2|, |R4|, PT ;  /* 0x400000040200722a */ /* 0x00afe20003f0e200 */
[----:B0-----:R-:W-:Y:S02]  /*1410*/  IMAD.MOV.U32 R12, RZ, RZ, R7 ;  /* 0x000000ffff0c7224 */ /* 0x001fe400078e0007 */
        /* <DEDUP_REMOVED lines=18> */
.L_x_144:
[----:B------:R-:W-:Y:S05]  /*1540*/  BSYNC.RECONVERGENT B1 ;  /* 0x0000000000017941 */ /* 0x000fea0003800200 */
.L_x_143:
[----:B------:R-:W-:Y:S01]  /*1550*/  ISETP.GT.AND P0, PT, R11, 0xf, PT ;  /* 0x0000000f0b00780c */ /* 0x000fe20003f04270 */
[----:B-1----:R1:W1:Y:S01]  /*1560*/  SHFL.DOWN PT, R2, R8, 0x10, 0x1f ;  /* 0x0a001f0008027f89 */ /* 0x00226200000e0000 */
[----:B------:R-:W-:Y:S01]  /*1570*/  BSSY.RECONVERGENT B1, `(.L_x_145) ;  /* 0x000001d000017945 */ /* 0x000fe20003800200 */
[----:B------:R-:W-:Y:S02]  /*1580*/  IMAD.MOV.U32 R4, RZ, RZ, R12 ;  /* 0x000000ffff047224 */ /* 0x000fe400078e000c */
[----:B--2---:R2:W1:Y:S01]  /*1590*/  SHFL.DOWN PT, R3, R9, 0x10, 0x1f ;  /* 0x0a001f0009037f89 */ /* 0x00446200000e0000 */
[----:B---3--:R-:W-:Y:S02]  /*15a0*/  IMAD.MOV.U32 R5, RZ, RZ, R13 ;  /* 0x000000ffff057224 */ /* 0x008fe400078e000d */
[----:B----4-:R-:W-:Y:S01]  /*15b0*/  IMAD.MOV.U32 R6, RZ, RZ, R8 ;  /* 0x000000ffff067224 */ /* 0x010fe200078e0008 */
[----:B------:R2:W3:Y:S01]  /*15c0*/  SHFL.DOWN PT, R15, R12, 0x10, 0x1f ;  /* 0x0a001f000c0f7f89 */ /* 0x0004e200000e0000 */
[----:B0-----:R-:W-:-:S03]  /*15d0*/  IMAD.MOV.U32 R7, RZ, RZ, R9 ;  /* 0x000000ffff077224 */ /* 0x001fc600078e0009 */
[----:B------:R2:W0:Y:S01]  /*15e0*/  SHFL.DOWN PT, R14, R13, 0x10, 0x1f ;  /* 0x0a001f000d0e7f89 */ /* 0x00042200000e0000 */
[----:B------:R-:W-:Y:S05]  /*15f0*/  @P0 BRA `(.L_x_146) ;  /* 0x0000000000500947 */ /* 0x000fea0003800000 */
[----:B-1----:R-:W-:Y:S01]  /*1600*/  DSETP.GEU.AND P0, PT, |R8|, |R2|, PT ;  /* 0x400000020800722a */ /* 0x002fe20003f0e200 */
[----:B---3--:R-:W-:Y:S02]  /*1610*/  IMAD.MOV.U32 R4, RZ, RZ, R15 ;  /* 0x000000ffff047224 */ /* 0x008fe400078e000f */
        /* <DEDUP_REMOVED lines=18> */
.L_x_146:
[----:B------:R-:W-:Y:S05]  /*1740*/  BSYNC.RECONVERGENT B1 ;  /* 0x0000000000017941 */ /* 0x000fea0003800200 */
.L_x_145:
        /* <DEDUP_REMOVED lines=11> */
.L_x_148:
[----:B------:R-:W-:Y:S05]  /*1800*/  BSYNC.RECONVERGENT B1 ;  /* 0x0000000000017941 */ /* 0x000fea0003800200 */
.L_x_147:
[----:B------:R-:W-:Y:S01]  /*1810*/  BAR.SYNC.DEFER_BLOCKING 0x0 ;  /* 0x0000000000007b1d */ /* 0x000fe20000010000 */
[----:B------:R-:W-:-:S13]  /*1820*/  ISETP.NE.AND P1, PT, R10, RZ, PT ;  /* 0x000000ff0a00720c */ /* 0x000fda0003f25270 */
[----:B------:R-:W-:Y:S05]  /*1830*/  @P1 BRA `(.L_x_149) ;  /* 0x0000005000201947 */ /* 0x000fea0003800000 */
[----:B-1--4-:R-:W1:Y:S01]  /*1840*/  S2R R3, SR_CgaCtaId ;  /* 0x0000000000037919 */ /* 0x012e620000008800 */
[----:B------:R-:W-:Y:S01]  /*1850*/  MOV R20, 0x400 ;  /* 0x0000040000147802 */ /* 0x000fe20000000f00 */
[----:B------:R-:W-:Y:S03]  /*1860*/  BSSY.RECONVERGENT B1, `(.L_x_150) ;  /* 0x000001a000017945 */ /* 0x000fe60003800200 */
[----:B-1----:R-:W-:-:S05]  /*1870*/  LEA R20, R3, R20, 0x18 ;  /* 0x0000001403147211 */ /* 0x002fca00078ec0ff */
[----:B------:R-:W1:Y:S04]  /*1880*/  LDS.64 R16, [R20+0x18] ;  /* 0x0000180014107984 */ /* 0x000e680000000a00 */
[----:B--2---:R-:W2:Y:S04]  /*1890*/  LDS.128 R8, [R20+0x20] ;  /* 0x0000200014087984 */ /* 0x004ea80000000c00 */
[----:B------:R4:W4:Y:S04]  /*18a0*/  LDS.64 R2, [R20+0x80] ;  /* 0x0000800014027984 */ /* 0x0009280000000a00 */
[----:B0--3--:R0:W3:Y:S01]  /*18b0*/  LDS.128 R12, [R20+0x30] ;  /* 0x00003000140c7984 */ /* 0x0090e20000000c00 */
[----:B-1----:R-:W-:Y:S01]  /*18c0*/  DSETP.GEU.AND P0, PT, |R6|, |R16|, PT ;  /* 0x400000100600722a */ /* 0x002fe20003f0e200 */
[----:B------:R-:W-:-:S02]  /*18d0*/  IMAD.MOV.U32 R22, RZ, RZ, R16 ;  /* 0x000000ffff167224 */ /* 0x000fc400078e0010 */
[----:B------:R-:W-:Y:S02]  /*18e0*/  IMAD.MOV.U32 R23, RZ, RZ, R17 ;  /* 0x000000ffff177224 */ /* 0x000fe400078e0011 */
[----:B--2---:R-:W-:Y:S02]  /*18f0*/  IMAD.MOV.U32 R24, RZ, RZ, R8 ;  /* 0x000000ffff187224 */ /* 0x004fe400078e0008 */
[----:B------:R-:W-:-:S07]  /*1900*/  IMAD.MOV.U32 R25, RZ, RZ, R9 ;  /* 0x000000ffff197224 */ /* 0x000fce00078e0009 */
[----:B0--34-:R-:W-:Y:S05]  /*1910*/  @!P0 BRA `(.L_x_151) ;  /* 0x0000000000388947 */ /* 0x019fea0003800000 */
[----:B------:R-:W-:Y:S01]  /*1920*/  DSETP.GEU.AND P0, PT, |R16|, |R6|, PT ;  /* 0x400000061000722a */ /* 0x000fe20003f0e200 */
[----:B------:R-:W-:Y:S01]  /*1930*/  IMAD.MOV.U32 R22, RZ, RZ, R6 ;  /* 0x000000ffff167224 */ /* 0x000fe200078e0006 */
[----:B------:R-:W-:Y:S01]  /*1940*/  MOV R25, R5 ;  /* 0x0000000500197202 */ /* 0x000fe20000000f00 */
[----:B------:R-:W-:Y:S02]  /*1950*/  IMAD.MOV.U32 R23, RZ, RZ, R7 ;  /* 0x000000ffff177224 */ /* 0x000fe400078e0007 */
[----:B------:R-:W-:-:S09]  /*1960*/  IMAD.MOV.U32 R24, RZ, RZ, R4 ;  /* 0x000000ffff187224 */ /* 0x000fd200078e0004 */
        /* <DEDUP_REMOVED lines=9> */
.L_x_151:
[----:B------:R-:W-:Y:S05]  /*1a00*/  BSYNC.RECONVERGENT B1 ;  /* 0x0000000000017941 */ /* 0x000fea0003800200 */
.L_x_150:
        /* <DEDUP_REMOVED lines=23> */
.L_x_153:
[----:B------:R-:W-:Y:S05]  /*1b80*/  BSYNC.RECONVERGENT B1 ;  /* 0x0000000000017941 */ /* 0x000fea0003800200 */
.L_x_152:
        /* <DEDUP_REMOVED lines=21> */
.L_x_155:
[----:B------:R-:W-:Y:S05]  /*1ce0*/  BSYNC.RECONVERGENT B1 ;  /* 0x0000000000017941 */ /* 0x000fea0003800200 */
.L_x_154:
        /* <DEDUP_REMOVED lines=23> */
.L_x_157:
[----:B------:R-:W-:Y:S05]  /*1e60*/  BSYNC.RECONVERGENT B1 ;  /* 0x0000000000017941 */ /* 0x000fea0003800200 */
.L_x_156:
        /* <DEDUP_REMOVED lines=21> */
.L_x_159:
[----:B------:R-:W-:Y:S05]  /*1fc0*/  BSYNC.RECONVERGENT B1 ;  /* 0x0000000000017941 */ /* 0x000fea0003800200 */
.L_x_158:
        /* <DEDUP_REMOVED lines=21> */
.L_x_161:
[----:B------:R-:W-:Y:S05]  /*2120*/  BSYNC.RECONVERGENT B1 ;  /* 0x0000000000017941 */ /* 0x000fea0003800200 */
.L_x_160:
        /* <DEDUP_REMOVED lines=21> */
.L_x_136:
[----:B------:R-:W0:Y:S01]  /*2280*/  S2R R2, SR_LANEID ;  /* 0x0000000000027919 */ /* 0x000e220000000000 */
[----:B------:R-:W-:Y:S01]  /*2290*/  LOP3.LUT R3, R10, 0x3e0, RZ, 0xc0, !PT ;  /* 0x000003e00a037812 */ /* 0x000fe200078ec0ff */
[----:B------:R-:W-:Y:S01]  /*22a0*/  BSSY.RECONVERGENT B1, `(.L_x_162) ;  /* 0x0000024000017945 */ /* 0x000fe20003800200 */
[----:B------:R-:W-:Y:S02]  /*22b0*/  IMAD.MOV.U32 R18, RZ, RZ, R21 ;  /* 0x000000ffff127224 */ /* 0x000fe400078e0015 */
[----:B------:R-:W-:Y:S01]  /*22c0*/  LOP3.LUT R6, RZ, R3, RZ, 0x33, !PT ;  /* 0x00000003ff067212 */ /* 0x000fe200078e33ff */
[----:B------:R-:W-:Y:S02]  /*22d0*/  VIADD R4, R3, 0x20 ;  /* 0x0000002003047836 */ /* 0x000fe40000000000 */
[----:B------:R-:W-:Y:S02]  /*22e0*/  IMAD.MOV.U32 R22, RZ, RZ, R20 ;  /* 0x000000ffff167224 */ /* 0x000fe400078e0014 */
[----:B------:R-:W-:Y:S01]  /*22f0*/  IMAD.IADD R3, R9, 0x1, R6 ;  /* 0x0000000109037824 */ /* 0x000fe200078e0206 */
[----:B------:R-:W-:Y:S01]  /*2300*/  ISETP.GT.AND P0, PT, R4, R9, PT ;  /* 0x000000090400720c */ /* 0x000fe20003f04270 */
[----:B-----5:R-:W-:-:S02]  /*2310*/  IMAD.MOV.U32 R4, RZ, RZ, R14 ;  /* 0x000000ffff047224 */ /* 0x020fc400078e000e */
[----:B------:R-:W-:Y:S01]  /*2320*/  IMAD.MOV.U32 R5, RZ, RZ, R15 ;  /* 0x000000ffff057224 */ /* 0x000fe200078e000f */
[----:B------:R-:W-:-:S05]  /*2330*/  SEL R3, R3, 0x1f, P0 ;  /* 0x0000001f03037807 */ /* 0x000fca0000000000 */
[----:B------:R1:W2:Y:S04]  /*2340*/  SHFL.DOWN PT, R6, R14, 0x1, R3 ;  /* 0x082000000e067989 */ /* 0x0002a800000e0003 */
[----:B------:R1:W3:Y:S04]  /*2350*/  SHFL.DOWN PT, R7, R15, 0x1, R3 ;  /* 0x082000000f077989 */ /* 0x0002e800000e0003 */
[----:B------:R1:W4:Y:S01]  /*2360*/  SHFL.DOWN PT, R8, R21, 0x1, R3 ;  /* 0x0820000015087989 */ /* 0x00032200000e0003 */
[----:B0-----:R-:W-:-:S03]  /*2370*/  ISETP.GE.AND P0, PT, R2, R3, PT ;  /* 0x000000030200720c */ /* 0x001fc60003f06270 */
[----:B------:R1:W0:Y:S10]  /*2380*/  SHFL.DOWN PT, R11, R20, 0x1, R3 ;  /* 0x08200000140b7989 */ /* 0x00023400000e0003 */
[----:B-12---:R-:W-:Y:S05]  /*2390*/  @P0 BRA `(.L_x_163) ;  /* 0x0000000000500947 */ /* 0x006fea0003800000 */
[----:B---3--:R-:W-:Y:S01]  /*23a0*/  DSETP.GEU.AND P0, PT, |R14|, |R6|, PT ;  /* 0x400000060e00722a */ /* 0x008fe20003f0e200 */
        /* <DEDUP_REMOVED lines=19> */
.L_x_163:
[----:B------:R-:W-:Y:S05]  /*24e0*/  BSYNC.RECONVERGENT B1 ;  /* 0x0000000000017941 */ /* 0x000fea0003800200 */
.L_x_162:
[----:B------:R-:W-:Y:S01]  /*24f0*/  IADD3 R6, PT, PT, R2, 0x2, RZ ;  /* 0x0000000202067810 */ /* 0x000fe20007ffe0ff */
[----:B------:R1:W2:Y:S01]  /*2500*/  SHFL.DOWN PT, R12, R4, 0x2, R3 ;  /* 0x08400000040c7989 */ /* 0x0002a200000e0003 */
[----:B------:R-:W-:Y:S01]  /*2510*/  BSSY.RECONVERGENT B1, `(.L_x_164) ;  /* 0x000001e000017945 */ /* 0x000fe20003800200 */
[----:B----4-:R-:W-:Y:S01]  /*2520*/  IMAD.MOV.U32 R8, RZ, RZ, R18 ;  /* 0x000000ffff087224 */ /* 0x010fe200078e0012 */
[----:B------:R-:W-:Y:S01]  /*2530*/  ISETP.GT.AND P0, PT, R6, R3, PT ;  /* 0x000000030600720c */ /* 0x000fe20003f04270 */
[----:B------:R1:W4:Y:S01]  /*2540*/  SHFL.DOWN PT, R13, R5, 0x2, R3 ;  /* 0x08400000050d7989 */ /* 0x00032200000e0003 */
[----:B------:R-:W-:Y:S02]  /*2550*/  IMAD.MOV.U32 R16, RZ, RZ, R22 ;  /* 0x000000ffff107224 */ /* 0x000fe400078e0016 */
[----:B------:R-:W-:Y:S01]  /*2560*/  IMAD.MOV.U32 R6, RZ, RZ, R4 ;  /* 0x000000ffff067224 */ /* 0x000fe200078e0004 */
[----:B0-----:R1:W0:Y:S01]  /*2570*/  SHFL.DOWN PT, R11, R18, 0x2, R3 ;  /* 0x08400000120b7989 */ /* 0x00122200000e0003 */
[----:B---3--:R-:W-:-:S03]  /*2580*/  IMAD.MOV.U32 R7, RZ, RZ, R5 ;  /* 0x000000ffff077224 */ /* 0x008fc600078e0005 */
[----:B------:R1:W3:Y:S04]  /*2590*/  SHFL.DOWN PT, R15, R22, 0x2, R3 ;  /* 0x08400000160f7989 */ /* 0x0002e800000e0003 */
[----:B------:R-:W-:Y:S05]  /*25a0*/  @P0 BRA `(.L_x_165) ;  /* 0x0000000000500947 */ /* 0x000fea0003800000 */
[----:B--2-4-:R-:W-:Y:S01]  /*25b0*/  DSETP.GEU.AND P0, PT, |R4|, |R12|, PT ;  /* 0x4000000c0400722a */ /* 0x014fe20003f0e200 */
        /* <DEDUP_REMOVED lines=19> */
.L_x_165:
[----:B------:R-:W-:Y:S05]  /*26f0*/  BSYNC.RECONVERGENT B1 ;  /* 0x0000000000017941 */ /* 0x000fea0003800200 */
.L_x_164:
[----:B-1----:R-:W-:Y:S01]  /*2700*/  VIADD R4, R2, 0x4 ;  /* 0x0000000402047836 */ /* 0x002fe20000000000 */
[----:B--2---:R1:W2:Y:S01]  /*2710*/  SHFL.DOWN PT, R12, R6, 0x4, R3 ;  /* 0x08800000060c7989 */ /* 0x0042a200000e0003 */
[----:B------:R-:W-:Y:S01]  /*2720*/  BSSY.RECONVERGENT B1, `(.L_x_166) ;  /* 0x000001e000017945 */ /* 0x000fe20003800200 */
[----:B------:R-:W-:Y:S02]  /*2730*/  IMAD.MOV.U32 R14, RZ, RZ, R8 ;  /* 0x000000ffff0e7224 */ /* 0x000fe400078e0008 */
[----:B------:R-:W-:Y:S01]  /*2740*/  ISETP.GT.AND P0, PT, R4, R3, PT ;  /* 0x000000030400720c */ /* 0x000fe20003f04270 */
[----:B----4-:R1:W4:Y:S01]  /*2750*/  SHFL.DOWN PT, R13, R7, 0x4, R3 ;  /* 0x08800000070d7989 */ /* 0x01032200000e0003 */
[----:B------:R-:W-:Y:S02]  /*2760*/  IMAD.MOV.U32 R18, RZ, RZ, R16 ;  /* 0x000000ffff127224 */ /* 0x000fe400078e0010 */
[----:B------:R-:W-:Y:S01]  /*2770*/  IMAD.MOV.U32 R4, RZ, RZ, R6 ;  /* 0x000000ffff047224 */ /* 0x000fe200078e0006 */
[----:B0-----:R1:W0:Y:S01]  /*2780*/  SHFL.DOWN PT, R11, R8, 0x4, R3 ;  /* 0x08800000080b7989 */ /* 0x00122200000e0003 */
[----:B------:R-:W-:-:S03]  /*2790*/  IMAD.MOV.U32 R5, RZ, RZ, R7 ;  /* 0x000000ffff057224 */ /* 0x000fc600078e0007 */
[----:B---3--:R1:W3:Y:S04]  /*27a0*/  SHFL.DOWN PT, R15, R16, 0x4, R3 ;  /* 0x08800000100f7989 */ /* 0x0082e800000e0003 */
        /* <DEDUP_REMOVED lines=21> */
.L_x_167:
[----:B------:R-:W-:Y:S05]  /*2900*/  BSYNC.RECONVERGENT B1 ;  /* 0x0000000000017941 */ /* 0x000fea0003800200 */
.L_x_166:
[----:B-1----:R-:W-:Y:S01]  /*2910*/  VIADD R8, R2, 0x8 ;  /* 0x0000000802087836 */ /* 0x002fe20000000000 */
[----:B------:R1:W1:Y:S01]  /*2920*/  SHFL.DOWN PT, R6, R4, 0x8, R3 ;  /* 0x0900000004067989 */ /* 0x00026200000e0003 */
[----:B------:R-:W-:Y:S01]  /*2930*/  BSSY.RECONVERGENT B1, `(.L_x_168) ;  /* 0x000001e000017945 */ /* 0x000fe20003800200 */
[----:B------:R-:W-:Y:S02]  /*2940*/  IMAD.MOV.U32 R16, RZ, RZ, R18 ;  /* 0x000000ffff107224 */ /* 0x000fe400078e0012 */
[----:B------:R-:W-:Y:S01]  /*2950*/  ISETP.GT.AND P0, PT, R8, R3, PT ;  /* 0x000000030800720c */ /* 0x000fe20003f04270 */
[----:B------:R1:W1:Y:S01]  /*2960*/  SHFL.DOWN PT, R7, R5, 0x8, R3 ;  /* 0x0900000005077989 */ /* 0x00026200000e0003 */
[----:B------:R-:W-:Y:S02]  /*2970*/  IMAD.MOV.U32 R8, RZ, RZ, R14 ;  /* 0x000000ffff087224 */ /* 0x000fe400078e000e */
[----:B--2---:R-:W-:Y:S01]  /*2980*/  IMAD.MOV.U32 R12, RZ, RZ, R4 ;  /* 0x000000ffff0c7224 */ /* 0x004fe200078e0004 */
[----:B0-----:R0:W2:Y:S01]  /*2990*/  SHFL.DOWN PT, R11, R14, 0x8, R3 ;  /* 0x090000000e0b7989 */ /* 0x0010a200000e0003 */
[----:B----4-:R-:W-:-:S03]  /*29a0*/  IMAD.MOV.U32 R13, RZ, RZ, R5 ;  /* 0x000000ffff0d7224 */ /* 0x010fc600078e0005 */
[----:B---3--:R0:W3:Y:S04]  /*29b0*/  SHFL.DOWN PT, R15, R18, 0x8, R3 ;  /* 0x09000000120f7989 */ /* 0x0080e800000e0003 */
[----:B------:R-:W-:Y:S05]  /*29c0*/  @P0 BRA `(.L_x_169) ;  /* 0x0000000000500947 */ /* 0x000fea0003800000 */
[----:B-1----:R-:W-:Y:S01]  /*29d0*/  DSETP.GEU.AND P0, PT, |R4|, |R6|, PT ;  /* 0x400000060400722a */ /* 0x002fe20003f0e200 */
[----:B--2---:R-:W-:Y:S02]  /*29e0*/  IMAD.MOV.U32 R8, RZ, RZ, R11 ;  /* 0x000000ffff087224 */ /* 0x004fe400078e000b */
        /* <DEDUP_REMOVED lines=18> */
.L_x_169:
[----:B------:R-:W-:Y:S05]  /*2b10*/  BSYNC.RECONVERGENT B1 ;  /* 0x0000000000017941 */ /* 0x000fea0003800200 */
.L_x_168:
[----:B-1----:R-:W-:Y:S01]  /*2b20*/  VIADD R4, R2, 0x10 ;  /* 0x0000001002047836 */ /* 0x002fe20000000000 */
[----:B0-----:R0:W1:Y:S01]  /*2b30*/  SHFL.DOWN PT, R14, R12, 0x10, R3 ;  /* 0x0a0000000c0e7989 */ /* 0x00106200000e0003 */
[----:B------:R-:W-:Y:S01]  /*2b40*/  BSSY.RECONVERGENT B1, `(.L_x_170) ;  /* 0x000001e000017945 */ /* 0x000fe20003800200 */
[----:B------:R-:W-:Y:S02]  /*2b50*/  IMAD.MOV.U32 R5, RZ, RZ, R16 ;  /* 0x000000ffff057224 */ /* 0x000fe400078e0010 */
[----:B------:R-:W-:Y:S01]  /*2b60*/  ISETP.GT.AND P0, PT, R4, R3, PT ;  /* 0x000000030400720c */ /* 0x000fe20003f04270 */
[----:B---3--:R0:W3:Y:S01]  /*2b70*/  SHFL.DOWN PT, R15, R13, 0x10, R3 ;  /* 0x0a0000000d0f7989 */ /* 0x0080e200000e0003 */
[----:B------:R-:W-:Y:S02]  /*2b80*/  IMAD.MOV.U32 R4, RZ, RZ, R8 ;  /* 0x000000ffff047224 */ /* 0x000fe400078e0008 */
[----:B------:R-:W-:Y:S01]  /*2b90*/  IMAD.MOV.U32 R6, RZ, RZ, R12 ;  /* 0x000000ffff067224 */ /* 0x000fe200078e000c */
[----:B--2---:R0:W2:Y:S01]  /*2ba0*/  SHFL.DOWN PT, R11, R8, 0x10, R3 ;  /* 0x0a000000080b7989 */ /* 0x0040a200000e0003 */
[----:B------:R-:W-:-:S03]  /*2bb0*/  IMAD.MOV.U32 R7, RZ, RZ, R13 ;  /* 0x000000ffff077224 */ /* 0x000fc600078e000d */
[----:B------:R0:W4:Y:S04]  /*2bc0*/  SHFL.DOWN PT, R17, R16, 0x10, R3 ;  /* 0x0a00000010117989 */ /* 0x00012800000e0003 */
[----:B------:R-:W-:Y:S05]  /*2bd0*/  @P0 BRA `(.L_x_171) ;  /* 0x0000000000500947 */ /* 0x000fea0003800000 */
[----:B-1-3--:R-:W-:Y:S01]  /*2be0*/  DSETP.GEU.AND P0, PT, |R12|, |R14|, PT ;  /* 0x4000000e0c00722a */ /* 0x00afe20003f0e200 */
        /* <DEDUP_REMOVED lines=19> */
.L_x_171:
[----:B------:R-:W-:Y:S05]  /*2d20*/  BSYNC.RECONVERGENT B1 ;  /* 0x0000000000017941 */ /* 0x000fea0003800200 */
.L_x_170:
[----:B------:R-:W-:Y:S01]  /*2d30*/  ISETP.NE.AND P0, PT, R2, RZ, PT ;  /* 0x000000ff0200720c */ /* 0x000fe20003f05270 */
[----:B------:R-:W-:-:S12]  /*2d40*/  BSSY.RECONVERGENT B1, `(.L_x_172) ;  /* 0x000000a000017945 */ /* 0x000fd80003800200 */
[----:B------:R-:W-:Y:S05]  /*2d50*/  @P0 BRA `(.L_x_173) ;  /* 0x0000000000200947 */ /* 0x000fea0003800000 */
[----:B0-----:R-:W0:Y:S01]  /*2d60*/  S2R R8, SR_CgaCtaId ;  /* 0x0000000000087919 */ /* 0x001e220000008800 */
[----:B------:R-:W-:Y:S02]  /*2d70*/  MOV R3, 0x400 ;  /* 0x0000040000037802 */ /* 0x000fe40000000f00 */
[----:B------:R-:W-:-:S04]  /*2d80*/  SHF.R.U32.HI R2, RZ, 0x1, R10 ;  /* 0x00000001ff027819 */ /* 0x000fc8000001160a */
[----:B------:R-:W-:Y:S02]  /*2d90*/  LOP3.LUT R2, R2, 0x1f0, RZ, 0xc0, !PT ;  /* 0x000001f002027812 */ /* 0x000fe400078ec0ff */
[----:B0-----:R-:W-:-:S05]  /*2da0*/  LEA R3, R8, R3, 0x18 ;  /* 0x0000000308037211 */ /* 0x001fca00078ec0ff */
[----:B------:R-:W-:-:S05]  /*2db0*/  IMAD.IADD R3, R2, 0x1, R3 ;  /* 0x0000000102037824 */ /* 0x000fca00078e0203 */
[----:B------:R0:W-:Y:S04]  /*2dc0*/  STS.64 [R3+0x10], R4 ;  /* 0x0000100403007388 */ /* 0x0001e80000000a00 */
[----:B------:R0:W-:Y:S02]  /*2dd0*/  STS.64 [R3+0x8], R6 ;  /* 0x0000080603007388 */ /* 0x0001e40000000a00 */
.L_x_173:
[----:B------:R-:W-:Y:S05]  /*2de0*/  BSYNC.RECONVERGENT B1 ;  /* 0x0000000000017941 */ /* 0x000fea0003800200 */
.L_x_172:
[----:B------:R-:W-:Y:S01]  /*2df0*/  BAR.SYNC.DEFER_BLOCKING 0x0 ;  /* 0x0000000000007b1d */ /* 0x000fe20000010000 */
[----:B------:R-:W-:-:S13]  /*2e00*/  ISETP.NE.AND P1, PT, R10, RZ, PT ;  /* 0x000000ff0a00720c */ /* 0x000fda0003f25270 */
[----:B------:R-:W-:Y:S05]  /*2e10*/  @P1 BRA `(.L_x_149) ;  /* 0x0000003800a81947 */ /* 0x000fea0003800000 */
[----:B------:R-:W-:Y:S01]  /*2e20*/  ISETP.GE.AND P0, PT, R9, 0x21, PT ;  /* 0x000000210900780c */ /* 0x000fe20003f06270 */
[----:B0-----:R-:W-:Y:S02]  /*2e30*/  IMAD.MOV.U32 R13, RZ, RZ, R4 ;  /* 0x000000ffff0d7224 */ /* 0x001fe400078e0004 */
[----:B------:R-:W-:Y:S02]  /*2e40*/  IMAD.MOV.U32 R8, RZ, RZ, R5 ;  /* 0x000000ffff087224 */ /* 0x000fe400078e0005 */
[----:B------:R-:W-:Y:S02]  /*2e50*/  IMAD.MOV.U32 R2, RZ, RZ, R6 ;  /* 0x000000ffff027224 */ /* 0x000fe400078e0006 */
[----:B------:R-:W-:-:S06]  /*2e60*/  IMAD.MOV.U32 R3, RZ, RZ, R7 ;  /* 0x000000ffff037224 */ /* 0x000fcc00078e0007 */
[----:B------:R-:W-:Y:S05]  /*2e70*/  @!P0 BRA `(.L_x_174) ;  /* 0x00000000006c8947 */ /* 0x000fea0003800000 */
[----:B------:R-:W0:Y:S01]  /*2e80*/  S2UR UR5, SR_CgaCtaId ;  /* 0x00000000000579c3 */ /* 0x000e220000008800 */
[----:B------:R-:W-:Y:S01]  /*2e90*/  UMOV UR4, 0x400 ;  /* 0x0000040000047882 */ /* 0x000fe20000000000 */
[----:B------:R-:W-:Y:S01]  /*2ea0*/  BSSY.RECONVERGENT B1, `(.L_x_174) ;  /* 0x0000018000017945 */ /* 0x000fe20003800200 */
[----:B0-----:R-:W-:-:S09]  /*2eb0*/  ULEA UR4, UR5, UR4, 0x18 ;  /* 0x0000000405047291 */ /* 0x001fd2000f8ec0ff */
[----:B--2---:R-:W0:Y:S04]  /*2ec0*/  LDS.64 R10, [UR4+0x18] ;  /* 0x00001804ff0a7984 */ /* 0x004e280008000a00 */
[----:B-1-3--:R-:W1:Y:S01]  /*2ed0*/  LDS.64 R14, [UR4+0x20] ;  /* 0x00002004ff0e7984 */ /* 0x00ae620008000a00 */
[----:B0-----:R-:W-:Y:S01]  /*2ee0*/  DSETP.GEU.AND P0, PT, |R6|, |R10|, PT ;  /* 0x4000000a0600722a */ /* 0x001fe20003f0e200 */
[----:B------:R-:W-:Y:S02]  /*2ef0*/  IMAD.MOV.U32 R2, RZ, RZ, R10 ;  /* 0x000000ffff027224 */ /* 0x000fe400078e000a */
[----:B------:R-:W-:Y:S02]  /*2f00*/  IMAD.MOV.U32 R3, RZ, RZ, R11 ;  /* 0x000000ffff037224 */ /* 0x000fe400078e000b */
[----:B-1----:R-:W-:-:S02]  /*2f10*/  IMAD.MOV.U32 R13, RZ, RZ, R14 ;  /* 0x000000ffff0d7224 */ /* 0x002fc400078e000e */
[----:B------:R-:W-:-:S07]  /*2f20*/  IMAD.MOV.U32 R8, RZ, RZ, R15 ;  /* 0x000000ffff087224 */ /* 0x000fce00078e000f */
[----:B------:R-:W-:Y:S05]  /*2f30*/  @!P0 BRA `(.L_x_175) ;  /* 0x0000000000388947 */ /* 0x000fea0003800000 */
        /* <DEDUP_REMOVED lines=14> */
.L_x_175:
[----:B------:R-:W-:Y:S05]  /*3020*/  BSYNC.RECONVERGENT B1 ;  /* 0x0000000000017941 */ /* 0x000fea0003800200 */
.L_x_174:
[----:B------:R-:W-:Y:S01]  /*3030*/  ISETP.GE.AND P0, PT, R9, 0x41, PT ;  /* 0x000000410900780c */ /* 0x000fe20003f06270 */
[----:B--2---:R-:W-:Y:S02]  /*3040*/  IMAD.MOV.U32 R11, RZ, RZ, R13 ;  /* 0x000000ffff0b7224 */ /* 0x004fe400078e000d */
        /* <DEDUP_REMOVED lines=8> */
[----:B------:R-:W0:Y:S04]  /*30d0*/  LDS.64 R6, [UR4+0x28] ;  /* 0x00002804ff067984 */ /* 0x000e280008000a00 */
        /* <DEDUP_REMOVED lines=21> */
.L_x_177:
[----:B------:R-:W-:Y:S05]  /*3230*/  BSYNC.RECONVERGENT B1 ;  /* 0x0000000000017941 */ /* 0x000fea0003800200 */
.L_x_176:
[----:B------:R-:W-:Y:S01]  /*3240*/  ISETP.GE.AND P0, PT, R9, 0x61, PT ;  /* 0x000000610900780c */ /* 0x000fe20003f06270 */
[----:B------:R-:W-:Y:S02]  /*3250*/  IMAD.MOV.U32 R13, RZ, RZ, R11 ;  /* 0x000000ffff0d7224 */ /* 0x000fe400078e000b */
        /* <DEDUP_REMOVED lines=30> */
.L_x_179:
[----:B------:R-:W-:Y:S05]  /*3440*/  BSYNC.RECONVERGENT B1 ;  /* 0x0000000000017941 */ /* 0x000fea0003800200 */
.L_x_178:
        /* <DEDUP_REMOVED lines=32> */
.L_x_181:
[----:B------:R-:W-:Y:S05]  /*3650*/  BSYNC.RECONVERGENT B1 ;  /* 0x0000000000017941 */ /* 0x000fea0003800200 */
.L_x_180:
        /* <DEDUP_REMOVED lines=32> */
.L_x_183:
[----:B------:R-:W-:Y:S05]  /*3860*/  BSYNC.RECONVERGENT B1 ;  /* 0x0000000000017941 */ /* 0x000fea0003800200 */
.L_x_182:
        /* <DEDUP_REMOVED lines=32> */
.L_x_185:
[----:B------:R-:W-:Y:S05]  /*3a70*/  BSYNC.RECONVERGENT B1 ;  /* 0x0000000000017941 */ /* 0x000fea0003800200 */
.L_x_184:
[----:B------:R-:W-:Y:S01]  /*3a80*/  ISETP.GE.AND P0, PT, R9, 0xe1, PT ;  /* 0x000000e10900780c */ /* 0x000fe20003f06270 */
[----:B------:R-:W-:Y:S01]  /*3a90*/  IMAD.MOV.U32 R5, RZ, RZ, R10 ;  /* 0x000000ffff057224 */ /* 0x000fe200078e000a */
[----:B------:R-:W-:Y:S01]  /*3aa0*/  MOV R4, R11 ;  /* 0x0000000b00047202 */ /* 0x000fe20000000f00 */
[----:B------:R-:W-:Y:S02]  /*3ab0*/  IMAD.MOV.U32 R6, RZ, RZ, R2 ;  /* 0x000000ffff067224 */ /* 0x000fe400078e0002 */
[----:B------:R-:W-:-:S08]  /*3ac0*/  IMAD.MOV.U32 R7, RZ, RZ, R3 ;  /* 0x000000ffff077224 */ /* 0x000fd000078e0003 */
[----:B------:R-:W-:Y:S05]  /*3ad0*/  @!P0 BRA `(.L_x_149) ;  /* 0x0000002c00788947 */ /* 0x000fea0003800000 */
[----:B------:R-:W0:Y:S01]  /*3ae0*/  S2UR UR5, SR_CgaCtaId ;  /* 0x00000000000579c3 */ /* 0x000e220000008800 */
[----:B------:R-:W-:Y:S02]  /*3af0*/  UMOV UR4, 0x400 ;  /* 0x0000040000047882 */ /* 0x000fe40000000000 */
[----:B0-----:R-:W-:-:S09]  /*3b00*/  ULEA UR4, UR5, UR4, 0x18 ;  /* 0x0000000405047291 */ /* 0x001fd2000f8ec0ff */
[----:B------:R-:W0:Y:S04]  /*3b10*/  LDS.64 R8, [UR4+0x78] ;  /* 0x00007804ff087984 */ /* 0x000e280008000a00 */
[----:B------:R-:W2:Y:S01]  /*3b20*/  LDS.64 R12, [UR4+0x80] ;  /* 0x00008004ff0c7984 */ /* 0x000ea20008000a00 */
[----:B0-----:R-:W-:Y:S01]  /*3b30*/  DSETP.GEU.AND P0, PT, |R2|, |R8|, PT ;  /* 0x400000080200722a */ /* 0x001fe20003f0e200 */
        /* <DEDUP_REMOVED lines=20> */
.L_x_117:
[----:B------:R-:W0:Y:S01]  /*3c80*/  S2R R3, SR_TID.X ;  /* 0x0000000000037919 */ /* 0x000e220000002100 */
[----:B------:R-:W1:Y:S02]  /*3c90*/  LDCU.128 UR12, c[0x0][0x380] ;  /* 0x00007000ff0c77ac */ /* 0x000e640008000c00 */
[----:B-1----:R-:W-:Y:S02]  /*3ca0*/  IMAD.U32 R2, RZ, RZ, UR12 ;  /* 0x0000000cff027e24 */ /* 0x002fe4000f8e00ff */
[----:B------:R-:W-:Y:S01]  /*3cb0*/  IMAD.U32 R4, RZ, RZ, UR13 ;  /* 0x0000000dff047e24 */ /* 0x000fe2000f8e00ff */
[----:B0-----:R-:W-:-:S05]  /*3cc0*/  IADD3 R5, P0, PT, R8, R3, RZ ;  /* 0x0000000308057210 */ /* 0x001fca0007f1e0ff */
[----:B------:R-:W-:Y:S01]  /*3cd0*/  IMAD.X R6, RZ, RZ, RZ, P0 ;  /* 0x000000ffff067224 */ /* 0x000fe200000e06ff */
[----:B------:R-:W-:-:S04]  /*3ce0*/  LEA R20, P0, R5, R2, 0x3 ;  /* 0x0000000205147211 */ /* 0x000fc800078018ff */
[----:B------:R-:W-:-:S05]  /*3cf0*/  LEA.HI.X R21, R5, R4, R6, 0x3, P0 ;  /* 0x0000000405157211 */ /* 0x000fca00000f1c06 */
[----:B------:R-:W2:Y:S04]  /*3d00*/  LDG.E.64 R6, desc[UR10][R20.64] ;  /* 0x0000000a14067981 */ /* 0x000ea8000c1e1b00 */
[----:B------:R-:W2:Y:S04]  /*3d10*/  LDG.E.64 R14, desc[UR10][R20.64+0x800] ;  /* 0x0008000a140e7981 */ /* 0x000ea8000c1e1b00 */
[----:B------:R-:W3:Y:S04]  /*3d20*/  LDG.E.64 R18, desc[UR10][R20.64+0x1000] ;  /* 0x0010000a14127981 */ /* 0x000ee8000c1e1b00 */
[----:B------:R-:W4:Y:S04]  /*3d30*/  LDG.E.64 R12, desc[UR10][R20.64+0x1800] ;  /* 0x0018000a140c7981 */ /* 0x000f28000c1e1b00 */
[----:B------:R-:W5:Y:S01]  /*3d40*/  LDG.E.64 R10, desc[UR10][R20.64+0x2000] ;  /* 0x0020000a140a7981 */ /* 0x000f62000c1e1b00 */
[----:B------:R-:W-:Y:S01]  /*3d50*/  IMAD.U32 R5, RZ, RZ, UR14 ;  /* 0x0000000eff057e24 */ /* 0x000fe2000f8e00ff */
[----:B------:R-:W-:Y:S01]  /*3d60*/  LOP3.LUT R9, R3, 0x400, RZ, 0xfc, !PT ;  /* 0x0000040003097812 */ /* 0x000fe200078efcff */
[----:B------:R-:W-:Y:S01]  /*3d70*/  BSSY.RECONVERGENT B1, `(.L_x_186) ;  /* 0x0000020000017945 */ /* 0x000fe20003800200 */
[----:B------:R-:W-:-:S04]  /*3d80*/  ISETP.LE.U32.AND P0, PT, R25, UR6, PT ;  /* 0x0000000619007c0c */ /* 0x000fc8000bf03070 */
[----:B------:R-:W-:Y:S01]  /*3d90*/  ISETP.GE.U32.AND.EX P0, PT, RZ, R16, PT, P0 ;  /* 0x00000010ff00720c */ /* 0x000fe20003f06100 */
[----:B--2---:R-:W-:-:S06]  /*3da0*/  DSETP.GEU.AND P2, PT, |R6|, |R14|, PT ;  /* 0x4000000e0600722a */ /* 0x004fcc0003f4e200 */
[----:B------:R-:W-:Y:S02]  /*3db0*/  FSEL R6, R6, R14, P2 ;  /* 0x0000000e06067208 */ /* 0x000fe40001000000 */
[----:B------:R-:W-:-:S06]  /*3dc0*/  FSEL R7, R7, R15, P2 ;  /* 0x0000000f07077208 */ /* 0x000fcc0001000000 */
[----:B---3--:R-:W-:-:S06]  /*3dd0*/  DSETP.GEU.AND P3, PT, |R6|, |R18|, PT ;  /* 0x400000120600722a */ /* 0x008fcc0003f6e200 */
[----:B------:R-:W-:Y:S01]  /*3de0*/  FSEL R14, R6, R18, P3 ;  /* 0x00000012060e7208 */ /* 0x000fe20001800000 */
[----:B------:R-:W-:Y:S01]  /*3df0*/  IMAD.U32 R6, RZ, RZ, UR15 ;  /* 0x0000000fff067e24 */ /* 0x000fe2000f8e00ff */
[----:B------:R-:W-:Y:S01]  /*3e00*/  FSEL R15, R7, R19, P3 ;  /* 0x00000013070f7208 */ /* 0x000fe20001800000 */
[----:B------:R-:W-:-:S05]  /*3e10*/  VIADD R18, R3, 0x100 ;  /* 0x0000010003127836 */ /* 0x000fca0000000000 */
[----:B----4-:R-:W-:-:S06]  /*3e20*/  DSETP.GEU.AND P1, PT, |R14|, |R12|, PT ;  /* 0x4000000c0e00722a */ /* 0x010fcc0003f2e200 */
[----:B------:R-:W-:Y:S01]  /*3e30*/  FSEL R12, R14, R12, P1 ;  /* 0x0000000c0e0c7208 */ /* 0x000fe20000800000 */
[----:B------:R-:W-:Y:S01]  /*3e40*/  VIADD R14, R3, 0x200 ;  /* 0x00000200030e7836 */ /* 0x000fe20000000000 */
[----:B------:R-:W-:Y:S02]  /*3e50*/  FSEL R13, R15, R13, P1 ;  /* 0x0000000d0f0d7208 */ /* 0x000fe40000800000 */
[----:B------:R-:W-:Y:S02]  /*3e60*/  IADD3 R15, P5, PT, R8, R5, RZ ;  /* 0x00000005080f7210 */ /* 0x000fe40007fbe0ff */
[----:B------:R-:W-:Y:S02]  /*3e70*/  @P3 SEL R14, R3, R18, P2 ;  /* 0x00000012030e3207 */ /* 0x000fe40001000000 */
[----:B-----5:R-:W-:Y:S01]  /*3e80*/  DSETP.GEU.AND P4, PT, |R12|, |R10|, PT ;  /* 0x4000000a0c00722a */ /* 0x020fe20003f8e200 */
[----:B------:R-:W-:Y:S01]  /*3e90*/  IMAD.X R17, RZ, RZ, R6, P5 ;  /* 0x000000ffff117224 */ /* 0x000fe200028e0606 */
[----:B------:R-:W-:Y:S01]  /*3ea0*/  IADD3 R7, P5, PT, R9, R15, RZ ;  /* 0x0000000f09077210 */ /* 0x000fe20007fbe0ff */
[----:B------:R-:W-:-:S04]  /*3eb0*/  @!P1 VIADD R14, R3, 0x300 ;  /* 0x00000300030e9836 */ /* 0x000fc80000000000 */
[----:B------:R-:W-:-:S07]  /*3ec0*/  IMAD.X R8, RZ, RZ, R17, P5 ;  /* 0x000000ffff087224 */ /* 0x000fce00028e0611 */
[----:B------:R-:W-:Y:S05]  /*3ed0*/  @!P4 BRA `(.L_x_187) ;  /* 0x000000000024c947 */ /* 0x000fea0003800000 */
[C---:B------:R-:W-:Y:S02]  /*3ee0*/  ISETP.GE.U32.AND P1, PT, R14.reuse, R9, PT ;  /* 0x000000090e00720c */ /* 0x040fe40003f26070 */
[----:B------:R-:W-:Y:S02]  /*3ef0*/  IADD3 R14, P2, PT, R14, R15, RZ ;  /* 0x0000000f0e0e7210 */ /* 0x000fe40007f5e0ff */
[----:B------:R-:W-:-:S03]  /*3f00*/  ISETP.GE.U32.AND.EX P1, PT, RZ, RZ, PT, P1 ;  /* 0x000000ffff00720c */ /* 0x000fc60003f26110 */
[----:B------:R-:W-:-:S10]  /*3f10*/  IMAD.X R9, RZ, RZ, R17, P2 ;  /* 0x000000ffff097224 */ /* 0x000fd400010e0611 */
[----:B------:R-:W-:-:S06]  /*3f20*/  DSETP.LT.OR P1, PT, |R10|, |R12|, !P1 ;  /* 0x4000000c0a00722a */ /* 0x000fcc0004f21600 */
[----:B------:R-:W-:Y:S02]  /*3f30*/  FSEL R10, R12, R10, P1 ;  /* 0x0000000a0c0a7208 */ /* 0x000fe40000800000 */
[----:B------:R-:W-:Y:S02]  /*3f40*/  FSEL R11, R13, R11, P1 ;  /* 0x0000000b0d0b7208 */ /* 0x000fe40000800000 */
[----:B------:R-:W-:Y:S02]  /*3f50*/  SEL R7, R14, R7, P1 ;  /* 0x000000070e077207 */ /* 0x000fe40000800000 */
[----:B------:R-:W-:-:S07]  /*3f60*/  SEL R8, R9, R8, P1 ;  /* 0x0000000809087207 */ /* 0x000fce0000800000 */
.L_x_187:
[----:B------:R-:W-:Y:S05]  /*3f70*/  BSYNC.RECONVERGENT B1 ;  /* 0x0000000000017941 */ /* 0x000fea0003800200 */
.L_x_186:
[----:B------:R-:W-:Y:S05]  /*3f80*/  @P0 BRA `(.L_x_188) ;  /* 0x0000001400000947 */ /* 0x000fea0003800000 */
[----:B------:R-:W0:Y:S01]  /*3f90*/  LDCU.64 UR8, c[0x0][0x3e8] ;  /* 0x00007d00ff0877ac */ /* 0x000e220008000a00 */
[----:B------:R-:W-:Y:S01]  /*3fa0*/  ISETP.NE.AND P0, PT, R3, RZ, PT ;  /* 0x000000ff0300720c */ /* 0x000fe20003f05270 */
[----:B------:R-:W-:Y:S01]  /*3fb0*/  BSSY.RECONVERGENT B1, `(.L_x_189) ;  /* 0x0000012000017945 */ /* 0x000fe20003800200 */
[----:B------:R-:W-:Y:S01]  /*3fc0*/  UMOV UR4, 0x8 ;  /* 0x0000000800047882 */ /* 0x000fe20000000000 */
[----:B------:R-:W-:Y:S02]  /*3fd0*/  UMOV UR5, 0x0 ;  /* 0x0000000000057882 */ /* 0x000fe40000000000 */
[----:B0-----:R-:W-:-:S04]  /*3fe0*/  UIMAD.WIDE.U32 UR4, UR8, 0x1, UR4 ;  /* 0x00000001080478a5 */ /* 0x001fc8000f8e0004 */
[----:B------:R-:W-:Y:S02]  /*3ff0*/  UIADD3 UR7, UPT, UPT, UR5, UR9, URZ ;  /* 0x0000000905077290 */ /* 0x000fe4000fffe0ff */
[----:B------:R-:W-:Y:S02]  /*4000*/  IMAD.U32 R13, RZ, RZ, UR5 ;  /* 0x00000005ff0d7e24 */ /* 0x000fe4000f8e00ff */
[----:B------:R-:W-:Y:S02]  /*4010*/  IMAD.U32 R12, RZ, RZ, UR4 ;  /* 0x00000004ff0c7e24 */ /* 0x000fe4000f8e00ff */
[----:B------:R-:W-:Y:S01]  /*4020*/  IMAD.U32 R13, RZ, RZ, UR7 ;  /* 0x00000007ff0d7e24 */ /* 0x000fe2000f8e00ff */
[----:B------:R-:W-:Y:S06]  /*4030*/  @P0 BRA `(.L_x_190) ;  /* 0x0000000000240947 */ /* 0x000fec0003800000 */
[----:B------:R-:W-:Y:S02]  /*4040*/  IMAD.MOV.U32 R18, RZ, RZ, 0x500 ;  /* 0x00000500ff127424 */ /* 0x000fe400078e00ff */
[----:B------:R-:W-:-:S05]  /*4050*/  IMAD.MOV.U32 R19, RZ, RZ, 0x0 ;  /* 0x00000000ff137424 */ /* 0x000fca00078e00ff */
[----:B------:R-:W2:Y:S01]  /*4060*/  ATOMG.E.ADD.64.STRONG.GPU PT, R14, desc[UR10][R12.64], R18 ;  /* 0x800000120c0e79a8 */ /* 0x000ea200081ef50a */
[----:B------:R-:W0:Y:S01]  /*4070*/  S2UR UR5, SR_CgaCtaId ;  /* 0x00000000000579c3 */ /* 0x000e220000008800 */
[----:B------:R-:W-:Y:S02]  /*4080*/  UMOV UR4, 0x400 ;  /* 0x0000040000047882 */ /* 0x000fe40000000000 */
[----:B0-----:R-:W-:Y:S01]  /*4090*/  ULEA UR4, UR5, UR4, 0x18 ;  /* 0x0000000405047291 */ /* 0x001fe2000f8ec0ff */
[----:B--2---:R-:W-:-:S05]  /*40a0*/  IADD3 R14, P0, PT, R14, UR6, RZ ;  /* 0x000000060e0e7c10 */ /* 0x004fca000ff1e0ff */
[----:B------:R-:W-:-:S05]  /*40b0*/  IMAD.X R15, RZ, RZ, R15, P0 ;  /* 0x000000ffff0f7224 */ /* 0x000fca00000e060f */
[----:B------:R0:W-:Y:S03]  /*40c0*/  STS.64 [UR4+0x98], R14 ;  /* 0x0000980eff007988 */ /* 0x0001e60008000a04 */
.L_x_190:
[----:B------:R-:W-:Y:S05]  /*40d0*/  BSYNC.RECONVERGENT B1 ;  /* 0x0000000000017941 */ /* 0x000fea0003800200 */
.L_x_189:
[----:B------:R-:W1:Y:S08]  /*40e0*/  S2UR UR5, SR_CgaCtaId ;  /* 0x00000000000579c3 */ /* 0x000e700000008800 */
[----:B------:R-:W-:Y:S06]  /*40f0*/  BAR.SYNC.DEFER_BLOCKING 0x0 ;  /* 0x0000000000007b1d */ /* 0x000fec0000010000 */
[----:B------:R-:W-:-:S02]  /*4100*/  UMOV UR4, 0x400 ;  /* 0x0000040000047882 */ /* 0x000fc40000000000 */
[----:B-1----:R-:W-:-:S06]  /*4110*/  ULEA UR4, UR5, UR4, 0x18 ;  /* 0x0000000405047291 */ /* 0x002fcc000f8ec0ff */
[----:B------:R-:W-:-:S05]  /*4120*/  IMAD.U32 R9, RZ, RZ, UR4 ;  /* 0x00000004ff097e24 */ /* 0x000fca000f8e00ff */
[----:B------:R-:W0:Y:S02]  /*4130*/  LDS.64 R18, [R9+0x98] ;  /* 0x0000980009127984 */ /* 0x000e240000000a00 */
[----:B0-----:R-:W-:-:S04]  /*4140*/  IADD3 R14, P1, PT, R18, 0x500, RZ ;  /* 0x00000500120e7810 */ /* 0x001fc80007f3e0ff */
[----:B------:R-:W-:Y:S01]  /*4150*/  ISETP.GT.U32.AND P0, PT, R14, R25, PT ;  /* 0x000000190e00720c */ /* 0x000fe20003f04070 */
[----:B------:R-:W-:-:S05]  /*4160*/  IMAD.X R15, RZ, RZ, R19, P1 ;  /* 0x000000ffff0f7224 */ /* 0x000fca00008e0613 */
[----:B------:R-:W-:-:S13]  /*4170*/  ISETP.GT.AND.EX P0, PT, R15, R16, PT, P0 ;  /* 0x000000100f00720c */ /* 0x000fda0003f04300 */
[----:B------:R-:W-:Y:S05]  /*4180*/  @P0 BRA `(.L_x_191) ;  /* 0x0000000400b40947 */ /* 0x000fea0003800000 */
[----:B------:R-:W-:Y:S01]  /*4190*/  BSSY.RECONVERGENT B1, `(.L_x_191) ;  /* 0x000006c000017945 */ /* 0x000fe20003800200 */
[----:B------:R-:W-:Y:S01]  /*41a0*/  IMAD.MOV.U32 R20, RZ, RZ, R10 ;  /* 0x000000ffff147224 */ /* 0x000fe200078e000a */
[----:B------:R-:W0:Y:S01]  /*41b0*/  LDCU.64 UR8, c[0x0][0x398] ;  /* 0x00007300ff0877ac */ /* 0x000e220008000a00 */
[----:B------:R-:W-:Y:S02]  /*41c0*/  IMAD.MOV.U32 R21, RZ, RZ, R11 ;  /* 0x000000ffff157224 */ /* 0x000fe400078e000b */
[----:B------:R-:W-:Y:S01]  /*41d0*/  IMAD.MOV.U32 R15, RZ, RZ, R7 ;  /* 0x000000ffff0f7224 */ /* 0x000fe200078e0007 */
[----:B------:R-:W1:Y:S01]  /*41e0*/  LDCU.128 UR12, c[0x0][0x380] ;  /* 0x00007000ff0c77ac */ /* 0x000e620008000c00 */
[----:B------:R-:W-:-:S07]  /*41f0*/  IMAD.MOV.U32 R14, RZ, RZ, R8 ;  /* 0x000000ffff0e7224 */ /* 0x000fce00078e0008 */
.L_x_194:
[----:B------:R-:W-:Y:S01]  /*4200*/  IADD3 R7, P0, PT, R3, R18, RZ ;  /* 0x0000001203077210 */ /* 0x000fe20007f1e0ff */
[----:B-1----:R-:W-:Y:S02]  /*4210*/  IMAD.U32 R2, RZ, RZ, UR12 ;  /* 0x0000000cff027e24 */ /* 0x002fe4000f8e00ff */
[----:B------:R-:W-:Y:S02]  /*4220*/  IMAD.U32 R4, RZ, RZ, UR13 ;  /* 0x0000000dff047e24 */ /* 0x000fe4000f8e00ff */
[----:B------:R-:W-:Y:S01]  /*4230*/  IMAD.X R25, RZ, RZ, R19, P0 ;  /* 0x000000ffff197224 */ /* 0x000fe200000e0613 */
[----:B------:R-:W-:-:S04]  /*4240*/  LEA R10, P0, R7, R2, 0x3 ;  /* 0x00000002070a7211 */ /* 0x000fc800078018ff */
[----:B------:R-:W-:-:S05]  /*4250*/  LEA.HI.X R11, R7, R4, R25, 0x3, P0 ;  /* 0x00000004070b7211 */ /* 0x000fca00000f1c19 */
[----:B------:R-:W2:Y:S04]  /*4260*/  LDG.E.64 R16, desc[UR10][R10.64] ;  /* 0x0000000a0a107981 */ /* 0x000ea8000c1e1b00 */
[----:B------:R-:W3:Y:S01]  /*4270*/  LDG.E.64 R18, desc[UR10][R10.64+0x800] ;  /* 0x0008000a0a127981 */ /* 0x000ee2000c1e1b00 */
[----:B------:R-:W-:Y:S02]  /*4280*/  IMAD.U32 R5, RZ, RZ, UR14 ;  /* 0x0000000eff057e24 */ /* 0x000fe4000f8e00ff */
[----:B------:R-:W-:-:S03]  /*4290*/  IMAD.U32 R6, RZ, RZ, UR15 ;  /* 0x0000000fff067e24 */ /* 0x000fc6000f8e00ff */
[----:B------:R-:W-:-:S04]  /*42a0*/  IADD3 R24, P0, PT, R7, R5, RZ ;  /* 0x0000000507187210 */ /* 0x000fc80007f1e0ff */
[----:B------:R-:W-:Y:S01]  /*42b0*/  IADD3 R27, P3, PT, R24, 0x100, RZ ;  /* 0x00000100181b7810 */ /* 0x000fe20007f7e0ff */
[----:B------:R-:W-:-:S04]  /*42c0*/  IMAD.X R25, R25, 0x1, R6, P0 ;  /* 0x0000000119197824 */ /* 0x000fc800000e0606 */
[----:B------:R-:W-:Y:S01]  /*42d0*/  IMAD.X R26, RZ, RZ, R25, P3 ;  /* 0x000000ffff1a7224 */ /* 0x000fe200018e0619 */
[----:B--2---:R-:W-:-:S14]  /*42e0*/  DSETP.GEU.AND P2, PT, |R20|, |R16|, PT ;  /* 0x400000101400722a */ /* 0x004fdc0003f4e200 */
[----:B------:R-:W-:-:S04]  /*42f0*/  @P2 ISETP.GE.U32.AND P0, PT, R15, R24, PT ;  /* 0x000000180f00220c */ /* 0x000fc80003f06070 */
[----:B------:R-:W-:-:S13]  /*4300*/  @P2 ISETP.GE.AND.EX P0, PT, R14, R25, PT, P0 ;  /* 0x000000190e00220c */ /* 0x000fda0003f06300 */
[----:B------:R-:W-:-:S06]  /*4310*/  @P2 DSETP.LT.OR P0, PT, |R16|, |R20|, !P0 ;  /* 0x400000141000222a */ /* 0x000fcc0004701600 */
[----:B------:R-:W-:Y:S02]  /*4320*/  @P2 FSEL R7, R20, R16, P0 ;  /* 0x0000001014072208 */ /* 0x000fe40000000000 */
[----:B------:R-:W-:Y:S02]  /*4330*/  @P2 FSEL R20, R21, R17, P0 ;  /* 0x0000001115142208 */ /* 0x000fe40000000000 */
[C---:B------:R-:W-:Y:S01]  /*4340*/  IADD3 R21, P5, PT, R24.reuse, 0x300, RZ ;  /* 0x0000030018157810 */ /* 0x040fe20007fbe0ff */
[----:B------:R-:W-:Y:S01]  /*4350*/  @P2 IMAD.MOV.U32 R16, RZ, RZ, R7 ;  /* 0x000000ffff102224 */ /* 0x000fe200078e0007 */
[C---:B------:R-:W-:Y:S01]  /*4360*/  IADD3 R7, P6, PT, R24.reuse, 0x400, RZ ;  /* 0x0000040018077810 */ /* 0x040fe20007fde0ff */
[----:B------:R-:W-:Y:S01]  /*4370*/  @P2 IMAD.MOV.U32 R17, RZ, RZ, R20 ;  /* 0x000000ffff112224 */ /* 0x000fe200078e0014 */
[----:B------:R-:W-:Y:S01]  /*4380*/  IADD3 R20, P4, PT, R24, 0x200, RZ ;  /* 0x0000020018147810 */ /* 0x000fe20007f9e0ff */
[--C-:B------:R-:W-:Y:S01]  /*4390*/  IMAD.X R23, RZ, RZ, R25.reuse, P5 ;  /* 0x000000ffff177224 */ /* 0x100fe200028e0619 */
[----:B------:R-:W-:Y:S01]  /*43a0*/  @P2 SEL R24, R15, R24, P0 ;  /* 0x000000180f182207 */ /* 0x000fe20000000000 */
[----:B------:R-:W-:-:S02]  /*43b0*/  IMAD.X R8, RZ, RZ, R25, P6 ;  /* 0x000000ffff087224 */ /* 0x000fc400030e0619 */
[----:B------:R-:W-:Y:S01]  /*43c0*/  IMAD.X R22, RZ, RZ, R25, P4 ;  /* 0x000000ffff167224 */ /* 0x000fe200020e0619 */
[----:B------:R-:W-:Y:S01]  /*43d0*/  @P2 SEL R25, R14, R25, P0 ;  /* 0x000000190e192207 */ /* 0x000fe20000000000 */
[----:B---3--:R-:W-:Y:S01]  /*43e0*/  DSETP.GEU.AND P1, PT, |R16|, |R18|, PT ;  /* 0x400000121000722a */ /* 0x008fe20003f2e200 */
[----:B------:R-:W2:-:S13]  /*43f0*/  LDG.E.64 R14, desc[UR10][R10.64+0x1000] ;  /* 0x0010000a0a0e7981 */ /* 0x000e9a000c1e1b00 */
[----:B------:R-:W-:-:S04]  /*4400*/  @P1 ISETP.GE.U32.AND P0, PT, R24, R27, PT ;  /* 0x0000001b1800120c */ /* 0x000fc80003f06070 */
[----:B------:R-:W-:-:S13]  /*4410*/  @P1 ISETP.GE.AND.EX P0, PT, R25, R26, PT, P0 ;  /* 0x0000001a1900120c */ /* 0x000fda0003f06300 */
[----:B------:R-:W-:-:S06]  /*4420*/  @P1 DSETP.LT.OR P0, PT, |R18|, |R16|, !P0 ;  /* 0x400000101200122a */ /* 0x000fcc0004701600 */
[----:B------:R-:W-:Y:S02]  /*4430*/  @P1 FSEL R28, R16, R18, P0 ;  /* 0x00000012101c1208 */ /* 0x000fe40000000000 */
[----:B------:R-:W-:Y:S02]  /*4440*/  @P1 FSEL R29, R17, R19, P0 ;  /* 0x00000013111d1208 */ /* 0x000fe40000000000 */
[----:B------:R-:W3:Y:S01]  /*4450*/  LDG.E.64 R16, desc[UR10][R10.64+0x1800] ;  /* 0x0018000a0a107981 */ /* 0x000ee2000c1e1b00 */
[----:B------:R-:W-:Y:S02]  /*4460*/  @P1 IMAD.MOV.U32 R18, RZ, RZ, R28 ;  /* 0x000000ffff121224 */ /* 0x000fe400078e001c */
[----:B------:R-:W-:Y:S01]  /*4470*/  @P1 IMAD.MOV.U32 R19, RZ, RZ, R29 ;  /* 0x000000ffff131224 */ /* 0x000fe200078e001d */
[----:B------:R-:W-:Y:S02]  /*4480*/  @P1 SEL R27, R24, R27, P0 ;  /* 0x0000001b181b1207 */ /* 0x000fe40000000000 */
[----:B------:R-:W-:Y:S01]  /*4490*/  @P1 SEL R26, R25, R26, P0 ;  /* 0x0000001a191a1207 */ /* 0x000fe20000000000 */
[----:B------:R-:W-:Y:S01]  /*44a0*/  BSSY.RECONVERGENT B2, `(.L_x_192) ;  /* 0x000001d000027945 */ /* 0x000fe20003800200 */
[----:B------:R-:W5:Y:S01]  /*44b0*/  LDG.E.64 R10, desc[UR10][R10.64+0x2000] ;  /* 0x0020000a0a0a7981 */ /* 0x000f62000c1e1b00 */
[----:B------:R-:W-:Y:S06]  /*44c0*/  BAR.SYNC.DEFER_BLOCKING 0x0 ;  /* 0x0000000000007b1d */ /* 0x000fec0000010000 */
[----:B--2---:R-:W-:-:S14]  /*44d0*/  DSETP.GEU.AND P2, PT, |R18|, |R14|, PT ;  /* 0x4000000e1200722a */ /* 0x004fdc0003f4e200 */
[----:B------:R-:W-:-:S04]  /*44e0*/  @P2 ISETP.GE.U32.AND P0, PT, R27, R20, PT ;  /* 0x000000141b00220c */ /* 0x000fc80003f06070 */
[----:B------:R-:W-:-:S13]  /*44f0*/  @P2 ISETP.GE.AND.EX P0, PT, R26, R22, PT, P0 ;  /* 0x000000161a00220c */ /* 0x000fda0003f06300 */
[----:B------:R-:W-:-:S06]  /*4500*/  @P2 DSETP.LT.OR P0, PT, |R14|, |R18|, !P0 ;  /* 0x400000120e00222a */ /* 0x000fcc0004701600 */
[----:B------:R-:W-:Y:S02]  /*4510*/  @P2 FSEL R18, R18, R14, P0 ;  /* 0x0000000e12122208 */ /* 0x000fe40000000000 */
[----:B------:R-:W-:-:S03]  /*4520*/  @P2 FSEL R19, R19, R15, P0 ;  /* 0x0000000f13132208 */ /* 0x000fc60000000000 */
[----:B------:R-:W-:Y:S02]  /*4530*/  @P2 IMAD.MOV.U32 R14, RZ, RZ, R18 ;  /* 0x000000ffff0e2224 */ /* 0x000fe400078e0012 */
[----:B------:R-:W-:-:S06]  /*4540*/  @P2 IMAD.MOV.U32 R15, RZ, RZ, R19 ;  /* 0x000000ffff0f2224 */ /* 0x000fcc00078e0013 */
[----:B---3--:R-:W-:Y:S01]  /*4550*/  DSETP.GEU.AND P1, PT, |R14|, |R16|, PT ;  /* 0x400000100e00722a */ /* 0x008fe20003f2e200 */
[----:B------:R-:W-:Y:S02]  /*4560*/  @P2 SEL R20, R27, R20, P0 ;  /* 0x000000141b142207 */ /* 0x000fe40000000000 */
[----:B------:R-:W-:Y:S02]  /*4570*/  @P2 SEL R22, R26, R22, P0 ;  /* 0x000000161a162207 */ /* 0x000fe40000000000 */
[----:B------:R-:W-:-:S09]  /*4580*/  ISETP.NE.AND P2, PT, R3, RZ, PT ;  /* 0x000000ff0300720c */ /* 0x000fd20003f45270 */
[----:B------:R-:W-:-:S04]  /*4590*/  @P1 ISETP.GE.U32.AND P0, PT, R20, R21, PT ;  /* 0x000000151400120c */ /* 0x000fc80003f06070 */
[----:B------:R-:W-:-:S13]  /*45a0*/  @P1 ISETP.GE.AND.EX P0, PT, R22, R23, PT, P0 ;  /* 0x000000171600120c */ /* 0x000fda0003f06300 */
[----:B------:R-:W-:Y:S01]  /*45b0*/  @P1 DSETP.LT.OR P0, PT, |R16|, |R14|, !P0 ;  /* 0x4000000e1000122a */ /* 0x000fe20004701600 */
[----:B------:R-:W-:-:S13]  /*45c0*/  @P2 BRA `(.L_x_193) ;  /* 0x0000000000282947 */ /* 0x000fda0003800000 */
[----:B------:R-:W-:Y:S02]  /*45d0*/  IMAD.MOV.U32 R24, RZ, RZ, 0x500 ;  /* 0x00000500ff187424 */ /* 0x000fe400078e00ff */
[----:B------:R-:W-:-:S06]  /*45e0*/  IMAD.MOV.U32 R25, RZ, RZ, 0x0 ;  /* 0x00000000ff197424 */ /* 0x000fcc00078e00ff */
[----:B------:R-:W2:Y:S01]  /*45f0*/  ATOMG.E.ADD.64.STRONG.GPU PT, R24, desc[UR10][R12.64], R24 ;  /* 0x800000180c1879a8 */ /* 0x000ea200081ef50a */
[----:B------:R-:W1:Y:S01]  /*4600*/  S2UR UR5, SR_CgaCtaId ;  /* 0x00000000000579c3 */ /* 0x000e620000008800 */
[----:B------:R-:W-:Y:S02]  /*4610*/  UMOV UR4, 0x400 ;  /* 0x0000040000047882 */ /* 0x000fe40000000000 */
[----:B-1----:R-:W-:-:S06]  /*4620*/  ULEA UR4, UR5, UR4, 0x18 ;  /* 0x0000000405047291 */ /* 0x002fcc000f8ec0ff */
[----:B------:R-:W-:Y:S01]  /*4630*/  IMAD.U32 R9, RZ, RZ, UR4 ;  /* 0x00000004ff097e24 */ /* 0x000fe2000f8e00ff */
[----:B--2---:R-:W-:-:S05]  /*4640*/  IADD3 R18, P2, PT, R24, UR6, RZ ;  /* 0x0000000618127c10 */ /* 0x004fca000ff5e0ff */
[----:B------:R-:W-:-:S05]  /*4650*/  IMAD.X R19, RZ, RZ, R25, P2 ;  /* 0x000000ffff137224 */ /* 0x000fca00010e0619 */
[----:B------:R1:W-:Y:S03]  /*4660*/  STS.64 [R9+0x98], R18 ;  /* 0x0000981209007388 */ /* 0x0003e60000000a00 */
.L_x_193:
[----:B0-----:R-:W-:Y:S05]  /*4670*/  BSYNC.RECONVERGENT B2 ;  /* 0x0000000000027941 */ /* 0x001fea0003800200 */
.L_x_192:
[----:B------:R-:W-:Y:S01]  /*4680*/  BAR.SYNC.DEFER_BLOCKING 0x0 ;  /* 0x0000000000007b1d */ /* 0x000fe20000010000 */
[----:B------:R-:W-:Y:S01]  /*4690*/  @P1 FSEL R14, R14, R16, P0 ;  /* 0x000000100e0e1208 */ /* 0x000fe20000000000 */
[----:B------:R-:W-:Y:S01]  /*46a0*/  IMAD.U32 R25, RZ, RZ, UR8 ;  /* 0x00000008ff197e24 */ /* 0x000fe2000f8e00ff */
[----:B------:R-:W-:Y:S02]  /*46b0*/  @P1 FSEL R15, R15, R17, P0 ;  /* 0x000000110f0f1208 */ /* 0x000fe40000000000 */
[----:B------:R-:W-:Y:S01]  /*46c0*/  @P1 SEL R21, R20, R21, P0 ;  /* 0x0000001514151207 */ /* 0x000fe20000000000 */
[----:B------:R-:W-:Y:S01]  /*46d0*/  @P1 IMAD.MOV.U32 R16, RZ, RZ, R14 ;  /* 0x000000ffff101224 */ /* 0x000fe200078e000e */
[----:B------:R-:W-:Y:S01]  /*46e0*/  @P1 SEL R23, R22, R23, P0 ;  /* 0x0000001716171207 */ /* 0x000fe20000000000 */
[----:B------:R-:W-:-:S06]  /*46f0*/  @P1 IMAD.MOV.U32 R17, RZ, RZ, R15 ;  /* 0x000000ffff111224 */ /* 0x000fcc00078e000f */
[----:B-----5:R-:W-:Y:S01]  /*4700*/  DSETP.GEU.AND P2, PT, |R16|, |R10|, PT ;  /* 0x4000000a1000722a */ /* 0x020fe20003f4e200 */
[----:B-1----:R-:W0:-:S13]  /*4710*/  LDS.64 R18, [R9+0x98] ;  /* 0x0000980009127984 */ /* 0x002e1a0000000a00 */
[----:B------:R-:W-:-:S04]  /*4720*/  @P2 ISETP.GE.U32.AND P0, PT, R21, R7, PT ;  /* 0x000000071500220c */ /* 0x000fc80003f06070 */
[----:B------:R-:W-:-:S13]  /*4730*/  @P2 ISETP.GE.AND.EX P0, PT, R23, R8, PT, P0 ;  /* 0x000000081700220c */ /* 0x000fda0003f06300 */
[----:B------:R-:W-:-:S06]  /*4740*/  @P2 DSETP.LT.OR P0, PT, |R10|, |R16|, !P0 ;  /* 0x400000100a00222a */ /* 0x000fcc0004701600 */
[----:B------:R-:W-:Y:S02]  /*4750*/  @P2 FSEL R17, R17, R11, P0 ;  /* 0x0000000b11112208 */ /* 0x000fe40000000000 */
[----:B------:R-:W-:Y:S02]  /*4760*/  @P2 SEL R7, R21, R7, P0 ;  /* 0x0000000715072207 */ /* 0x000fe40000000000 */
[----:B------:R-:W-:Y:S01]  /*4770*/  @P2 SEL R8, R23, R8, P0 ;  /* 0x0000000817082207 */ /* 0x000fe20000000000 */
[----:B------:R-:W-:-:S04]  /*4780*/  @P2 IMAD.MOV.U32 R11, RZ, RZ, R17 ;  /* 0x000000ffff0b2224 */ /* 0x000fc800078e0011 */
[----:B------:R-:W-:Y:S01]  /*4790*/  IMAD.MOV.U32 R21, RZ, RZ, R11 ;  /* 0x000000ffff157224 */ /* 0x000fe200078e000b */
[----:B0-----:R-:W-:-:S04]  /*47a0*/  IADD3 R14, P3, PT, R18, 0x500, RZ ;  /* 0x00000500120e7810 */ /* 0x001fc80007f7e0ff */
[----:B------:R-:W-:Y:S01]  /*47b0*/  ISETP.GT.U32.AND P1, PT, R14, R25, PT ;  /* 0x000000190e00720c */ /* 0x000fe20003f24070 */
[----:B------:R-:W-:Y:S01]  /*47c0*/  IMAD.X R15, RZ, RZ, R19, P3 ;  /* 0x000000ffff0f7224 */ /* 0x000fe200018e0613 */
[----:B------:R-:W-:Y:S01]  /*47d0*/  @P2 FSEL R14, R16, R10, P0 ;  /* 0x0000000a100e2208 */ /* 0x000fe20000000000 */
[----:B------:R-:W-:-:S04]  /*47e0*/  IMAD.U32 R16, RZ, RZ, UR9 ;  /* 0x00000009ff107e24 */ /* 0x000fc8000f8e00ff */
[----:B------:R-:W-:Y:S01]  /*47f0*/  @P2 IMAD.MOV.U32 R10, RZ, RZ, R14 ;  /* 0x000000ffff0a2224 */ /* 0x000fe200078e000e */
[----:B------:R-:W-:Y:S01]  /*4800*/  ISETP.GT.AND.EX P0, PT, R15, R16, PT, P1 ;  /* 0x000000100f00720c */ /* 0x000fe20003f04310 */
[----:B------:R-:W-:Y:S01]  /*4810*/  IMAD.MOV.U32 R14, RZ, RZ, R8 ;  /* 0x000000ffff0e7224 */ /* 0x000fe200078e0008 */
[----:B------:R-:W-:Y:S01]  /*4820*/  MOV R15, R7 ;  /* 0x00000007000f7202 */ /* 0x000fe20000000f00 */
[----:B------:R-:W-:-:S10]  /*4830*/  IMAD.MOV.U32 R20, RZ, RZ, R10 ;  /* 0x000000ffff147224 */ /* 0x000fd400078e000a */
[----:B------:R-:W-:Y:S05]  /*4840*/  @!P0 BRA `(.L_x_194) ;  /* 0xfffffff8006c8947 */ /* 0x000fea000383ffff */
[----:B------:R-:W-:Y:S05]  /*4850*/  BSYNC.RECONVERGENT B1 ;  /* 0x0000000000017941 */ /* 0x000fea0003800200 */
.L_x_191:
[----:B------:R-:W-:Y:S01]  /*4860*/  ISETP.GE.U32.AND P0, PT, R18, R25, PT ;  /* 0x000000191200720c */ /* 0x000fe20003f06070 */
[----:B------:R-:W-:Y:S03]  /*4870*/  BSSY.RECONVERGENT B1, `(.L_x_188) ;  /* 0x00000b1000017945 */ /* 0x000fe60003800200 */
[----:B------:R-:W-:-:S13]  /*4880*/  ISETP.GE.AND.EX P0, PT, R19, R16, PT, P0 ;  /* 0x000000101300720c */ /* 0x000fda0003f06300 */
[----:B------:R-:W-:Y:S05]  /*4890*/  @P0 BRA `(.L_x_195) ;  /* 0x0000000800b80947 */ /* 0x000fea0003800000 */
[----:B------:R-:W-:-:S05]  /*48a0*/  IMAD.IADD R20, R25, 0x1, -R18 ;  /* 0x0000000119147824 */ /* 0x000fca00078e0a12 */
[----:B------:R-:W-:-:S13]  /*48b0*/  ISETP.GE.AND P0, PT, R3, R20, PT ;  /* 0x000000140300720c */ /* 0x000fda0003f06270 */
[----:B------:R-:W-:Y:S05]  /*48c0*/  @P0 BRA `(.L_x_195) ;  /* 0x0000000800ac0947 */ /* 0x000fea0003800000 */
[----:B------:R-:W-:Y:S01]  /*48d0*/  LOP3.LUT R9, RZ, R3, RZ, 0x33, !PT ;  /* 0x00000003ff097212 */ /* 0x000fe200078e33ff */
[----:B------:R-:W-:Y:S03]  /*48e0*/  BSSY.RECONVERGENT B2, `(.L_x_196) ;  /* 0x0000035000027945 */ /* 0x000fe60003800200 */
[----:B------:R-:W-:-:S04]  /*48f0*/  IADD3 R25, PT, PT, -R18, R25, R9 ;  /* 0x0000001912197210 */ /* 0x000fc80007ffe109 */
[----:B------:R-:W-:-:S04]  /*4900*/  LOP3.LUT R9, R25, 0x300, RZ, 0xc0, !PT ;  /* 0x0000030019097812 */ /* 0x000fc800078ec0ff */
[----:B------:R-:W-:Y:S01]  /*4910*/  ISETP.NE.AND P0, PT, R9, 0x300, PT ;  /* 0x000003000900780c */ /* 0x000fe20003f05270 */
[----:B------:R-:W-:-:S12]  /*4920*/  IMAD.MOV.U32 R9, RZ, RZ, R3 ;  /* 0x000000ffff097224 */ /* 0x000fd800078e0003 */
[----:B------:R-:W-:Y:S05]  /*4930*/  @!P0 BRA `(.L_x_197) ;  /* 0x0000000000bc8947 */ /* 0x000fea0003800000 */
[----:B------:R-:W-:Y:S02]  /*4940*/  IADD3 R15, P0, PT, R3, R18, RZ ;  /* 0x00000012030f7210 */ /* 0x000fe40007f1e0ff */
[----:B------:R-:W-:Y:S02]  /*4950*/  LEA.HI R9, R25, 0x1, RZ, 0x18 ;  /* 0x0000000119097811 */ /* 0x000fe400078fc0ff */
[C---:B------:R-:W-:Y:S01]  /*4960*/  LEA R2, P1, R15.reuse, R2, 0x3 ;  /* 0x000000020f027211 */ /* 0x040fe200078218ff */
[----:B------:R-:W-:Y:S01]  /*4970*/  IMAD.X R13, RZ, RZ, R19, P0 ;  /* 0x000000ffff0d7224 */ /* 0x000fe200000e0613 */
[----:B------:R-:W-:Y:S02]  /*4980*/  IADD3 R14, P0, PT, R15, R5, RZ ;  /* 0x000000050f0e7210 */ /* 0x000fe40007f1e0ff */
[----:B------:R-:W-:Y:S01]  /*4990*/  LOP3.LUT R5, R9, 0x3, RZ, 0xc0, !PT ;  /* 0x0000000309057812 */ /* 0x000fe200078ec0ff */
[----:B------:R-:W-:Y:S01]  /*49a0*/  IMAD.MOV.U32 R9, RZ, RZ, R3 ;  /* 0x000000ffff097224 */ /* 0x000fe200078e0003 */
[----:B------:R-:W-:Y:S01]  /*49b0*/  LEA.HI.X R15, R15, R4, R13, 0x3, P1 ;  /* 0x000000040f0f7211 */ /* 0x000fe200008f1c0d */
[----:B------:R-:W-:-:S02]  /*49c0*/  IMAD.X R16, R13, 0x1, R6, P0 ;  /* 0x000000010d107824 */ /* 0x000fc400000e0606 */
[----:B------:R-:W-:-:S07]  /*49d0*/  IMAD.MOV R6, RZ, RZ, -R5 ;  /* 0x000000ffff067224 */ /* 0x000fce00078e0a05 */
.L_x_200:
        /* <DEDUP_REMOVED lines=9> */
[----:B------:R-:W-:Y:S02]  /*4a70*/  IMAD.MOV.U32 R4, RZ, RZ, R10 ;  /* 0x000000ffff047224 */ /* 0x000fe400078e000a */
        /* <DEDUP_REMOVED lines=21> */
.L_x_199:
[----:B------:R-:W-:Y:S05]  /*4bd0*/  BSYNC.RECONVERGENT B3 ;  /* 0x0000000000037941 */ /* 0x000fea0003800200 */
.L_x_198:
[----:B------:R-:W-:Y:S01]  /*4be0*/  IADD3 R14, P0, PT, R14, 0x100, RZ ;  /* 0x000001000e0e7810 */ /* 0x000fe20007f1e0ff */
[----:B------:R-:W-:Y:S02]  /*4bf0*/  VIADD R9, R9, 0x100 ;  /* 0x0000010009097836 */ /* 0x000fe40000000000 */
[----:B------:R-:W-:Y:S02]  /*4c00*/  IMAD.X R15, RZ, RZ, R15, P3 ;  /* 0x000000ffff0f7224 */ /* 0x000fe400018e060f */
[----:B------:R-:W-:Y:S01]  /*4c10*/  IMAD.X R16, RZ, RZ, R16, P0 ;  /* 0x000000ffff107224 */ /* 0x000fe200000e0610 */
[----:B------:R-:W-:Y:S07]  /*4c20*/  @P2 BRA `(.L_x_200) ;  /* 0xfffffffc006c2947 */ /* 0x000fee000383ffff */
.L_x_197:
[----:B------:R-:W-:Y:S05]  /*4c30*/  BSYNC.RECONVERGENT B2 ;  /* 0x0000000000027941 */ /* 0x000fea0003800200 */
.L_x_196:
[----:B------:R-:W-:-:S13]  /*4c40*/  ISETP.GE.U32.AND P0, PT, R25, 0x300, PT ;  /* 0x000003001900780c */ /* 0x000fda0003f06070 */
[----:B------:R-:W-:Y:S05]  /*4c50*/  @!P0 BRA `(.L_x_195) ;  /* 0x0000000400c88947 */ /* 0x000fea0003800000 */
[----:B------:R-:W0:Y:S01]  /*4c60*/  LDC.64 R16, c[0x0][0x380] ;  /* 0x0000e000ff107b82 */ /* 0x000e220000000a00 */
[----:B------:R-:W-:-:S07]  /*4c70*/  VIADD R21, R9, 0x200 ;  /* 0x0000020009157836 */ /* 0x000fce0000000000 */
[----:B------:R-:W1:Y:S02]  /*4c80*/  LDC.64 R14, c[0x0][0x388] ;  /* 0x0000e200ff0e7b82 */ /* 0x000e640000000a00 */
.L_x_209:
[----:B------:R-:W-:-:S05]  /*4c90*/  VIADD R5, R21, 0xfffffe00 ;  /* 0xfffffe0015057836 */ /* 0x000fca0000000000 */
[----:B------:R-:W-:-:S05]  /*4ca0*/  IADD3 R5, P0, PT, R5, R18, RZ ;  /* 0x0000001205057210 */ /* 0x000fca0007f1e0ff */
[----:B------:R-:W-:Y:S01]  /*4cb0*/  IMAD.X R2, RZ, RZ, R19, P0 ;  /* 0x000000ffff027224 */ /* 0x000fe200000e0613 */
[----:B0-----:R-:W-:-:S04]  /*4cc0*/  LEA R22, P0, R5, R16, 0x3 ;  /* 0x0000001005167211 */ /* 0x001fc800078018ff */
[----:B------:R-:W-:-:S05]  /*4cd0*/  LEA.HI.X R23, R5, R17, R2, 0x3, P0 ;  /* 0x0000001105177211 */ /* 0x000fca00000f1c02 */
[----:B------:R-:W2:Y:S04]  /*4ce0*/  LDG.E.64 R24, desc[UR10][R22.64] ;  /* 0x0000000a16187981 */ /* 0x000ea8000c1e1b00 */
[----:B------:R0:W5:Y:S01]  /*4cf0*/  LDG.E.64 R12, desc[UR10][R22.64+0x800] ;  /* 0x0008000a160c7981 */ /* 0x000162000c1e1b00 */
        /* <DEDUP_REMOVED lines=23> */
.L_x_202:
[----:B------:R-:W-:Y:S05]  /*4e70*/  BSYNC.RECONVERGENT B2 ;  /* 0x0000000000027941 */ /* 0x000fea0003800200 */
.L_x_201:
[----:B------:R0:W5:Y:S04]  /*4e80*/  LDG.E.64 R6, desc[UR10][R22.64+0x1000] ;  /* 0x0010000a16067981 */ /* 0x000168000c1e1b00 */
[----:B------:R0:W5:Y:S02]  /*4e90*/  LDG.E.64 R24, desc[UR10][R22.64+0x1800] ;  /* 0x0018000a16187981 */ /* 0x000164000c1e1b00 */
[----:B-----5:R-:W-:Y:S01]  /*4ea0*/  DSETP.GEU.AND P0, PT, |R4|, |R12|, PT ;  /* 0x4000000c0400722a */ /* 0x020fe20003f0e200 */
[----:B------:R-:W-:Y:S01]  /*4eb0*/  VIADD R11, R21, 0xffffff00 ;  /* 0xffffff00150b7836 */ /* 0x000fe20000000000 */
[----:B------:R-:W-:Y:S01]  /*4ec0*/  BSSY.RECONVERGENT B2, `(.L_x_203) ;  /* 0x0000016000027945 */ /* 0x000fe20003800200 */
[----:B------:R-:W-:-:S03]  /*4ed0*/  IMAD.MOV.U32 R10, RZ, RZ, R12 ;  /* 0x000000ffff0a7224 */ /* 0x000fc600078e000c */
[----:B------:R-:W-:Y:S01]  /*4ee0*/  IADD3 R28, P1, P2, R18, R14, R11 ;  /* 0x0000000e121c7210 */ /* 0x000fe20007a3e00b */
[----:B------:R-:W-:-:S03]  /*4ef0*/  IMAD.MOV.U32 R11, RZ, RZ, R13 ;  /* 0x000000ffff0b7224 */ /* 0x000fc600078e000d */
[----:B------:R-:W-:Y:S01]  /*4f00*/  IADD3.X R27, PT, PT, R19, R15, RZ, P1, P2 ;  /* 0x0000000f131b7210 */ /* 0x000fe20000fe44ff */
[----:B------:R-:W-:-:S04]  /*4f10*/  IMAD.MOV.U32 R8, RZ, RZ, R28 ;  /* 0x000000ffff087224 */ /* 0x000fc800078e001c */
        /* <DEDUP_REMOVED lines=16> */
.L_x_204:
[----:B------:R-:W-:Y:S05]  /*5020*/  BSYNC.RECONVERGENT B2 ;  /* 0x0000000000027941 */ /* 0x000fea0003800200 */
.L_x_203:
[----:B------:R-:W-:Y:S01]  /*5030*/  DSETP.GEU.AND P0, PT, |R10|, |R6|, PT ;  /* 0x400000060a00722a */ /* 0x000fe20003f0e200 */
[----:B------:R-:W-:Y:S01]  /*5040*/  IADD3 R23, P1, P2, R18, R14, R21 ;  /* 0x0000000e12177210 */ /* 0x000fe20007a3e015 */
[----:B------:R-:W-:Y:S01]  /*5050*/  BSSY.RECONVERGENT B2, `(.L_x_205) ;  /* 0x0000016000027945 */ /* 0x000fe20003800200 */
[----:B------:R-:W-:Y:S02]  /*5060*/  VIADD R13, R21, 0x100 ;  /* 0x00000100150d7836 */ /* 0x000fe40000000000 */
[----:B------:R-:W-:Y:S01]  /*5070*/  IADD3.X R27, PT, PT, R19, R15, RZ, P1, P2 ;  /* 0x0000000f131b7210 */ /* 0x000fe20000fe44ff */
[----:B------:R-:W-:Y:S02]  /*5080*/  IMAD.MOV.U32 R2, RZ, RZ, R23 ;  /* 0x000000ffff027224 */ /* 0x000fe400078e0017 */
        /* <DEDUP_REMOVED lines=18> */
.L_x_206:
[----:B------:R-:W-:Y:S05]  /*51b0*/  BSYNC.RECONVERGENT B2 ;  /* 0x0000000000027941 */ /* 0x000fea0003800200 */
.L_x_205:
[----:B------:R-:W-:Y:S01]  /*51c0*/  DSETP.GEU.AND P0, PT, |R4|, |R24|, PT ;  /* 0x400000180400722a */ /* 0x000fe20003f0e200 */
[----:B------:R-:W-:Y:S01]  /*51d0*/  IADD3 R13, P1, P2, R18, R14, R13 ;  /* 0x0000000e120d7210 */ /* 0x000fe20007a3e00d */
[----:B------:R-:W-:Y:S01]  /*51e0*/  BSSY.RECONVERGENT B2, `(.L_x_207) ;  /* 0x0000015000027945 */ /* 0x000fe20003800200 */
[----:B------:R-:W-:Y:S02]  /*51f0*/  IMAD.MOV.U32 R10, RZ, RZ, R24 ;  /* 0x000000ffff0a7224 */ /* 0x000fe400078e0018 */
[----:B------:R-:W-:Y:S01]  /*5200*/  IADD3.X R6, PT, PT, R19, R15, RZ, P1, P2 ;  /* 0x0000000f13067210 */ /* 0x000fe20000fe44ff */
[----:B------:R-:W-:Y:S02]  /*5210*/  IMAD.MOV.U32 R7, RZ, RZ, R13 ;  /* 0x000000ffff077224 */ /* 0x000fe400078e000d */
[----:B------:R-:W-:Y:S02]  /*5220*/  IMAD.MOV.U32 R11, RZ, RZ, R25 ;  /* 0x000000ffff0b7224 */ /* 0x000fe400078e0019 */
[----:B------:R-:W-:-:S04]  /*5230*/  IMAD.MOV.U32 R8, RZ, RZ, R6 ;  /* 0x000000ffff087224 */ /* 0x000fc800078e0006 */
[----:B------:R-:W-:Y:S05]  /*5240*/  @!P0 BRA `(.L_x_208) ;  /* 0x0000000000388947 */ /* 0x000fea0003800000 */
[----:B------:R-:W-:Y:S01]  /*5250*/  DSETP.GEU.AND P0, PT, |R24|, |R4|, PT ;  /* 0x400000041800722a */ /* 0x000fe20003f0e200 */
[----:B------:R-:W-:Y:S01]  /*5260*/  MOV R7, R2 ;  /* 0x0000000200077202 */ /* 0x000fe20000000f00 */
[----:B------:R-:W-:Y:S02]  /*5270*/  IMAD.MOV.U32 R8, RZ, RZ, R9 ;  /* 0x000000ffff087224 */ /* 0x000fe400078e0009 */
[----:B------:R-:W-:Y:S02]  /*5280*/  IMAD.MOV.U32 R10, RZ, RZ, R4 ;  /* 0x000000ffff0a7224 */ /* 0x000fe400078e0004 */
[----:B------:R-:W-:-:S08]  /*5290*/  IMAD.MOV.U32 R11, RZ, RZ, R5 ;  /* 0x000000ffff0b7224 */ /* 0x000fd000078e0005 */
        /* <DEDUP_REMOVED lines=9> */
.L_x_208:
[----:B------:R-:W-:Y:S05]  /*5330*/  BSYNC.RECONVERGENT B2 ;  /* 0x0000000000027941 */ /* 0x000fea0003800200 */
.L_x_207:
[C---:B------:R-:W-:Y:S02]  /*5340*/  VIADD R5, R21.reuse, 0x200 ;  /* 0x0000020015057836 */ /* 0x040fe40000000000 */
[----:B------:R-:W-:-:S03]  /*5350*/  VIADD R21, R21, 0x400 ;  /* 0x0000040015157836 */ /* 0x000fc60000000000 */
[----:B------:R-:W-:-:S13]  /*5360*/  ISETP.GE.AND P0, PT, R5, R20, PT ;  /* 0x000000140500720c */ /* 0x000fda0003f06270 */
[----:B------:R-:W-:Y:S05]  /*5370*/  @!P0 BRA `(.L_x_209) ;  /* 0xfffffff800448947 */ /* 0x000fea000383ffff */
.L_x_195:
[----:B------:R-:W-:Y:S05]  /*5380*/  BSYNC.RECONVERGENT B1 ;  /* 0x0000000000017941 */ /* 0x000fea0003800200 */
.L_x_188:
        /* <DEDUP_REMOVED lines=32> */
.L_x_211:
[----:B------:R-:W-:Y:S05]  /*5590*/  BSYNC.RECONVERGENT B1 ;  /* 0x0000000000017941 */ /* 0x000fea0003800200 */
.L_x_210:
        /* <DEDUP_REMOVED lines=31> */
.L_x_213:
[----:B------:R-:W-:Y:S05]  /*5790*/  BSYNC.RECONVERGENT B1 ;  /* 0x0000000000017941 */ /* 0x000fea0003800200 */
.L_x_212:
        /* <DEDUP_REMOVED lines=31> */
.L_x_215:
[----:B------:R-:W-:Y:S05]  /*5990*/  BSYNC.RECONVERGENT B1 ;  /* 0x0000000000017941 */ /* 0x000fea0003800200 */
.L_x_214:
[----:B------:R-:W-:Y:S01]  /*59a0*/  ISETP.GT.AND P0, PT, R2, 0x17, PT ;  /* 0x000000170200780c */ /* 0x000fe20003f04270 */
[----:B-1----:R1:W1:Y:S01]  /*59b0*/  SHFL.DOWN PT, R6, R4, 0x8, 0x1f ;  /* 0x09001f0004067f89 */ /* 0x00226200000e0000 */
[----:B------:R-:W-:Y:S01]  /*59c0*/  BSSY.RECONVERGENT B1, `(.L_x_216) ;  /* 0x000001d000017945 */ /* 0x000fe20003800200 */
[----:B--2---:R-:W-:Y:S02]  /*59d0*/  IMAD.MOV.U32 R12, RZ, RZ, R10 ;  /* 0x000000ffff0c7224 */ /* 0x004fe400078e000a */
[----:B------:R2:W1:Y:S01]  /*59e0*/  SHFL.DOWN PT, R7, R5, 0x8, 0x1f ;  /* 0x09001f0005077f89 */ /* 0x00046200000e0000 */
[----:B------:R-:W-:Y:S02]  /*59f0*/  IMAD.MOV.U32 R13, RZ, RZ, R11 ;  /* 0x000000ffff0d7224 */ /* 0x000fe400078e000b */
[----:B------:R-:W-:Y:S01]  /*5a00*/  IMAD.MOV.U32 R8, RZ, RZ, R4 ;  /* 0x000000ffff087224 */ /* 0x000fe200078e0004 */
[----:B0-----:R2:W0:Y:S01]  /*5a10*/  SHFL.DOWN PT, R15, R10, 0x8, 0x1f ;  /* 0x09001f000a0f7f89 */ /* 0x00142200000e0000 */
[----:B----4-:R-:W-:-:S03]  /*5a20*/  IMAD.MOV.U32 R9, RZ, RZ, R5 ;  /* 0x000000ffff097224 */ /* 0x010fc600078e0005 */
[----:B---3--:R2:W3:Y:S01]  /*5a30*/  SHFL.DOWN PT, R14, R11, 0x8, 0x1f ;  /* 0x09001f000b0e7f89 */ /* 0x0084e200000e0000 */
[----:B------:R-:W-:Y:S05]  /*5a40*/  @P0 BRA `(.L_x_217) ;  /* 0x0000000000500947 */ /* 0x000fea0003800000 */
[----:B-1----:R-:W-:Y:S01]  /*5a50*/  DSETP.GEU.AND P0, PT, |R4|, |R6|, PT ;  /* 0x400000060400722a */ /* 0x002fe20003f0e200 */
        /* <DEDUP_REMOVED lines=19> */
.L_x_217:
[----:B------:R-:W-:Y:S05]  /*5b90*/  BSYNC.RECONVERGENT B1 ;  /* 0x0000000000017941 */ /* 0x000fea0003800200 */
.L_x_216:
[----:B------:R-:W-:Y:S01]  /*5ba0*/  ISETP.GT.AND P0, PT, R2, 0xf, PT ;  /* 0x0000000f0200780c */ /* 0x000fe20003f04270 */
[----:B--2---:R2:W4:Y:S01]  /*5bb0*/  SHFL.DOWN PT, R10, R8, 0x10, 0x1f ;  /* 0x0a001f00080a7f89 */ /* 0x00452200000e0000 */
[----:B------:R-:W-:Y:S01]  /*5bc0*/  BSSY.RECONVERGENT B1, `(.L_x_218) ;  /* 0x000001d000017945 */ /* 0x000fe20003800200 */
[----:B-1----:R-:W-:Y:S02]  /*5bd0*/  IMAD.MOV.U32 R4, RZ, RZ, R12 ;  /* 0x000000ffff047224 */ /* 0x002fe400078e000c */
[----:B------:R2:W1:Y:S01]  /*5be0*/  SHFL.DOWN PT, R11, R9, 0x10, 0x1f ;  /* 0x0a001f00090b7f89 */ /* 0x00046200000e0000 */
[----:B------:R-:W-:Y:S02]  /*5bf0*/  IMAD.MOV.U32 R5, RZ, RZ, R13 ;  /* 0x000000ffff057224 */ /* 0x000fe400078e000d */
[----:B------:R-:W-:Y:S01]  /*5c00*/  IMAD.MOV.U32 R6, RZ, RZ, R8 ;  /* 0x000000ffff067224 */ /* 0x000fe200078e0008 */
[----:B0-----:R2:W0:Y:S01]  /*5c10*/  SHFL.DOWN PT, R15, R12, 0x10, 0x1f ;  /* 0x0a001f000c0f7f89 */ /* 0x00142200000e0000 */
[----:B------:R-:W-:-:S03]  /*5c20*/  IMAD.MOV.U32 R7, RZ, RZ, R9 ;  /* 0x000000ffff077224 */ /* 0x000fc600078e0009 */
[----:B---3--:R2:W3:Y:S01]  /*5c30*/  SHFL.DOWN PT, R14, R13, 0x10, 0x1f ;  /* 0x0a001f000d0e7f89 */ /* 0x0084e200000e0000 */
        /* <DEDUP_REMOVED lines=21> */
.L_x_219:
[----:B------:R-:W-:Y:S05]  /*5d90*/  BSYNC.RECONVERGENT B1 ;  /* 0x0000000000017941 */ /* 0x000fea0003800200 */
.L_x_218:
[----:B------:R-:W-:Y:S01]  /*5da0*/  ISETP.NE.AND P0, PT, R2, RZ, PT ;  /* 0x000000ff0200720c */ /* 0x000fe20003f05270 */
[----:B------:R-:W-:-:S12]  /*5db0*/  BSSY.RECONVERGENT B1, `(.L_x_220) ;  /* 0x000000a000017945 */ /* 0x000fd80003800200 */
[----:B------:R-:W-:Y:S05]  /*5dc0*/  @P0 BRA `(.L_x_221) ;  /* 0x0000000000200947 */ /* 0x000fea0003800000 */
[----:B--2---:R-:W2:Y:S01]  /*5dd0*/  S2R R9, SR_CgaCtaId ;  /* 0x0000000000097919 */ /* 0x004ea20000008800 */
[----:B------:R-:W-:Y:S02]  /*5de0*/  MOV R8, 0x400 ;  /* 0x0000040000087802 */ /* 0x000fe40000000f00 */
[----:B------:R-:W-:-:S04]  /*5df0*/  SHF.R.U32.HI R2, RZ, 0x1, R3 ;  /* 0x00000001ff027819 */ /* 0x000fc80000011603 */
[----:B------:R-:W-:Y:S02]  /*5e00*/  LOP3.LUT R2, R2, 0x1f0, RZ, 0xc0, !PT ;  /* 0x000001f002027812 */ /* 0x000fe400078ec0ff */
[----:B--2---:R-:W-:-:S05]  /*5e10*/  LEA R9, R9, R8, 0x18 ;  /* 0x0000000809097211 */ /* 0x004fca00078ec0ff */
[----:B------:R-:W-:-:S05]  /*5e20*/  IMAD.IADD R9, R2, 0x1, R9 ;  /* 0x0000000102097824 */ /* 0x000fca00078e0209 */
[----:B------:R2:W-:Y:S04]  /*5e30*/  STS.64 [R9+0x10], R4 ;  /* 0x0000100409007388 */ /* 0x0005e80000000a00 */
[----:B------:R2:W-:Y:S02]  /*5e40*/  STS.64 [R9+0x8], R6 ;  /* 0x0000080609007388 */ /* 0x0005e40000000a00 */
.L_x_221:
[----:B------:R-:W-:Y:S05]  /*5e50*/  BSYNC.RECONVERGENT B1 ;  /* 0x0000000000017941 */ /* 0x000fea0003800200 */
.L_x_220:
[----:B------:R-:W-:Y:S01]  /*5e60*/  BAR.SYNC.DEFER_BLOCKING 0x0 ;  /* 0x0000000000007b1d */ /* 0x000fe20000010000 */
[----:B------:R-:W-:-:S13]  /*5e70*/  ISETP.NE.AND P1, PT, R3, RZ, PT ;  /* 0x000000ff0300720c */ /* 0x000fda0003f25270 */
[----:B------:R-:W-:Y:S05]  /*5e80*/  @P1 BRA `(.L_x_149) ;  /* 0x00000008008c1947 */ /* 0x000fea0003800000 */
[----:B------:R-:W5:Y:S01]  /*5e90*/  S2R R3, SR_CgaCtaId ;  /* 0x0000000000037919 */ /* 0x000f620000008800 */
[----:B------:R-:W-:Y:S01]  /*5ea0*/  MOV R20, 0x400 ;  /* 0x0000040000147802 */ /* 0x000fe20000000f00 */
[----:B------:R-:W-:Y:S03]  /*5eb0*/  BSSY.RECONVERGENT B1, `(.L_x_222) ;  /* 0x000001a000017945 */ /* 0x000fe60003800200 */
[----:B-----5:R-:W-:-:S05]  /*5ec0*/  LEA R20, R3, R20, 0x18 ;  /* 0x0000001403147211 */ /* 0x020fca00078ec0ff */
[----:B------:R-:W5:Y:S04]  /*5ed0*/  LDS.64 R16, [R20+0x18] ;  /* 0x0000180014107984 */ /* 0x000f680000000a00 */
[----:B-12-4-:R-:W1:Y:S04]  /*5ee0*/  LDS.128 R8, [R20+0x20] ;  /* 0x0000200014087984 */ /* 0x016e680000000c00 */
[----:B------:R2:W4:Y:S04]  /*5ef0*/  LDS.64 R2, [R20+0x80] ;  /* 0x0000800014027984 */ /* 0x0005280000000a00 */
[----:B0--3--:R2:W0:Y:S01]  /*5f00*/  LDS.128 R12, [R20+0x30] ;  /* 0x00003000140c7984 */ /* 0x0094220000000c00 */
[----:B-----5:R-:W-:Y:S01]  /*5f10*/  DSETP.GEU.AND P0, PT, |R6|, |R16|, PT ;  /* 0x400000100600722a */ /* 0x020fe20003f0e200 */
[----:B------:R-:W-:-:S02]  /*5f20*/  IMAD.MOV.U32 R22, RZ, RZ, R16 ;  /* 0x000000ffff167224 */ /* 0x000fc400078e0010 */
[----:B------:R-:W-:Y:S02]  /*5f30*/  IMAD.MOV.U32 R23, RZ, RZ, R17 ;  /* 0x000000ffff177224 */ /* 0x000fe400078e0011 */
[----:B-1----:R-:W-:Y:S02]  /*5f40*/  IMAD.MOV.U32 R25, RZ, RZ, R8 ;  /* 0x000000ffff197224 */ /* 0x002fe400078e0008 */
[----:B------:R-:W-:-:S07]  /*5f50*/  IMAD.MOV.U32 R21, RZ, RZ, R9 ;  /* 0x000000ffff157224 */ /* 0x000fce00078e0009 */
[----:B0-2-4-:R-:W-:Y:S05]  /*5f60*/  @!P0 BRA `(.L_x_223) ;  /* 0x0000000000388947 */ /* 0x015fea0003800000 */
        /* <DEDUP_REMOVED lines=14> */
.L_x_223:
[----:B------:R-:W-:Y:S05]  /*6050*/  BSYNC.RECONVERGENT B1 ;  /* 0x0000000000017941 */ /* 0x000fea0003800200 */
.L_x_222:
        /* <DEDUP_REMOVED lines=23> */
.L_x_225:
[----:B------:R-:W-:Y:S05]  /*61d0*/  BSYNC.RECONVERGENT B1 ;  /* 0x0000000000017941 */ /* 0x000fea0003800200 */
.L_x_224:
        /* <DEDUP_REMOVED lines=21> */
.L_x_227:
[----:B------:R-:W-:Y:S05]  /*6330*/  BSYNC.RECONVERGENT B1 ;  /* 0x0000000000017941 */ /* 0x000fea0003800200 */
.L_x_226:
        /* <DEDUP_REMOVED lines=23> */
.L_x_229:
[----:B------:R-:W-:Y:S05]  /*64b0*/  BSYNC.RECONVERGENT B1 ;  /* 0x0000000000017941 */ /* 0x000fea0003800200 */
.L_x_228:
        /* <DEDUP_REMOVED lines=21> */
.L_x_231:
[----:B------:R-:W-:Y:S05]  /*6610*/  BSYNC.RECONVERGENT B1 ;  /* 0x0000000000017941 */ /* 0x000fea0003800200 */
.L_x_230:
        /* <DEDUP_REMOVED lines=21> */
.L_x_233:
[----:B------:R-:W-:Y:S05]  /*6770*/  BSYNC.RECONVERGENT B1 ;  /* 0x0000000000017941 */ /* 0x000fea0003800200 */
.L_x_232:
        /* <DEDUP_REMOVED lines=20> */
.L_x_149:
[----:B------:R-:W-:Y:S05]  /*68c0*/  BSYNC.RECONVERGENT B0 ;  /* 0x0000000000007941 */ /* 0x000fea0003800200 */
.L_x_116:
[----:B------:R-:W-:Y:S05]  /*68d0*/  @P1 EXIT ;  /* 0x000000000000194d */ /* 0x000fea0003800000 */
[----:B01--4-:R-:W0:Y:S02]  /*68e0*/  LDC.64 R2, c[0x0][0x390] ;  /* 0x0000e400ff027b82 */ /* 0x013e240000000a00 */
[----:B0-----:R-:W-:-:S05]  /*68f0*/  IMAD.WIDE.U32 R2, R0, 0x10, R2 ;  /* 0x0000001000027825 */ /* 0x001fca00078e0002 */
[----:B------:R-:W-:Y:S04]  /*6900*/  STG.E.64 desc[UR10][R2.64], R6 ;  /* 0x0000000602007986 */ /* 0x000fe8000c101b0a */
[----:B------:R-:W-:Y:S01]  /*6910*/  STG.E.64 desc[UR10][R2.64+0x8], R4 ;  /* 0x0000080402007986 */ /* 0x000fe2000c101b0a */
[----:B------:R-:W-:Y:S05]  /*6920*/  EXIT ;  /* 0x000000000000794d */ /* 0x000fea0003800000 */
.L_x_234:
        /* <DEDUP_REMOVED lines=13> */
.L_x_735:


//--------------------- .text._ZN6thrust24THRUST_300001_SM_1000_NS8cuda_cub4core6detail13_kernel_agentINS1_8__reduce11ReduceAgentINS0_12zip_iteratorIN4cuda3std3__45tupleIJNS0_10device_ptrIdEENS0_17counting_iteratorIlNS0_11use_defaultESF_SF_EEEEEEEPNSB_IJdlEEESJ_lNS1_9__extrema9arg_max_fIdl9abs_max_tEEEEJSI_SK_lSO_EEEvDpT0_ --------------------------
	.section	.text._ZN6thrust24THRUST_300001_SM_1000_NS8cuda_cub4core6detail13_kernel_agentINS1_8__reduce11ReduceAgentINS0_12zip_iteratorIN4cuda3std3__45tupleIJNS0_10device_ptrIdEENS0_17counting_iteratorIlNS0_11use_defaultESF_SF_EEEEEEEPNSB_IJdlEEESJ_lNS1_9__extrema9arg_max_fIdl9abs_max_tEEEEJSI_SK_lSO_EEEvDpT0_,"ax",@progbits
	.align	128
        .global         _ZN6thrust24THRUST_300001_SM_1000_NS8cuda_cub4core6detail13_kernel_agentINS1_8__reduce11ReduceAgentINS0_12zip_iteratorIN4cuda3std3__45tupleIJNS0_10device_ptrIdEENS0_17counting_iteratorIlNS0_11use_defaultESF_SF_EEEEEEEPNSB_IJdlEEESJ_lNS1_9__extrema9arg_max_fIdl9abs_max_tEEEEJSI_SK_lSO_EEEvDpT0_
        .type           _ZN6thrust24THRUST_300001_SM_1000_NS8cuda_cub4core6detail13_kernel_agentINS1_8__reduce11ReduceAgentINS0_12zip_iteratorIN4cuda3std3__45tupleIJNS0_10device_ptrIdEENS0_17counting_iteratorIlNS0_11use_defaultESF_SF_EEEEEEEPNSB_IJdlEEESJ_lNS1_9__extrema9arg_max_fIdl9abs_max_tEEEEJSI_SK_lSO_EEEvDpT0_,@function
        .size           _ZN6thrust24THRUST_300001_SM_1000_NS8cuda_cub4core6detail13_kernel_agentINS1_8__reduce11ReduceAgentINS0_12zip_iteratorIN4cuda3std3__45tupleIJNS0_10device_ptrIdEENS0_17counting_iteratorIlNS0_11use_defaultESF_SF_EEEEEEEPNSB_IJdlEEESJ_lNS1_9__extrema9arg_max_fIdl9abs_max_tEEEEJSI_SK_lSO_EEEvDpT0_,(.L_x_736 - _ZN6thrust24THRUST_300001_SM_1000_NS8cuda_cub4core6detail13_kernel_agentINS1_8__reduce11ReduceAgentINS0_12zip_iteratorIN4cuda3std3__45tupleIJNS0_10device_ptrIdEENS0_17counting_iteratorIlNS0_11use_defaultESF_SF_EEEEEEEPNSB_IJdlEEESJ_lNS1_9__extrema9arg_max_fIdl9abs_max_tEEEEJSI_SK_lSO_EEEvDpT0_)
        .other          _ZN6thrust24THRUST_300001_SM_1000_NS8cuda_cub4core6detail13_kernel_agentINS1_8__reduce11ReduceAgentINS0_12zip_iteratorIN4cuda3std3__45tupleIJNS0_10device_ptrIdEENS0_17counting_iteratorIlNS0_11use_defaultESF_SF_EEEEEEEPNSB_IJdlEEESJ_lNS1_9__extrema9arg_max_fIdl9abs_max_tEEEEJSI_SK_lSO_EEEvDpT0_,@"STO_CUDA_ENTRY STV_DEFAULT"
_ZN6thrust24THRUST_300001_SM_1000_NS8cuda_cub4core6detail13_kernel_agentINS1_8__reduce11ReduceAgentINS0_12zip_iteratorIN4cuda3std3__45tupleIJNS0_10device_ptrIdEENS0_17counting_iteratorIlNS0_11use_defaultESF_SF_EEEEEEEPNSB_IJdlEEESJ_lNS1_9__extrema9arg_max_fIdl9abs_max_tEEEEJSI_SK_lSO_EEEvDpT0_:
.text._ZN6thrust24THRUST_300001_SM_1000_NS8cuda_cub4core6detail13_kernel_agentINS1_8__reduce11ReduceAgentINS0_12zip_iteratorIN4cuda3std3__45tupleIJNS0_10device_ptrIdEENS0_17counting_iteratorIlNS0_11use_defaultESF_SF_EEEEEEEPNSB_IJdlEEESJ_lNS1_9__extrema9arg_max_fIdl9abs_max_tEEEEJSI_SK_lSO_EEEvDpT0_:
[----:B------:R-:W-:Y:S01]  /*0000*/  LDC R1, c[0x0][0x37c] ;  /* 0x0000df00ff017b82 */ /* 0x000fe20000000800 */
[----:B------:R-:W0:Y:S02]  /*0010*/  LDCU.64 UR4, c[0x0][0x398] ;  /* 0x00007300ff0477ac */ /* 0x000e240008000a00 */
[----:B0-----:R-:W-:-:S04]  /*0020*/  ISETP.NE.U32.AND P0, PT, RZ, UR4, PT ;  /* 0x00000004ff007c0c */ /* 0x001fc8000bf05070 */
[----:B------:R-:W-:-:S13]  /*0030*/  ISETP.NE.AND.EX P0, PT, RZ, UR5, PT, P0 ;  /* 0x00000005ff007c0c */ /* 0x000fda000bf05300 */
[----:B------:R-:W-:Y:S05]  /*0040*/  @!P0 EXIT ;  /* 0x000000000000894d */ /* 0x000fea0003800000 */
[----:B------:R-:W-:Y:S01]  /*0050*/  UISETP.GT.U32.AND UP0, UPT, UR4, 0x4ff, UPT ;  /* 0x000004ff0400788c */ /* 0x000fe2000bf04070 */
[----:B------:R-:W-:Y:S01]  /*0060*/  BSSY.RECONVERGENT B0, `(.L_x_235) ;  /* 0x000063e000007945 */ /* 0x000fe20003800200 */
[----:B------:R-:W0:Y:S02]  /*0070*/  LDCU.64 UR8, c[0x0][0x358] ;  /* 0x00006b00ff0877ac */ /* 0x000e240008000a00 */
[----:B------:R-:W-:-:S09]  /*0080*/  UISETP.GT.AND.EX UP0, UPT, UR5, URZ, UPT, UP0 ;  /* 0x000000ff0500728c */ /* 0x000fd2000bf04300 */
        /* <DEDUP_REMOVED lines=9> */
[----:B------:R-:W1:Y:S01]  /*0120*/  LDC.64 R2, c[0x0][0x380] ;  /* 0x0000e000ff027b82 */ /* 0x000e620000000a00 */
[----:B------:R-:W2:Y:S01]  /*0130*/  LDCU.64 UR6, c[0x0][0x388] ;  /* 0x00007100ff0677ac */ /* 0x000ea20008000a00 */
[----:B-1----:R-:W-:-:S06]  /*0140*/  IMAD.WIDE.U32 R2, R0, 0x8, R2 ;  /* 0x0000000800027825 */ /* 0x002fcc00078e0002 */
[----:B0-----:R-:W5:Y:S01]  /*0150*/  LDG.E.64 R2, desc[UR8][R2.64] ;  /* 0x0000000802027981 */ /* 0x001f62000c1e1b00 */
[C---:B--2---:R-:W-:Y:S01]  /*0160*/  IADD3 R9, P0, PT, R0.reuse, UR6, RZ ;  /* 0x0000000600097c10 */ /* 0x044fe2000ff1e0ff */
[----:B------:R-:W-:-:S04]  /*0170*/  VIADD R10, R0, 0x100 ;  /* 0x00000100000a7836 */ /* 0x000fc80000000000 */
[----:B------:R-:W-:-:S08]  /*0180*/  IMAD.X R8, RZ, RZ, UR7, P0 ;  /* 0x00000007ff087e24 */ /* 0x000fd000080e06ff */
.L_x_238:
[----:B0-----:R-:W-:Y:S05]  /*0190*/  BSYNC.RECONVERGENT B1 ;  /* 0x0000000000017941 */ /* 0x001fea0003800200 */
.L_x_237:
[----:B------:R-:W-:Y:S01]  /*01a0*/  ISETP.GE.AND P0, PT, R10, UR4, PT ;  /* 0x000000040a007c0c */ /* 0x000fe2000bf06270 */
[----:B------:R-:W-:-:S12]  /*01b0*/  BSSY.RECONVERGENT B1, `(.L_x_239) ;  /* 0x00000a9000017945 */ /* 0x000fd80003800200 */
[----:B------:R-:W-:Y:S05]  /*01c0*/  @P0 BRA `(.L_x_240) ;  /* 0x00000008009c0947 */ /* 0x000fea0003800000 */
[----:B------:R-:W-:Y:S01]  /*01d0*/  LOP3.LUT R4, RZ, R10, RZ, 0x33, !PT ;  /* 0x0000000aff047212 */ /* 0x000fe200078e33ff */
[----:B------:R-:W-:Y:S04]  /*01e0*/  BSSY.RECONVERGENT B2, `(.L_x_241) ;  /* 0x0000034000027945 */ /* 0x000fe80003800200 */
[----:B------:R-:W-:-:S05]  /*01f0*/  VIADD R16, R4, UR4 ;  /* 0x0000000404107c36 */ /* 0x000fca0008000000 */
[----:B------:R-:W-:-:S04]  /*0200*/  LOP3.LUT R4, R16, 0x300, RZ, 0xc0, !PT ;  /* 0x0000030010047812 */ /* 0x000fc800078ec0ff */
[----:B------:R-:W-:-:S13]  /*0210*/  ISETP.NE.AND P0, PT, R4, 0x300, PT ;  /* 0x000003000400780c */ /* 0x000fda0003f05270 */
[----:B------:R-:W-:Y:S05]  /*0220*/  @!P0 BRA `(.L_x_242) ;  /* 0x0000000000bc8947 */ /* 0x000fea0003800000 */
[----:B------:R-:W0:Y:S01]  /*0230*/  LDC.64 R4, c[0x0][0x380] ;  /* 0x0000e000ff047b82 */ /* 0x000e220000000a00 */
[----:B------:R-:W1:Y:S01]  /*0240*/  LDCU.64 UR6, c[0x0][0x388] ;  /* 0x00007100ff0677ac */ /* 0x000e620008000a00 */
[----:B------:R-:W-:-:S04]  /*0250*/  LEA.HI R6, R16, 0x1, RZ, 0x18 ;  /* 0x0000000110067811 */ /* 0x000fc800078fc0ff */
[----:B------:R-:W-:-:S05]  /*0260*/  LOP3.LUT R6, R6, 0x3, RZ, 0xc0, !PT ;  /* 0x0000000306067812 */ /* 0x000fca00078ec0ff */
[----:B------:R-:W-:Y:S01]  /*0270*/  IMAD.MOV R11, RZ, RZ, -R6 ;  /* 0x000000ffff0b7224 */ /* 0x000fe200078e0a06 */
[C---:B-1----:R-:W-:Y:S01]  /*0280*/  IADD3 R14, P0, PT, R10.reuse, UR6, RZ ;  /* 0x000000060a0e7c10 */ /* 0x042fe2000ff1e0ff */
[----:B0-----:R-:W-:-:S04]  /*0290*/  IMAD.WIDE.U32 R4, R10, 0x8, R4 ;  /* 0x000000080a047825 */ /* 0x001fc800078e0004 */
[----:B------:R-:W-:Y:S02]  /*02a0*/  IMAD.MOV.U32 R12, RZ, RZ, R4 ;  /* 0x000000ffff0c7224 */ /* 0x000fe400078e0004 */
[----:B------:R-:W-:Y:S02]  /*02b0*/  IMAD.MOV.U32 R13, RZ, RZ, R5 ;  /* 0x000000ffff0d7224 */ /* 0x000fe400078e0005 */
[----:B------:R-:W-:-:S07]  /*02c0*/  IMAD.X R15, RZ, RZ, UR7, P0 ;  /* 0x00000007ff0f7e24 */ /* 0x000fce00080e06ff */
.L_x_245:
        /* <DEDUP_REMOVED lines=31> */
.L_x_244:
[----:B------:R-:W-:Y:S05]  /*04c0*/  BSYNC.RECONVERGENT B3 ;  /* 0x0000000000037941 */ /* 0x000fea0003800200 */
.L_x_243:
[----:B------:R-:W-:Y:S01]  /*04d0*/  IADD3 R14, P0, PT, R14, 0x100, RZ ;  /* 0x000001000e0e7810 */ /* 0x000fe20007f1e0ff */
[----:B------:R-:W-:Y:S02]  /*04e0*/  VIADD R10, R10, 0x100 ;  /* 0x000001000a0a7836 */ /* 0x000fe40000000000 */
[----:B------:R-:W-:Y:S02]  /*04f0*/  IMAD.X R13, RZ, RZ, R13, P3 ;  /* 0x000000ffff0d7224 */ /* 0x000fe400018e060d */
[----:B------:R-:W-:Y:S01]  /*0500*/  IMAD.X R15, RZ, RZ, R15, P0 ;  /* 0x000000ffff0f7224 */ /* 0x000fe200000e060f */
[----:B------:R-:W-:Y:S07]  /*0510*/  @P2 BRA `(.L_x_245) ;  /* 0xfffffffc006c2947 */ /* 0x000fee000383ffff */
.L_x_242:
[----:B------:R-:W-:Y:S05]  /*0520*/  BSYNC.RECONVERGENT B2 ;  /* 0x0000000000027941 */ /* 0x000fea0003800200 */
.L_x_241:
[----:B------:R-:W-:-:S13]  /*0530*/  ISETP.GE.U32.AND P0, PT, R16, 0x300, PT ;  /* 0x000003001000780c */ /* 0x000fda0003f06070 */
[----:B------:R-:W-:Y:S05]  /*0540*/  @!P0 BRA `(.L_x_240) ;  /* 0x0000000400bc8947 */ /* 0x000fea0003800000 */
[----:B------:R-:W0:Y:S01]  /*0550*/  LDC.64 R4, c[0x0][0x380] ;  /* 0x0000e000ff047b82 */ /* 0x000e220000000a00 */
[----:B------:R-:W-:-:S07]  /*0560*/  VIADD R20, R10, 0x200 ;  /* 0x000002000a147836 */ /* 0x000fce0000000000 */
[----:B------:R-:W1:Y:S02]  /*0570*/  LDC.64 R6, c[0x0][0x388] ;  /* 0x0000e200ff067b82 */ /* 0x000e640000000a00 */
.L_x_254:
[----:B------:R-:W-:-:S04]  /*0580*/  VIADD R17, R20, 0xfffffe00 ;  /* 0xfffffe0014117836 */ /* 0x000fc80000000000 */
[----:B0-----:R-:W-:-:S05]  /*0590*/  IMAD.WIDE R24, R17, 0x8, R4 ;  /* 0x0000000811187825 */ /* 0x001fca00078e0204 */
[----:B------:R-:W2:Y:S04]  /*05a0*/  LDG.E.64 R18, desc[UR8][R24.64] ;  /* 0x0000000818127981 */ /* 0x000ea8000c1e1b00 */
[----:B-----5:R0:W5:Y:S04]  /*05b0*/  LDG.E.64 R14, desc[UR8][R24.64+0x800] ;  /* 0x00080008180e7981 */ /* 0x020168000c1e1b00 */
[----:B------:R0:W5:Y:S04]  /*05c0*/  LDG.E.64 R12, desc[UR8][R24.64+0x1000] ;  /* 0x00100008180c7981 */ /* 0x000168000c1e1b00 */
[----:B------:R0:W5:Y:S01]  /*05d0*/  LDG.E.64 R10, desc[UR8][R24.64+0x1800] ;  /* 0x00180008180a7981 */ /* 0x000162000c1e1b00 */
[----:B-1----:R-:W-:Y:S01]  /*05e0*/  IADD3 R26, P1, PT, R17, R6, RZ ;  /* 0x00000006111a7210 */ /* 0x002fe20007f3e0ff */
[----:B------:R-:W-:Y:S01]  /*05f0*/  BSSY.RECONVERGENT B2, `(.L_x_246) ;  /* 0x0000017000027945 */ /* 0x000fe20003800200 */
[----:B------:R-:W-:-:S02]  /*0600*/  VIADD R23, R20, 0xffffff00 ;  /* 0xffffff0014177836 */ /* 0x000fc40000000000 */
[----:B------:R-:W-:Y:S01]  /*0610*/  LEA.HI.X.SX32 R27, R17, R7, 0x1, P1 ;  /* 0x00000007111b7211 */ /* 0x000fe200008f0eff */
[----:B------:R-:W-:-:S04]  /*0620*/  IMAD.MOV.U32 R22, RZ, RZ, R26 ;  /* 0x000000ffff167224 */ /* 0x000fc800078e001a */
        /* <DEDUP_REMOVED lines=19> */
.L_x_247:
[----:B------:R-:W-:Y:S05]  /*0760*/  BSYNC.RECONVERGENT B2 ;  /* 0x0000000000027941 */ /* 0x000fea0003800200 */
.L_x_246:
[----:B-----5:R-:W-:Y:S01]  /*0770*/  DSETP.GEU.AND P0, PT, |R16|, |R14|, PT ;  /* 0x4000000e1000722a */ /* 0x020fe20003f0e200 */
[C---:B------:R-:W-:Y:S01]  /*0780*/  IADD3 R19, P1, PT, R23.reuse, R6, RZ ;  /* 0x0000000617137210 */ /* 0x040fe20007f3e0ff */
[----:B------:R-:W-:Y:S01]  /*0790*/  BSSY.RECONVERGENT B2, `(.L_x_248) ;  /* 0x0000015000027945 */ /* 0x000fe20003800200 */
[----:B------:R-:W-:Y:S02]  /*07a0*/  IMAD.MOV.U32 R2, RZ, RZ, R14 ;  /* 0x000000ffff027224 */ /* 0x000fe400078e000e */
[----:B------:R-:W-:Y:S01]  /*07b0*/  LEA.HI.X.SX32 R18, R23, R7, 0x1, P1 ;  /* 0x0000000717127211 */ /* 0x000fe200008f0eff */
[----:B------:R-:W-:Y:S02]  /*07c0*/  IMAD.MOV.U32 R9, RZ, RZ, R19 ;  /* 0x000000ffff097224 */ /* 0x000fe400078e0013 */
[----:B------:R-:W-:Y:S01]  /*07d0*/  IMAD.MOV.U32 R3, RZ, RZ, R15 ;  /* 0x000000ffff037224 */ /* 0x000fe200078e000f */
[----:B------:R-:W-:-:S05]  /*07e0*/  MOV R8, R18 ;  /* 0x0000001200087202 */ /* 0x000fca0000000f00 */
        /* <DEDUP_REMOVED lines=15> */
.L_x_249:
[----:B------:R-:W-:Y:S05]  /*08e0*/  BSYNC.RECONVERGENT B2 ;  /* 0x0000000000027941 */ /* 0x000fea0003800200 */
.L_x_248:
[----:B------:R-:W-:Y:S01]  /*08f0*/  DSETP.GEU.AND P0, PT, |R2|, |R12|, PT ;  /* 0x4000000c0200722a */ /* 0x000fe20003f0e200 */
[CC--:B------:R-:W-:Y:S01]  /*0900*/  IADD3 R22, P1, PT, R20.reuse, R6.reuse, RZ ;  /* 0x0000000614167210 */ /* 0x0c0fe20007f3e0ff */
[C---:B------:R-:W-:Y:S01]  /*0910*/  VIADD R16, R20.reuse, 0x100 ;  /* 0x0000010014107836 */ /* 0x040fe20000000000 */
[----:B------:R-:W-:Y:S01]  /*0920*/  BSSY.RECONVERGENT B2, `(.L_x_250) ;  /* 0x0000016000027945 */ /* 0x000fe20003800200 */
[----:B------:R-:W-:Y:S01]  /*0930*/  IMAD.MOV.U32 R14, RZ, RZ, R12 ;  /* 0x000000ffff0e7224 */ /* 0x000fe200078e000c */
[----:B------:R-:W-:Y:S01]  /*0940*/  LEA.HI.X.SX32 R19, R20, R7, 0x1, P1 ;  /* 0x0000000714137211 */ /* 0x000fe200008f0eff */
[----:B------:R-:W-:Y:S01]  /*0950*/  IMAD.MOV.U32 R17, RZ, RZ, R22 ;  /* 0x000000ffff117224 */ /* 0x000fe200078e0016 */
[----:B------:R-:W-:Y:S01]  /*0960*/  IADD3 R24, P2, PT, R16, R6, RZ ;  /* 0x0000000610187210 */ /* 0x000fe20007f5e0ff */
[----:B------:R-:W-:Y:S02]  /*0970*/  IMAD.MOV.U32 R15, RZ, RZ, R13 ;  /* 0x000000ffff0f7224 */ /* 0x000fe400078e000d */
[----:B------:R-:W-:-:S04]  /*0980*/  IMAD.MOV.U32 R18, RZ, RZ, R19 ;  /* 0x000000ffff127224 */ /* 0x000fc800078e0013 */
[----:B------:R-:W-:Y:S06]  /*0990*/  @!P0 BRA `(.L_x_251) ;  /* 0x0000000000388947 */ /* 0x000fec0003800000 */
        /* <DEDUP_REMOVED lines=14> */
.L_x_251:
[----:B------:R-:W-:Y:S05]  /*0a80*/  BSYNC.RECONVERGENT B2 ;  /* 0x0000000000027941 */ /* 0x000fea0003800200 */
.L_x_250:
[----:B------:R-:W-:Y:S01]  /*0a90*/  DSETP.GEU.AND P0, PT, |R14|, |R10|, PT ;  /* 0x4000000a0e00722a */ /* 0x000fe20003f0e200 */
[----:B------:R-:W-:Y:S01]  /*0aa0*/  LEA.HI.X.SX32 R13, R16, R7, 0x1, P2 ;  /* 0x00000007100d7211 */ /* 0x000fe200010f0eff */
[----:B------:R-:W-:Y:S01]  /*0ab0*/  BSSY.RECONVERGENT B2, `(.L_x_252) ;  /* 0x0000014000027945 */ /* 0x000fe20003800200 */
[----:B------:R-:W-:Y:S02]  /*0ac0*/  IMAD.MOV.U32 R9, RZ, RZ, R24 ;  /* 0x000000ffff097224 */ /* 0x000fe400078e0018 */
[----:B------:R-:W-:Y:S02]  /*0ad0*/  IMAD.MOV.U32 R2, RZ, RZ, R10 ;  /* 0x000000ffff027224 */ /* 0x000fe400078e000a */
[----:B------:R-:W-:Y:S02]  /*0ae0*/  IMAD.MOV.U32 R8, RZ, RZ, R13 ;  /* 0x000000ffff087224 */ /* 0x000fe400078e000d */
[----:B------:R-:W-:-:S05]  /*0af0*/  IMAD.MOV.U32 R3, RZ, RZ, R11 ;  /* 0x000000ffff037224 */ /* 0x000fca00078e000b */
        /* <DEDUP_REMOVED lines=15> */
.L_x_253:
[----:B------:R-:W-:Y:S05]  /*0bf0*/  BSYNC.RECONVERGENT B2 ;  /* 0x0000000000027941 */ /* 0x000fea0003800200 */
.L_x_252:
[C---:B------:R-:W-:Y:S02]  /*0c00*/  VIADD R10, R20.reuse, 0x200 ;  /* 0x00000200140a7836 */ /* 0x040fe40000000000 */
[----:B------:R-:W-:-:S03]  /*0c10*/  VIADD R20, R20, 0x400 ;  /* 0x0000040014147836 */ /* 0x000fc60000000000 */
[----:B------:R-:W-:-:S13]  /*0c20*/  ISETP.GE.AND P0, PT, R10, UR5, PT ;  /* 0x000000050a007c0c */ /* 0x000fda000bf06270 */
[----:B------:R-:W-:Y:S05]  /*0c30*/  @!P0 BRA `(.L_x_254) ;  /* 0xfffffff800508947 */ /* 0x000fea000383ffff */
.L_x_240:
[----:B------:R-:W-:Y:S05]  /*0c40*/  BSYNC.RECONVERGENT B1 ;  /* 0x0000000000017941 */ /* 0x000fea0003800200 */
.L_x_239:
[----:B------:R-:W0:Y:S02]  /*0c50*/  LDCU UR6, c[0x0][0x398] ;  /* 0x00007300ff0677ac */ /* 0x000e240008000800 */
[----:B0-----:R-:W-:-:S09]  /*0c60*/  UISETP.GE.AND UP0, UPT, UR6, 0x100, UPT ;  /* 0x000001000600788c */ /* 0x001fd2000bf06270 */
[----:B------:R-:W-:Y:S05]  /*0c70*/  BRA.U !UP0, `(.L_x_255) ;  /* 0x0000001508507547 */ /* 0x000fea000b800000 */
        /* <DEDUP_REMOVED lines=32> */
.L_x_257:
[----:B------:R-:W-:Y:S05]  /*0e80*/  BSYNC.RECONVERGENT B1 ;  /* 0x0000000000017941 */ /* 0x000fea0003800200 */
.L_x_256:
        /* <DEDUP_REMOVED lines=31> */
.L_x_259:
[----:B------:R-:W-:Y:S05]  /*1080*/  BSYNC.RECONVERGENT B1 ;  /* 0x0000000000017941 */ /* 0x000fea0003800200 */
.L_x_258:
[----:B------:R-:W-:Y:S01]  /*1090*/  ISETP.GT.AND P0, PT, R10, 0x1b, PT ;  /* 0x0000001b0a00780c */ /* 0x000fe20003f04270 */
[----:B-1----:R1:W1:Y:S01]  /*10a0*/  SHFL.DOWN PT, R6, R2, 0x4, 0x1f ;  /* 0x08801f0002067f89 */ /* 0x00226200000e0000 */
[----:B------:R-:W-:Y:S01]  /*10b0*/  BSSY.RECONVERGENT B1, `(.L_x_260) ;  /* 0x000001d000017945 */ /* 0x000fe20003800200 */
[----:B0-----:R-:W-:Y:S02]  /*10c0*/  IMAD.MOV.U32 R11, RZ, RZ, R8 ;  /* 0x000000ffff0b7224 */ /* 0x001fe400078e0008 */
[----:B--2---:R0:W2:Y:S01]  /*10d0*/  SHFL.DOWN PT, R7, R3, 0x4, 0x1f ;  /* 0x08801f0003077f89 */ /* 0x0040a200000e0000 */
[----:B------:R-:W-:Y:S02]  /*10e0*/  IMAD.MOV.U32 R12, RZ, RZ, R9 ;  /* 0x000000ffff0c7224 */ /* 0x000fe400078e0009 */
[----:B------:R-:W-:Y:S01]  /*10f0*/  IMAD.MOV.U32 R4, RZ, RZ, R2 ;  /* 0x000000ffff047224 */ /* 0x000fe200078e0002 */
[----:B----4-:R0:W4:Y:S01]  /*1100*/  SHFL.DOWN PT, R13, R8, 0x4, 0x1f ;  /* 0x08801f00080d7f89 */ /* 0x01012200000e0000 */
[----:B------:R-:W-:-:S03]  /*1110*/  IMAD.MOV.U32 R5, RZ, RZ, R3 ;  /* 0x000000ffff057224 */ /* 0x000fc600078e0003 */
[----:B---3--:R0:W3:Y:S01]  /*1120*/  SHFL.DOWN PT, R14, R9, 0x4, 0x1f ;  /* 0x08801f00090e7f89 */ /* 0x0080e200000e0000 */
[----:B------:R-:W-:Y:S05]  /*1130*/  @P0 BRA `(.L_x_261) ;  /* 0x0000000000500947 */ /* 0x000fea0003800000 */
[----:B-12---:R-:W-:Y:S01]  /*1140*/  DSETP.GEU.AND P0, PT, |R2|, |R6|, PT ;  /* 0x400000060200722a */ /* 0x006fe20003f0e200 */
[----:B----4-:R-:W-:Y:S02]  /*1150*/  IMAD.MOV.U32 R11, RZ, RZ, R13 ;  /* 0x000000ffff0b7224 */ /* 0x010fe400078e000d */
        /* <DEDUP_REMOVED lines=18> */
.L_x_261:
[----:B------:R-:W-:Y:S05]  /*1280*/  BSYNC.RECONVERGENT B1 ;  /* 0x0000000000017941 */ /* 0x000fea0003800200 */
.L_x_260:
        /* <DEDUP_REMOVED lines=31> */
.L_x_263:
[----:B------:R-:W-:Y:S05]  /*1480*/  BSYNC.RECONVERGENT B1 ;  /* 0x0000000000017941 */ /* 0x000fea0003800200 */
.L_x_262:
[----:B------:R-:W-:Y:S01]  /*1490*/  ISETP.GT.AND P0, PT, R10, 0xf, PT ;  /* 0x0000000f0a00780c */ /* 0x000fe20003f04270 */
[----:B-1----:R1:W1:Y:S01]  /*14a0*/  SHFL.DOWN PT, R4, R2, 0x10, 0x1f ;  /* 0x0a001f0002047f89 */ /* 0x00226200000e0000 */
[----:B------:R-:W-:Y:S01]  /*14b0*/  BSSY.RECONVERGENT B1, `(.L_x_264) ;  /* 0x000001d000017945 */ /* 0x000fe20003800200 */
[----:B---3--:R-:W-:Y:S01]  /*14c0*/  MOV R14, R8 ;  /* 0x00000008000e7202 */ /* 0x008fe20000000f00 */
[----:B------:R-:W-:Y:S01]  /*14d0*/  IMAD.MOV.U32 R15, RZ, RZ, R9 ;  /* 0x000000ffff0f7224 */ /* 0x000fe200078e0009 */
[----:B0-----:R0:W3:Y:S01]  /*14e0*/  SHFL.DOWN PT, R5, R3, 0x10, 0x1f ;  /* 0x0a001f0003057f89 */ /* 0x0010e200000e0000 */
[----:B------:R-:W-:Y:S02]  /*14f0*/  IMAD.MOV.U32 R12, RZ, RZ, R2 ;  /* 0x000000ffff0c7224 */ /* 0x000fe400078e0002 */
[----:B----4-:R-:W-:Y:S01]  /*1500*/  IMAD.MOV.U32 R13, RZ, RZ, R3 ;  /* 0x000000ffff0d7224 */ /* 0x010fe200078e0003 */
[----:B--2---:R0:W2:Y:S04]  /*1510*/  SHFL.DOWN PT, R7, R8, 0x10, 0x1f ;  /* 0x0a001f0008077f89 */ /* 0x0040a800000e0000 */
[----:B------:R0:W4:Y:S01]  /*1520*/  SHFL.DOWN PT, R6, R9, 0x10, 0x1f ;  /* 0x0a001f0009067f89 */ /* 0x00012200000e0000 */
        /* <DEDUP_REMOVED lines=21> */
.L_x_265:
[----:B------:R-:W-:Y:S05]  /*1680*/  BSYNC.RECONVERGENT B1 ;  /* 0x0000000000017941 */ /* 0x000fea0003800200 */
.L_x_264:
        /* <DEDUP_REMOVED lines=11> */
.L_x_267:
[----:B------:R-:W-:Y:S05]  /*1740*/  BSYNC.RECONVERGENT B1 ;  /* 0x0000000000017941 */ /* 0x000fea0003800200 */
.L_x_266:
        /* <DEDUP_REMOVED lines=8> */
[----:B-1234-:R-:W1:Y:S04]  /*17d0*/  LDS.128 R4, [R0+0x20] ;  /* 0x0000200000047984 */ /* 0x01ee680000000c00 */
[----:B------:R2:W3:Y:S04]  /*17e0*/  LDS.64 R2, [R0+0x80] ;  /* 0x0000800000027984 */ /* 0x0004e80000000a00 */
[----:B------:R2:W4:Y:S01]  /*17f0*/  LDS.128 R8, [R0+0x30] ;  /* 0x0000300000087984 */ /* 0x0005220000000c00 */
        /* <DEDUP_REMOVED lines=20> */
.L_x_270:
[----:B------:R-:W-:Y:S05]  /*1940*/  BSYNC.RECONVERGENT B1 ;  /* 0x0000000000017941 */ /* 0x000fea0003800200 */
.L_x_269:
        /* <DEDUP_REMOVED lines=23> */
.L_x_272:
[----:B------:R-:W-:Y:S05]  /*1ac0*/  BSYNC.RECONVERGENT B1 ;  /* 0x0000000000017941 */ /* 0x000fea0003800200 */
.L_x_271:
        /* <DEDUP_REMOVED lines=21> */
.L_x_274:
[----:B------:R-:W-:Y:S05]  /*1c20*/  BSYNC.RECONVERGENT B1 ;  /* 0x0000000000017941 */ /* 0x000fea0003800200 */
.L_x_273:
[----:B------:R0:W1:Y:S01]  /*1c30*/  LDS.128 R8, [R0+0x60] ;  /* 0x0000600000087984 */ /* 0x0000620000000c00 */
[----:B------:R-:W-:Y:S01]  /*1c40*/  DSETP.GEU.AND P0, PT, |R20|, |R14|, PT ;  /* 0x4000000e1400722a */ /* 0x000fe20003f0e200 */
[----:B------:R-:W-:Y:S01]  /*1c50*/  BSSY.RECONVERGENT B1, `(.L_x_275) ;  /* 0x0000015000017945 */ /* 0x000fe20003800200 */
[----:B------:R-:W-:Y:S01]  /*1c60*/  MOV R12, R14 ;  /* 0x0000000e000c7202 */ /* 0x000fe20000000f00 */
        /* <DEDUP_REMOVED lines=19> */
.L_x_276:
[----:B------:R-:W-:Y:S05]  /*1da0*/  BSYNC.RECONVERGENT B1 ;  /* 0x0000000000017941 */ /* 0x000fea0003800200 */
.L_x_275:
        /* <DEDUP_REMOVED lines=21> */
.L_x_278:
[----:B------:R-:W-:Y:S05]  /*1f00*/  BSYNC.RECONVERGENT B1 ;  /* 0x0000000000017941 */ /* 0x000fea0003800200 */
.L_x_277:
        /* <DEDUP_REMOVED lines=21> */
.L_x_280:
[----:B------:R-:W-:Y:S05]  /*2060*/  BSYNC.RECONVERGENT B1 ;  /* 0x0000000000017941 */ /* 0x000fea0003800200 */
.L_x_279:
        /* <DEDUP_REMOVED lines=21> */
.L_x_255:
[----:B------:R-:W0:Y:S01]  /*21c0*/  S2R R4, SR_LANEID ;  /* 0x0000000000047919 */ /* 0x000e220000000000 */
[----:B------:R-:W-:Y:S01]  /*21d0*/  LOP3.LUT R5, R0, 0x3e0, RZ, 0xc0, !PT ;  /* 0x000003e000057812 */ /* 0x000fe200078ec0ff */
[----:B------:R-:W-:Y:S01]  /*21e0*/  BSSY.RECONVERGENT B1, `(.L_x_281) ;  /* 0x0000024000017945 */ /* 0x000fe20003800200 */
[----:B------:R-:W-:Y:S02]  /*21f0*/  IMAD.MOV.U32 R12, RZ, RZ, R9 ;  /* 0x000000ffff0c7224 */ /* 0x000fe400078e0009 */
[----:B------:R-:W-:Y:S02]  /*2200*/  IMAD.MOV.U32 R14, RZ, RZ, R8 ;  /* 0x000000ffff0e7224 */ /* 0x000fe400078e0008 */
[----:B------:R-:W-:Y:S01]  /*2210*/  VIADD R6, R5, 0x20 ;  /* 0x0000002005067836 */ /* 0x000fe20000000000 */
[----:B------:R-:W-:Y:S01]  /*2220*/  LOP3.LUT R5, RZ, R5, RZ, 0x33, !PT ;  /* 0x00000005ff057212 */ /* 0x000fe200078e33ff */
[----:B-----5:R-:W-:-:S03]  /*2230*/  IMAD.MOV.U32 R7, RZ, RZ, R3 ;  /* 0x000000ffff077224 */ /* 0x020fc600078e0003 */
[----:B------:R-:W-:Y:S01]  /*2240*/  ISETP.GT.AND P0, PT, R6, UR6, PT ;  /* 0x0000000606007c0c */ /* 0x000fe2000bf04270 */
[----:B------:R-:W-:Y:S01]  /*2250*/  VIADD R5, R5, UR6 ;  /* 0x0000000605057c36 */ /* 0x000fe20008000000 */
[----:B------:R-:W-:-:S04]  /*2260*/  MOV R6, R2 ;  /* 0x0000000200067202 */ /* 0x000fc80000000f00 */
[----:B------:R-:W-:-:S05]  /*2270*/  SEL R5, R5, 0x1f, P0 ;  /* 0x0000001f05057807 */ /* 0x000fca0000000000 */
[----:B------:R1:W2:Y:S04]  /*2280*/  SHFL.DOWN PT, R10, R2, 0x1, R5 ;  /* 0x08200000020a7989 */ /* 0x0002a800000e0005 */
[----:B------:R1:W3:Y:S04]  /*2290*/  SHFL.DOWN PT, R11, R3, 0x1, R5 ;  /* 0x08200000030b7989 */ /* 0x0002e800000e0005 */
[----:B------:R1:W4:Y:S01]  /*22a0*/  SHFL.DOWN PT, R16, R9, 0x1, R5 ;  /* 0x0820000009107989 */ /* 0x00032200000e0005 */
[----:B0-----:R-:W-:-:S03]  /*22b0*/  ISETP.GE.AND P0, PT, R4, R5, PT ;  /* 0x000000050400720c */ /* 0x001fc60003f06270 */
[----:B------:R1:W0:Y:S10]  /*22c0*/  SHFL.DOWN PT, R13, R8, 0x1, R5 ;  /* 0x08200000080d7989 */ /* 0x00023400000e0005 */
[----:B-1----:R-:W-:Y:S05]  /*22d0*/  @P0 BRA `(.L_x_282) ;  /* 0x0000000000500947 */ /* 0x002fea0003800000 */
[----:B--23--:R-:W-:Y:S01]  /*22e0*/  DSETP.GEU.AND P0, PT, |R2|, |R10|, PT ;  /* 0x4000000a0200722a */ /* 0x00cfe20003f0e200 */
        /* <DEDUP_REMOVED lines=19> */
.L_x_282:
[----:B------:R-:W-:Y:S05]  /*2420*/  BSYNC.RECONVERGENT B1 ;  /* 0x0000000000017941 */ /* 0x000fea0003800200 */
.L_x_281:
[----:B------:R-:W-:Y:S01]  /*2430*/  VIADD R2, R4, 0x2 ;  /* 0x0000000204027836 */ /* 0x000fe20000000000 */
[----:B------:R1:W1:Y:S01]  /*2440*/  SHFL.DOWN PT, R8, R6, 0x2, R5 ;  /* 0x0840000006087989 */ /* 0x00026200000e0005 */
[----:B------:R-:W-:Y:S01]  /*2450*/  BSSY.RECONVERGENT B1, `(.L_x_283) ;  /* 0x000001e000017945 */ /* 0x000fe20003800200 */
[----:B--2---:R-:W-:Y:S02]  /*2460*/  IMAD.MOV.U32 R10, RZ, RZ, R12 ;  /* 0x000000ffff0a7224 */ /* 0x004fe400078e000c */
[----:B------:R-:W-:Y:S01]  /*2470*/  ISETP.GT.AND P0, PT, R2, R5, PT ;  /* 0x000000050200720c */ /* 0x000fe20003f04270 */
[----:B------:R2:W1:Y:S01]  /*2480*/  SHFL.DOWN PT, R9, R7, 0x2, R5 ;  /* 0x0840000007097989 */ /* 0x00046200000e0005 */
[----:B----4-:R-:W-:Y:S02]  /*2490*/  IMAD.MOV.U32 R16, RZ, RZ, R14 ;  /* 0x000000ffff107224 */ /* 0x010fe400078e000e */
[----:B------:R-:W-:Y:S01]  /*24a0*/  IMAD.MOV.U32 R2, RZ, RZ, R6 ;  /* 0x000000ffff027224 */ /* 0x000fe200078e0006 */
[----:B---3--:R2:W3:Y:S01]  /*24b0*/  SHFL.DOWN PT, R11, R12, 0x2, R5 ;  /* 0x084000000c0b7989 */ /* 0x0084e200000e0005 */
[----:B------:R-:W-:-:S03]  /*24c0*/  IMAD.MOV.U32 R3, RZ, RZ, R7 ;  /* 0x000000ffff037224 */ /* 0x000fc600078e0007 */
[----:B0-----:R2:W0:Y:S04]  /*24d0*/  SHFL.DOWN PT, R13, R14, 0x2, R5 ;  /* 0x084000000e0d7989 */ /* 0x00142800000e0005 */
        /* <DEDUP_REMOVED lines=21> */
.L_x_284:
[----:B------:R-:W-:Y:S05]  /*2630*/  BSYNC.RECONVERGENT B1 ;  /* 0x0000000000017941 */ /* 0x000fea0003800200 */
.L_x_283:
[----:B-1----:R-:W-:Y:S01]  /*2640*/  VIADD R6, R4, 0x4 ;  /* 0x0000000404067836 */ /* 0x002fe20000000000 */
[----:B------:R1:W4:Y:S01]  /*2650*/  SHFL.DOWN PT, R8, R2, 0x4, R5 ;  /* 0x0880000002087989 */ /* 0x00032200000e0005 */
[----:B------:R-:W-:Y:S01]  /*2660*/  BSSY.RECONVERGENT B1, `(.L_x_285) ;  /* 0x000001e000017945 */ /* 0x000fe20003800200 */
[----:B--2---:R-:W-:Y:S02]  /*2670*/  IMAD.MOV.U32 R12, RZ, RZ, R10 ;  /* 0x000000ffff0c7224 */ /* 0x004fe400078e000a */
[----:B------:R-:W-:Y:S01]  /*2680*/  ISETP.GT.AND P0, PT, R6, R5, PT ;  /* 0x000000050600720c */ /* 0x000fe20003f04270 */
[----:B------:R1:W2:Y:S01]  /*2690*/  SHFL.DOWN PT, R9, R3, 0x4, R5 ;  /* 0x0880000003097989 */ /* 0x0002a200000e0005 */
[----:B------:R-:W-:Y:S02]  /*26a0*/  IMAD.MOV.U32 R14, RZ, RZ, R16 ;  /* 0x000000ffff0e7224 */ /* 0x000fe400078e0010 */
[----:B------:R-:W-:Y:S01]  /*26b0*/  IMAD.MOV.U32 R6, RZ, RZ, R2 ;  /* 0x000000ffff067224 */ /* 0x000fe200078e0002 */
[----:B---3--:R1:W3:Y:S01]  /*26c0*/  SHFL.DOWN PT, R11, R10, 0x4, R5 ;  /* 0x088000000a0b7989 */ /* 0x0082e200000e0005 */
[----:B------:R-:W-:-:S03]  /*26d0*/  IMAD.MOV.U32 R7, RZ, RZ, R3 ;  /* 0x000000ffff077224 */ /* 0x000fc600078e0003 */
[----:B0-----:R1:W0:Y:S04]  /*26e0*/  SHFL.DOWN PT, R13, R16, 0x4, R5 ;  /* 0x08800000100d7989 */ /* 0x00122800000e0005 */
[----:B------:R-:W-:Y:S05]  /*26f0*/  @P0 BRA `(.L_x_286) ;  /* 0x0000000000500947 */ /* 0x000fea0003800000 */
[----:B--2-4-:R-:W-:Y:S01]  /*2700*/  DSETP.GEU.AND P0, PT, |R2|, |R8|, PT ;  /* 0x400000080200722a */ /* 0x014fe20003f0e200 */
        /* <DEDUP_REMOVED lines=19> */
.L_x_286:
[----:B------:R-:W-:Y:S05]  /*2840*/  BSYNC.RECONVERGENT B1 ;  /* 0x0000000000017941 */ /* 0x000fea0003800200 */
.L_x_285:
[----:B-1----:R-:W-:Y:S01]  /*2850*/  IADD3 R2, PT, PT, R4, 0x8, RZ ;  /* 0x0000000804027810 */ /* 0x002fe20007ffe0ff */
[----:B----4-:R1:W4:Y:S01]  /*2860*/  SHFL.DOWN PT, R8, R6, 0x8, R5 ;  /* 0x0900000006087989 */ /* 0x01032200000e0005 */
[----:B------:R-:W-:Y:S01]  /*2870*/  BSSY.RECONVERGENT B1, `(.L_x_287) ;  /* 0x000001e000017945 */ /* 0x000fe20003800200 */
[----:B------:R-:W-:Y:S01]  /*2880*/  IMAD.MOV.U32 R10, RZ, RZ, R12 ;  /* 0x000000ffff0a7224 */ /* 0x000fe200078e000c */
[----:B------:R-:W-:Y:S01]  /*2890*/  ISETP.GT.AND P0, PT, R2, R5, PT ;  /* 0x000000050200720c */ /* 0x000fe20003f04270 */
[----:B--2---:R1:W2:Y:S01]  /*28a0*/  SHFL.DOWN PT, R9, R7, 0x8, R5 ;  /* 0x0900000007097989 */ /* 0x0042a200000e0005 */
        /* <DEDUP_REMOVED lines=26> */
.L_x_288:
[----:B------:R-:W-:Y:S05]  /*2a50*/  BSYNC.RECONVERGENT B1 ;  /* 0x0000000000017941 */ /* 0x000fea0003800200 */
.L_x_287:
[----:B----4-:R-:W-:Y:S01]  /*2a60*/  VIADD R8, R4, 0x10 ;  /* 0x0000001004087836 */ /* 0x010fe20000000000 */
[----:B-1----:R1:W4:Y:S01]  /*2a70*/  SHFL.DOWN PT, R6, R2, 0x10, R5 ;  /* 0x0a00000002067989 */ /* 0x00232200000e0005 */
[----:B------:R-:W-:Y:S01]  /*2a80*/  BSSY.RECONVERGENT B1, `(.L_x_289) ;  /* 0x000001e000017945 */ /* 0x000fe20003800200 */
[----:B------:R-:W-:Y:S02]  /*2a90*/  IMAD.MOV.U32 R14, RZ, RZ, R10 ;  /* 0x000000ffff0e7224 */ /* 0x000fe400078e000a */
[----:B------:R-:W-:Y:S01]  /*2aa0*/  ISETP.GT.AND P0, PT, R8, R5, PT ;  /* 0x000000050800720c */ /* 0x000fe20003f04270 */
[----:B------:R1:W1:Y:S01]  /*2ab0*/  SHFL.DOWN PT, R7, R3, 0x10, R5 ;  /* 0x0a00000003077989 */ /* 0x00026200000e0005 */
[----:B------:R-:W-:Y:S02]  /*2ac0*/  IMAD.MOV.U32 R15, RZ, RZ, R16 ;  /* 0x000000ffff0f7224 */ /* 0x000fe400078e0010 */
[----:B------:R-:W-:Y:S01]  /*2ad0*/  IMAD.MOV.U32 R12, RZ, RZ, R2 ;  /* 0x000000ffff0c7224 */ /* 0x000fe200078e0002 */
[----:B--2---:R2:W1:Y:S01]  /*2ae0*/  SHFL.DOWN PT, R9, R10, 0x10, R5 ;  /* 0x0a0000000a097989 */ /* 0x00446200000e0005 */
[----:B0-----:R-:W-:-:S03]  /*2af0*/  IMAD.MOV.U32 R13, RZ, RZ, R3 ;  /* 0x000000ffff0d7224 */ /* 0x001fc600078e0003 */
[----:B---3--:R2:W0:Y:S04]  /*2b00*/  SHFL.DOWN PT, R11, R16, 0x10, R5 ;  /* 0x0a000000100b7989 */ /* 0x00842800000e0005 */
[----:B------:R-:W-:Y:S05]  /*2b10*/  @P0 BRA `(.L_x_290) ;  /* 0x0000000000500947 */ /* 0x000fea0003800000 */
[----:B-1--4-:R-:W-:Y:S01]  /*2b20*/  DSETP.GEU.AND P0, PT, |R2|, |R6|, PT ;  /* 0x400000060200722a */ /* 0x012fe20003f0e200 */
[----:B------:R-:W-:Y:S02]  /*2b30*/  IMAD.MOV.U32 R14, RZ, RZ, R9 ;  /* 0x000000ffff0e7224 */ /* 0x000fe400078e0009 */
        /* <DEDUP_REMOVED lines=18> */
.L_x_290:
[----:B------:R-:W-:Y:S05]  /*2c60*/  BSYNC.RECONVERGENT B1 ;  /* 0x0000000000017941 */ /* 0x000fea0003800200 */
.L_x_289:
[----:B------:R-:W-:Y:S01]  /*2c70*/  ISETP.NE.AND P0, PT, R4, RZ, PT ;  /* 0x000000ff0400720c */ /* 0x000fe20003f05270 */
[----:B------:R-:W-:-:S12]  /*2c80*/  BSSY.RECONVERGENT B1, `(.L_x_291) ;  /* 0x000000a000017945 */ /* 0x000fd80003800200 */
[----:B------:R-:W-:Y:S05]  /*2c90*/  @P0 BRA `(.L_x_292) ;  /* 0x0000000000200947 */ /* 0x000fea0003800000 */
[----:B------:R-:W3:Y:S01]  /*2ca0*/  S2R R4, SR_CgaCtaId ;  /* 0x0000000000047919 */ /* 0x000ee20000008800 */
[----:B-1----:R-:W-:Y:S02]  /*2cb0*/  MOV R3, 0x400 ;  /* 0x0000040000037802 */ /* 0x002fe40000000f00 */
[----:B------:R-:W-:-:S04]  /*2cc0*/  SHF.R.U32.HI R2, RZ, 0x1, R0 ;  /* 0x00000001ff027819 */ /* 0x000fc80000011600 */
[----:B------:R-:W-:Y:S02]  /*2cd0*/  LOP3.LUT R2, R2, 0x1f0, RZ, 0xc0, !PT ;  /* 0x000001f002027812 */ /* 0x000fe400078ec0ff */
[----:B---3--:R-:W-:-:S05]  /*2ce0*/  LEA R3, R4, R3, 0x18 ;  /* 0x0000000304037211 */ /* 0x008fca00078ec0ff */
[----:B------:R-:W-:-:S05]  /*2cf0*/  IMAD.IADD R3, R2, 0x1, R3 ;  /* 0x0000000102037824 */ /* 0x000fca00078e0203 */
[----:B------:R3:W-:Y:S04]  /*2d00*/  STS.64 [R3+0x10], R14 ;  /* 0x0000100e03007388 */ /* 0x0007e80000000a00 */
[----:B------:R3:W-:Y:S02]  /*2d10*/  STS.64 [R3+0x8], R12 ;  /* 0x0000080c03007388 */ /* 0x0007e40000000a00 */
.L_x_292:
[----:B------:R-:W-:Y:S05]  /*2d20*/  BSYNC.RECONVERGENT B1 ;  /* 0x0000000000017941 */ /* 0x000fea0003800200 */
.L_x_291:
[----:B------:R-:W-:Y:S01]  /*2d30*/  BAR.SYNC.DEFER_BLOCKING 0x0 ;  /* 0x0000000000007b1d */ /* 0x000fe20000010000 */
[----:B------:R-:W-:-:S13]  /*2d40*/  ISETP.NE.AND P1, PT, R0, RZ, PT ;  /* 0x000000ff0000720c */ /* 0x000fda0003f25270 */
[----:B------:R-:W-:Y:S05]  /*2d50*/  @P1 BRA `(.L_x_268) ;  /* 0x0000003400b81947 */ /* 0x000fea0003800000 */
[----:B------:R-:W-:Y:S01]  /*2d60*/  UISETP.GE.AND UP0, UPT, UR6, 0x21, UPT ;  /* 0x000000210600788c */ /* 0x000fe2000bf06270 */
[----:B0-----:R-:W-:Y:S02]  /*2d70*/  IMAD.MOV.U32 R11, RZ, RZ, R14 ;  /* 0x000000ffff0b7224 */ /* 0x001fe400078e000e */
[----:B------:R-:W-:Y:S02]  /*2d80*/  IMAD.MOV.U32 R8, RZ, RZ, R15 ;  /* 0x000000ffff087224 */ /* 0x000fe400078e000f */
[----:B-1----:R-:W-:Y:S02]  /*2d90*/  IMAD.MOV.U32 R2, RZ, RZ, R12 ;  /* 0x000000ffff027224 */ /* 0x002fe400078e000c */
[----:B---3--:R-:W-:Y:S02]  /*2da0*/  IMAD.MOV.U32 R3, RZ, RZ, R13 ;  /* 0x000000ffff037224 */ /* 0x008fe400078e000d */
[----:B------:R-:W-:Y:S05]  /*2db0*/  BRA.U !UP0, `(.L_x_293) ;  /* 0x00000001086c7547 */ /* 0x000fea000b800000 */
[----:B------:R-:W0:Y:S01]  /*2dc0*/  S2UR UR5, SR_CgaCtaId ;  /* 0x00000000000579c3 */ /* 0x000e220000008800 */
[----:B------:R-:W-:Y:S01]  /*2dd0*/  UMOV UR4, 0x400 ;  /* 0x0000040000047882 */ /* 0x000fe20000000000 */
[----:B------:R-:W-:Y:S01]  /*2de0*/  BSSY.RECONVERGENT B1, `(.L_x_293) ;  /* 0x0000018000017945 */ /* 0x000fe20003800200 */
[----:B0-----:R-:W-:-:S09]  /*2df0*/  ULEA UR4, UR5, UR4, 0x18 ;  /* 0x0000000405047291 */ /* 0x001fd2000f8ec0ff */
[----:B--2---:R-:W0:Y:S04]  /*2e00*/  LDS.64 R4, [UR4+0x18] ;  /* 0x00001804ff047984 */ /* 0x004e280008000a00 */
        /* <DEDUP_REMOVED lines=21> */
.L_x_294:
[----:B------:R-:W-:Y:S05]  /*2f60*/  BSYNC.RECONVERGENT B1 ;  /* 0x0000000000017941 */ /* 0x000fea0003800200 */
.L_x_293:
[----:B------:R-:W-:Y:S01]  /*2f70*/  UISETP.GE.AND UP0, UPT, UR6, 0x41, UPT ;  /* 0x000000410600788c */ /* 0x000fe2000bf06270 */
[----:B------:R-:W-:Y:S02]  /*2f80*/  IMAD.MOV.U32 R9, RZ, RZ, R11 ;  /* 0x000000ffff097224 */ /* 0x000fe400078e000b */
[----:B------:R-:W-:Y:S02]  /*2f90*/  IMAD.MOV.U32 R0, RZ, RZ, R8 ;  /* 0x000000ffff007224 */ /* 0x000fe400078e0008 */
[----:B------:R-:W-:Y:S02]  /*2fa0*/  IMAD.MOV.U32 R4, RZ, RZ, R2 ;  /* 0x000000ffff047224 */ /* 0x000fe400078e0002 */
[----:B--2---:R-:W-:Y:S02]  /*2fb0*/  IMAD.MOV.U32 R5, RZ, RZ, R3 ;  /* 0x000000ffff057224 */ /* 0x004fe400078e0003 */
[----:B------:R-:W-:Y:S05]  /*2fc0*/  BRA.U !UP0, `(.L_x_295) ;  /* 0x00000001086c7547 */ /* 0x000fea000b800000 */
[----:B------:R-:W0:Y:S01]  /*2fd0*/  S2UR UR5, SR_CgaCtaId ;  /* 0x00000000000579c3 */ /* 0x000e220000008800 */
[----:B------:R-:W-:Y:S01]  /*2fe0*/  UMOV UR4, 0x400 ;  /* 0x0000040000047882 */ /* 0x000fe20000000000 */
[----:B------:R-:W-:Y:S01]  /*2ff0*/  BSSY.RECONVERGENT B1, `(.L_x_295) ;  /* 0x0000018000017945 */ /* 0x000fe20003800200 */
[----:B0-----:R-:W-:-:S09]  /*3000*/  ULEA UR4, UR5, UR4, 0x18 ;  /* 0x0000000405047291 */ /* 0x001fd2000f8ec0ff */
[----:B----4-:R-:W0:Y:S04]  /*3010*/  LDS.64 R6, [UR4+0x28] ;  /* 0x00002804ff067984 */ /* 0x010e280008000a00 */
        /* <DEDUP_REMOVED lines=21> */
.L_x_296:
[----:B------:R-:W-:Y:S05]  /*3170*/  BSYNC.RECONVERGENT B1 ;  /* 0x0000000000017941 */ /* 0x000fea0003800200 */
.L_x_295:
        /* <DEDUP_REMOVED lines=32> */
.L_x_298:
[----:B------:R-:W-:Y:S05]  /*3380*/  BSYNC.RECONVERGENT B1 ;  /* 0x0000000000017941 */ /* 0x000fea0003800200 */
.L_x_297:
        /* <DEDUP_REMOVED lines=32> */
.L_x_300:
[----:B------:R-:W-:Y:S05]  /*3590*/  BSYNC.RECONVERGENT B1 ;  /* 0x0000000000017941 */ /* 0x000fea0003800200 */
.L_x_299:
        /* <DEDUP_REMOVED lines=32> */
.L_x_302:
[----:B------:R-:W-:Y:S05]  /*37a0*/  BSYNC.RECONVERGENT B1 ;  /* 0x0000000000017941 */ /* 0x000fea0003800200 */
.L_x_301:
        /* <DEDUP_REMOVED lines=32> */
.L_x_304:
[----:B------:R-:W-:Y:S05]  /*39b0*/  BSYNC.RECONVERGENT B1 ;  /* 0x0000000000017941 */ /* 0x000fea0003800200 */
.L_x_303:
        /* <DEDUP_REMOVED lines=32> */
.L_x_236:
[----:B------:R-:W1:Y:S01]  /*3bc0*/  S2R R0, SR_TID.X ;  /* 0x0000000000007919 */ /* 0x000e620000002100 */
[----:B------:R-:W1:Y:S01]  /*3bd0*/  LDC.64 R2, c[0x0][0x380] ;  /* 0x0000e000ff027b82 */ /* 0x000e620000000a00 */
[----:B------:R-:W2:Y:S01]  /*3be0*/  LDCU.64 UR6, c[0x0][0x388] ;  /* 0x00007100ff0677ac */ /* 0x000ea20008000a00 */
[----:B-1----:R-:W-:-:S05]  /*3bf0*/  IMAD.WIDE.U32 R2, R0, 0x8, R2 ;  /* 0x0000000800027825 */ /* 0x002fca00078e0002 */
[----:B0-----:R-:W3:Y:S04]  /*3c00*/  LDG.E.64 R4, desc[UR8][R2.64] ;  /* 0x0000000802047981 */ /* 0x001ee8000c1e1b00 */
[----:B------:R-:W3:Y:S04]  /*3c10*/  LDG.E.64 R6, desc[UR8][R2.64+0x800] ;  /* 0x0008000802067981 */ /* 0x000ee8000c1e1b00 */
[----:B------:R-:W4:Y:S04]  /*3c20*/  LDG.E.64 R8, desc[UR8][R2.64+0x1000] ;  /* 0x0010000802087981 */ /* 0x000f28000c1e1b00 */
[----:B------:R-:W5:Y:S04]  /*3c30*/  LDG.E.64 R12, desc[UR8][R2.64+0x1800] ;  /* 0x00180008020c7981 */ /* 0x000f68000c1e1b00 */
[----:B------:R-:W5:Y:S01]  /*3c40*/  LDG.E.64 R10, desc[UR8][R2.64+0x2000] ;  /* 0x00200008020a7981 */ /* 0x000f62000c1e1b00 */
[----:B------:R-:W-:Y:S01]  /*3c50*/  BSSY.RECONVERGENT B1, `(.L_x_305) ;  /* 0x000001c000017945 */ /* 0x000fe20003800200 */
[----:B---3--:R-:W-:-:S06]  /*3c60*/  DSETP.GEU.AND P0, PT, |R4|, |R6|, PT ;  /* 0x400000060400722a */ /* 0x008fcc0003f0e200 */
[----:B------:R-:W-:Y:S02]  /*3c70*/  FSEL R4, R4, R6, P0 ;  /* 0x0000000604047208 */ /* 0x000fe40000000000 */
[----:B------:R-:W-:Y:S01]  /*3c80*/  FSEL R5, R5, R7, P0 ;  /* 0x0000000705057208 */ /* 0x000fe20000000000 */
[C---:B------:R-:W-:Y:S01]  /*3c90*/  VIADD R7, R0.reuse, 0x200 ;  /* 0x0000020000077836 */ /* 0x040fe20000000000 */
[----:B------:R-:W-:-:S04]  /*3ca0*/  LOP3.LUT R6, R0, 0x400, RZ, 0xfc, !PT ;  /* 0x0000040000067812 */ /* 0x000fc800078efcff */
[----:B----4-:R-:W-:Y:S01]  /*3cb0*/  DSETP.GEU.AND P1, PT, |R4|, |R8|, PT ;  /* 0x400000080400722a */ /* 0x010fe20003f2e200 */
[----:B--2---:R-:W-:-:S05]  /*3cc0*/  IADD3 R17, P4, PT, R6, UR6, RZ ;  /* 0x0000000606117c10 */ /* 0x004fca000ff9e0ff */
[----:B------:R-:W-:Y:S01]  /*3cd0*/  FSEL R4, R4, R8, P1 ;  /* 0x0000000804047208 */ /* 0x000fe20000800000 */
[----:B------:R-:W-:Y:S01]  /*3ce0*/  IMAD.X R16, RZ, RZ, UR7, P4 ;  /* 0x00000007ff107e24 */ /* 0x000fe2000a0e06ff */
[----:B------:R-:W-:Y:S01]  /*3cf0*/  FSEL R5, R5, R9, P1 ;  /* 0x0000000905057208 */ /* 0x000fe20000800000 */
[----:B------:R-:W-:-:S05]  /*3d00*/  VIADD R9, R0, 0x100 ;  /* 0x0000010000097836 */ /* 0x000fca0000000000 */
[----:B-----5:R-:W-:Y:S01]  /*3d10*/  DSETP.GEU.AND P2, PT, |R4|, |R12|, PT ;  /* 0x4000000c0400722a */ /* 0x020fe20003f4e200 */
[----:B------:R-:W-:-:S05]  /*3d20*/  @P1 SEL R7, R0, R9, P0 ;  /* 0x0000000900071207 */ /* 0x000fca0000000000 */
[----:B------:R-:W-:Y:S02]  /*3d30*/  FSEL R4, R4, R12, P2 ;  /* 0x0000000c04047208 */ /* 0x000fe40001000000 */
[----:B------:R-:W-:-:S06]  /*3d40*/  FSEL R5, R5, R13, P2 ;  /* 0x0000000d05057208 */ /* 0x000fcc0001000000 */
[----:B------:R-:W-:Y:S01]  /*3d50*/  DSETP.GEU.AND P3, PT, |R4|, |R10|, PT ;  /* 0x4000000a0400722a */ /* 0x000fe20003f6e200 */
[----:B------:R-:W-:-:S13]  /*3d60*/  @!P2 VIADD R7, R0, 0x300 ;  /* 0x000003000007a836 */ /* 0x000fda0000000000 */
[----:B------:R-:W-:Y:S05]  /*3d70*/  @!P3 BRA `(.L_x_306) ;  /* 0x000000000024b947 */ /* 0x000fea0003800000 */
[C---:B------:R-:W-:Y:S02]  /*3d80*/  ISETP.GE.U32.AND P0, PT, R7.reuse, R6, PT ;  /* 0x000000060700720c */ /* 0x040fe40003f06070 */
[----:B------:R-:W-:Y:S02]  /*3d90*/  IADD3 R6, P1, PT, R7, UR6, RZ ;  /* 0x0000000607067c10 */ /* 0x000fe4000ff3e0ff */
[----:B------:R-:W-:-:S03]  /*3da0*/  ISETP.GE.U32.AND.EX P0, PT, RZ, RZ, PT, P0 ;  /* 0x000000ffff00720c */ /* 0x000fc60003f06100 */
[----:B------:R-:W-:-:S10]  /*3db0*/  IMAD.X R7, RZ, RZ, UR7, P1 ;  /* 0x00000007ff077e24 */ /* 0x000fd400088e06ff */
[----:B------:R-:W-:-:S06]  /*3dc0*/  DSETP.LT.OR P0, PT, |R10|, |R4|, !P0 ;  /* 0x400000040a00722a */ /* 0x000fcc0004701600 */
[----:B------:R-:W-:Y:S02]  /*3dd0*/  FSEL R10, R4, R10, P0 ;  /* 0x0000000a040a7208 */ /* 0x000fe40000000000 */
[----:B------:R-:W-:Y:S02]  /*3de0*/  FSEL R11, R5, R11, P0 ;  /* 0x0000000b050b7208 */ /* 0x000fe40000000000 */
[----:B------:R-:W-:Y:S02]  /*3df0*/  SEL R17, R6, R17, P0 ;  /* 0x0000001106117207 */ /* 0x000fe40000000000 */
[----:B------:R-:W-:-:S07]  /*3e00*/  SEL R16, R7, R16, P0 ;  /* 0x0000001007107207 */ /* 0x000fce0000000000 */
.L_x_306:
[----:B------:R-:W-:Y:S05]  /*3e10*/  BSYNC.RECONVERGENT B1 ;  /* 0x0000000000017941 */ /* 0x000fea0003800200 */
.L_x_305:
[----:B------:R-:W-:Y:S01]  /*3e20*/  UISETP.GE.U32.AND UP0, UPT, UR4, 0xa00, UPT ;  /* 0x00000a000400788c */ /* 0x000fe2000bf06070 */
[----:B------:R-:W-:Y:S02]  /*3e30*/  IMAD.MOV.U32 R19, RZ, RZ, 0x500 ;  /* 0x00000500ff137424 */ /* 0x000fe400078e00ff */
[----:B------:R-:W-:Y:S01]  /*3e40*/  IMAD.MOV.U32 R18, RZ, RZ, RZ ;  /* 0x000000ffff127224 */ /* 0x000fe200078e00ff */
[----:B------:R-:W-:-:S09]  /*3e50*/  UISETP.GE.U32.AND.EX UP0, UPT, UR5, URZ, UPT, UP0 ;  /* 0x000000ff0500728c */ /* 0x000fd2000bf06100 */
[----:B------:R-:W-:Y:S05]  /*3e60*/  BRA.U !UP0, `(.L_x_307) ;  /* 0x0000000508587547 */ /* 0x000fea000b800000 */
[----:B------:R-:W-:Y:S01]  /*3e70*/  IMAD.MOV.U32 R12, RZ, RZ, R10 ;  /* 0x000000ffff0c7224 */ /* 0x000fe200078e000a */
[----:B------:R-:W0:Y:S01]  /*3e80*/  LDCU.64 UR6, c[0x0][0x388] ;  /* 0x00007100ff0677ac */ /* 0x000e220008000a00 */
[----:B------:R-:W-:Y:S02]  /*3e90*/  IMAD.MOV.U32 R13, RZ, RZ, R11 ;  /* 0x000000ffff0d7224 */ /* 0x000fe400078e000b */
[----:B------:R-:W-:Y:S01]  /*3ea0*/  IMAD.MOV.U32 R21, RZ, RZ, 0x500 ;  /* 0x00000500ff157424 */ /* 0x000fe200078e00ff */
[----:B------:R-:W1:Y:S01]  /*3eb0*/  LDCU.64 UR4, c[0x0][0x398] ;  /* 0x00007300ff0477ac */ /* 0x000e620008000a00 */
[----:B------:R-:W-:-:S07]  /*3ec0*/  IMAD.MOV.U32 R19, RZ, RZ, RZ ;  /* 0x000000ffff137224 */ /* 0x000fce00078e00ff */
.L_x_308:
[----:B------:R-:W-:-:S04]  /*3ed0*/  LEA R24, P0, R21, R2, 0x3 ;  /* 0x0000000215187211 */ /* 0x000fc800078018ff */
[----:B------:R-:W-:-:S05]  /*3ee0*/  LEA.HI.X R25, R21, R3, R19, 0x3, P0 ;  /* 0x0000000315197211 */ /* 0x000fca00000f1c13 */
[----:B------:R-:W2:Y:S04]  /*3ef0*/  LDG.E.64 R14, desc[UR8][R24.64] ;  /* 0x00000008180e7981 */ /* 0x000ea8000c1e1b00 */
[----:B------:R-:W3:Y:S04]  /*3f00*/  LDG.E.64 R8, desc[UR8][R24.64+0x800] ;  /* 0x0008000818087981 */ /* 0x000ee8000c1e1b00 */
[----:B------:R-:W4:Y:S04]  /*3f10*/  LDG.E.64 R6, desc[UR8][R24.64+0x1000] ;  /* 0x0010000818067981 */ /* 0x000f28000c1e1b00 */
[----:B------:R-:W5:Y:S04]  /*3f20*/  LDG.E.64 R4, desc[UR8][R24.64+0x1800] ;  /* 0x0018000818047981 */ /* 0x000f68000c1e1b00 */
[----:B------:R-:W5:Y:S01]  /*3f30*/  LDG.E.64 R10, desc[UR8][R24.64+0x2000] ;  /* 0x00200008180a7981 */ /* 0x000f62000c1e1b00 */
[----:B0-----:R-:W-:-:S04]  /*3f40*/  IADD3 R20, P0, P1, R21, UR6, R0 ;  /* 0x0000000615147c10 */ /* 0x001fc8000f91e000 */
[----:B------:R-:W-:Y:S01]  /*3f50*/  IADD3.X R18, PT, PT, R19, UR7, RZ, P0, P1 ;  /* 0x0000000713127c10 */ /* 0x000fe200087e24ff */
[----:B------:R-:W-:-:S04]  /*3f60*/  IMAD.MOV.U32 R22, RZ, RZ, R20 ;  /* 0x000000ffff167224 */ /* 0x000fc800078e0014 */
[----:B------:R-:W-:Y:S01]  /*3f70*/  IMAD.MOV.U32 R23, RZ, RZ, R18 ;  /* 0x000000ffff177224 */ /* 0x000fe200078e0012 */
[----:B--2---:R-:W-:-:S14]  /*3f80*/  DSETP.GEU.AND P2, PT, |R12|, |R14|, PT ;  /* 0x4000000e0c00722a */ /* 0x004fdc0003f4e200 */
[----:B------:R-:W-:-:S04]  /*3f90*/  @P2 ISETP.GE.U32.AND P0, PT, R17, R22, PT ;  /* 0x000000161100220c */ /* 0x000fc80003f06070 */
[----:B------:R-:W-:-:S13]  /*3fa0*/  @P2 ISETP.GE.AND.EX P0, PT, R16, R23, PT, P0 ;  /* 0x000000171000220c */ /* 0x000fda0003f06300 */
[----:B------:R-:W-:-:S06]  /*3fb0*/  @P2 DSETP.LT.OR P0, PT, |R14|, |R12|, !P0 ;  /* 0x4000000c0e00222a */ /* 0x000fcc0004701600 */
[----:B------:R-:W-:Y:S02]  /*3fc0*/  @P2 FSEL R13, R13, R15, P0 ;  /* 0x0000000f0d0d2208 */ /* 0x000fe40000000000 */
[----:B------:R-:W-:Y:S02]  /*3fd0*/  @P2 FSEL R12, R12, R14, P0 ;  /* 0x0000000e0c0c2208 */ /* 0x000fe40000000000 */
[----:B------:R-:W-:Y:S01]  /*3fe0*/  @P2 SEL R22, R17, R22, P0 ;  /* 0x0000001611162207 */ /* 0x000fe20000000000 */
[----:B------:R-:W-:Y:S01]  /*3ff0*/  @P2 IMAD.MOV.U32 R15, RZ, RZ, R13 ;  /* 0x000000ffff0f2224 */ /* 0x000fe200078e000d */
[----:B------:R-:W-:Y:S01]  /*4000*/  IADD3 R13, P3, PT, R20, 0x100, RZ ;  /* 0x00000100140d7810 */ /* 0x000fe20007f7e0ff */
[----:B------:R-:W-:Y:S01]  /*4010*/  @P2 IMAD.MOV.U32 R14, RZ, RZ, R12 ;  /* 0x000000ffff0e2224 */ /* 0x000fe200078e000c */
[----:B------:R-:W-:-:S03]  /*4020*/  @P2 SEL R23, R16, R23, P0 ;  /* 0x0000001710172207 */ /* 0x000fc60000000000 */
[----:B------:R-:W-:Y:S02]  /*4030*/  IMAD.X R16, RZ, RZ, R18, P3 ;  /* 0x000000ffff107224 */ /* 0x000fe400018e0612 */
[----:B---3--:R-:W-:-:S14]  /*4040*/  DSETP.GEU.AND P1, PT, |R14|, |R8|, PT ;  /* 0x400000080e00722a */ /* 0x008fdc0003f2e200 */
        /* <DEDUP_REMOVED lines=11> */
[----:B----4-:R-:W-:-:S14]  /*4100*/  DSETP.GEU.AND P2, PT, |R8|, |R6|, PT ;  /* 0x400000060800722a */ /* 0x010fdc0003f4e200 */
        /* <DEDUP_REMOVED lines=10> */
[----:B------:R-:W-:Y:S01]  /*41b0*/  IMAD.X R9, RZ, RZ, R18, P3 ;  /* 0x000000ffff097224 */ /* 0x000fe200018e0612 */
[----:B------:R-:W-:Y:S01]  /*41c0*/  IADD3 R17, P3, PT, R20, 0x400, RZ ;  /* 0x0000040014117810 */ /* 0x000fe20007f7e0ff */
[----:B-----5:R-:W-:-:S04]  /*41d0*/  DSETP.GEU.AND P1, PT, |R6|, |R4|, PT ;  /* 0x400000040600722a */ /* 0x020fc80003f2e200 */
[----:B------:R-:W-:-:S10]  /*41e0*/  IMAD.X R16, RZ, RZ, R18, P3 ;  /* 0x000000ffff107224 */ /* 0x000fd400018e0612 */
        /* <DEDUP_REMOVED lines=8> */
[----:B------:R-:W-:Y:S01]  /*4270*/  @P1 IMAD.MOV.U32 R5, RZ, RZ, R7 ;  /* 0x000000ffff051224 */ /* 0x000fe200078e0007 */
[C---:B------:R-:W-:Y:S02]  /*4280*/  IADD3 R6, P1, PT, R21.reuse, 0xa00, RZ ;  /* 0x00000a0015067810 */ /* 0x040fe40007f3e0ff */
[----:B------:R-:W-:-:S02]  /*4290*/  IADD3 R21, P3, PT, R21, 0x500, RZ ;  /* 0x0000050015157810 */ /* 0x000fc40007f7e0ff */
[----:B-1----:R-:W-:Y:S01]  /*42a0*/  ISETP.GT.U32.AND P4, PT, R6, UR4, PT ;  /* 0x0000000406007c0c */ /* 0x002fe2000bf84070 */
[----:B------:R-:W-:Y:S01]  /*42b0*/  DSETP.GEU.AND P2, PT, |R4|, |R10|, PT ;  /* 0x4000000a0400722a */ /* 0x000fe20003f4e200 */
[--C-:B------:R-:W-:Y:S02]  /*42c0*/  IMAD.X R6, RZ, RZ, R19.reuse, P1 ;  /* 0x000000ffff067224 */ /* 0x100fe400008e0613 */
[----:B------:R-:W-:-:S03]  /*42d0*/  IMAD.X R18, RZ, RZ, R19, P3 ;  /* 0x000000ffff127224 */ /* 0x000fc600018e0613 */
[----:B------:R-:W-:Y:S01]  /*42e0*/  ISETP.GT.AND.EX P1, PT, R6, UR5, PT, P4 ;  /* 0x0000000506007c0c */ /* 0x000fe2000bf24340 */
[----:B------:R-:W-:-:S07]  /*42f0*/  IMAD.MOV.U32 R19, RZ, RZ, R18 ;  /* 0x000000ffff137224 */ /* 0x000fce00078e0012 */
        /* <DEDUP_REMOVED lines=8> */
[----:B------:R-:W-:Y:S02]  /*4380*/  @P2 IMAD.MOV.U32 R11, RZ, RZ, R5 ;  /* 0x000000ffff0b2224 */ /* 0x000fe400078e0005 */
[----:B------:R-:W-:Y:S02]  /*4390*/  IMAD.MOV.U32 R12, RZ, RZ, R10 ;  /* 0x000000ffff0c7224 */ /* 0x000fe400078e000a */
[----:B------:R-:W-:Y:S01]  /*43a0*/  IMAD.MOV.U32 R13, RZ, RZ, R11 ;  /* 0x000000ffff0d7224 */ /* 0x000fe200078e000b */
[----:B------:R-:W-:Y:S06]  /*43b0*/  @!P1 BRA `(.L_x_308) ;  /* 0xfffffff800c49947 */ /* 0x000fec000383ffff */
[----:B------:R-:W-:-:S07]  /*43c0*/  IMAD.MOV.U32 R19, RZ, RZ, R21 ;  /* 0x000000ffff137224 */ /* 0x000fce00078e0015 */
.L_x_307:
[----:B------:R-:W-:-:S04]  /*43d0*/  ISETP.GE.U32.AND P0, PT, R19, UR4, PT ;  /* 0x0000000413007c0c */ /* 0x000fc8000bf06070 */
[----:B------:R-:W-:-:S13]  /*43e0*/  ISETP.GE.AND.EX P0, PT, R18, UR5, PT, P0 ;  /* 0x0000000512007c0c */ /* 0x000fda000bf06300 */
[----:B------:R-:W-:Y:S05]  /*43f0*/  @P0 BRA `(.L_x_309) ;  /* 0x0000000800c40947 */ /* 0x000fea0003800000 */
[----:B------:R-:W-:Y:S01]  /*4400*/  IADD3 R21, PT, PT, -R19, UR4, RZ ;  /* 0x0000000413157c10 */ /* 0x000fe2000fffe1ff */
[----:B------:R-:W-:Y:S03]  /*4410*/  BSSY.RECONVERGENT B1, `(.L_x_309) ;  /* 0x00000af000017945 */ /* 0x000fe60003800200 */
[----:B------:R-:W-:-:S13]  /*4420*/  ISETP.GE.AND P0, PT, R0, R21, PT ;  /* 0x000000150000720c */ /* 0x000fda0003f06270 */
[----:B------:R-:W-:Y:S05]  /*4430*/  @P0 BRA `(.L_x_310) ;  /* 0x0000000800b00947 */ /* 0x000fea0003800000 */
[-C--:B------:R-:W-:Y:S01]  /*4440*/  LOP3.LUT R6, RZ, R0.reuse, RZ, 0x33, !PT ;  /* 0x00000000ff067212 */ /* 0x080fe200078e33ff */
[----:B------:R-:W-:Y:S01]  /*4450*/  BSSY.RECONVERGENT B2, `(.L_x_311) ;  /* 0x0000036000027945 */ /* 0x000fe20003800200 */
[----:B------:R-:W-:Y:S02]  /*4460*/  MOV R12, R0 ;  /* 0x00000000000c7202 */ /* 0x000fe40000000f00 */
        /* <DEDUP_REMOVED lines=9> */
[----:B------:R-:W-:Y:S02]  /*4500*/  LOP3.LUT R2, R2, 0x3, RZ, 0xc0, !PT ;  /* 0x0000000302027812 */ /* 0x000fe400078ec0ff */
[----:B------:R-:W-:-:S03]  /*4510*/  IADD3 R13, P0, PT, R9, UR6, RZ ;  /* 0x00000006090d7c10 */ /* 0x000fc6000ff1e0ff */
[----:B------:R-:W-:Y:S01]  /*4520*/  IMAD.MOV R7, RZ, RZ, -R2 ;  /* 0x000000ffff077224 */ /* 0x000fe200078e0a02 */
[----:B0-----:R-:W-:-:S04]  /*4530*/  LEA R8, P1, R9, UR10, 0x3 ;  /* 0x0000000a09087c11 */ /* 0x001fc8000f8218ff */
[----:B------:R-:W-:Y:S02]  /*4540*/  LEA.HI.X R9, R9, UR11, R14, 0x3, P1 ;  /* 0x0000000b09097c11 */ /* 0x000fe400088f1c0e */
[----:B------:R-:W-:-:S07]  /*4550*/  IADD3.X R14, PT, PT, R14, UR7, RZ, P0, !PT ;  /* 0x000000070e0e7c10 */ /* 0x000fce00087fe4ff */
.L_x_315:
        /* <DEDUP_REMOVED lines=31> */
.L_x_314:
[----:B------:R-:W-:Y:S05]  /*4750*/  BSYNC.RECONVERGENT B3 ;  /* 0x0000000000037941 */ /* 0x000fea0003800200 */
.L_x_313:
[----:B------:R-:W-:Y:S01]  /*4760*/  IADD3 R13, P0, PT, R13, 0x100, RZ ;  /* 0x000001000d0d7810 */ /* 0x000fe20007f1e0ff */
[----:B------:R-:W-:Y:S02]  /*4770*/  VIADD R12, R12, 0x100 ;  /* 0x000001000c0c7836 */ /* 0x000fe40000000000 */
[----:B------:R-:W-:Y:S02]  /*4780*/  IMAD.X R9, RZ, RZ, R9, P3 ;  /* 0x000000ffff097224 */ /* 0x000fe400018e0609 */
[----:B------:R-:W-:Y:S01]  /*4790*/  IMAD.X R14, RZ, RZ, R14, P0 ;  /* 0x000000ffff0e7224 */ /* 0x000fe200000e060e */
[----:B------:R-:W-:Y:S07]  /*47a0*/  @P2 BRA `(.L_x_315) ;  /* 0xfffffffc006c2947 */ /* 0x000fee000383ffff */
.L_x_312:
[----:B------:R-:W-:Y:S05]  /*47b0*/  BSYNC.RECONVERGENT B2 ;  /* 0x0000000000027941 */ /* 0x000fea0003800200 */
.L_x_311:
[----:B------:R-:W-:-:S13]  /*47c0*/  ISETP.GE.U32.AND P0, PT, R6, 0x300, PT ;  /* 0x000003000600780c */ /* 0x000fda0003f06070 */
[----:B------:R-:W-:Y:S05]  /*47d0*/  @!P0 BRA `(.L_x_310) ;  /* 0x0000000400c88947 */ /* 0x000fea0003800000 */
[----:B------:R-:W0:Y:S01]  /*47e0*/  LDC.64 R8, c[0x0][0x380] ;  /* 0x0000e000ff087b82 */ /* 0x000e220000000a00 */
[----:B------:R-:W-:-:S07]  /*47f0*/  VIADD R20, R12, 0x200 ;  /* 0x000002000c147836 */ /* 0x000fce0000000000 */
[----:B------:R-:W1:Y:S02]  /*4800*/  LDC.64 R6, c[0x0][0x388] ;  /* 0x0000e200ff067b82 */ /* 0x000e640000000a00 */
.L_x_324:
        /* <DEDUP_REMOVED lines=30> */
.L_x_317:
[----:B------:R-:W-:Y:S05]  /*49f0*/  BSYNC.RECONVERGENT B2 ;  /* 0x0000000000027941 */ /* 0x000fea0003800200 */
.L_x_316:
        /* <DEDUP_REMOVED lines=9> */
[----:B------:R-:W-:-:S03]  /*4a90*/  IMAD.MOV.U32 R24, RZ, RZ, R26 ;  /* 0x000000ffff187224 */ /* 0x000fc600078e001a */
[----:B------:R-:W-:Y:S01]  /*4aa0*/  MOV R25, R27 ;  /* 0x0000001b00197202 */ /* 0x000fe20000000f00 */
        /* <DEDUP_REMOVED lines=15> */
.L_x_319:
[----:B------:R-:W-:Y:S05]  /*4ba0*/  BSYNC.RECONVERGENT B2 ;  /* 0x0000000000027941 */ /* 0x000fea0003800200 */
.L_x_318:
[----:B------:R-:W-:Y:S01]  /*4bb0*/  DSETP.GEU.AND P0, PT, |R16|, |R10|, PT ;  /* 0x4000000a1000722a */ /* 0x000fe20003f0e200 */
[CC--:B------:R-:W-:Y:S01]  /*4bc0*/  IADD3 R13, P1, P4, R19.reuse, R6.reuse, R20 ;  /* 0x00000006130d7210 */ /* 0x0c0fe20007c3e014 */
[----:B------:R-:W-:Y:S01]  /*4bd0*/  VIADD R4, R20, 0x100 ;  /* 0x0000010014047836 */ /* 0x000fe20000000000 */
[----:B------:R-:W-:Y:S01]  /*4be0*/  BSSY.RECONVERGENT B2, `(.L_x_320) ;  /* 0x0000016000027945 */ /* 0x000fe20003800200 */
[----:B------:R-:W-:Y:S01]  /*4bf0*/  IMAD.MOV.U32 R2, RZ, RZ, R10 ;  /* 0x000000ffff027224 */ /* 0x000fe200078e000a */
[----:B------:R-:W-:Y:S01]  /*4c00*/  IADD3.X R22, PT, PT, R18, R7, RZ, P1, P4 ;  /* 0x0000000712167210 */ /* 0x000fe20000fe84ff */
[----:B------:R-:W-:Y:S01]  /*4c10*/  IMAD.MOV.U32 R5, RZ, RZ, R13 ;  /* 0x000000ffff057224 */ /* 0x000fe200078e000d */
[----:B------:R-:W-:Y:S01]  /*4c20*/  IADD3 R4, P2, P3, R19, R6, R4 ;  /* 0x0000000613047210 */ /* 0x000fe20007b5e004 */
        /* <DEDUP_REMOVED lines=17> */
.L_x_321:
[----:B------:R-:W-:Y:S05]  /*4d40*/  BSYNC.RECONVERGENT B2 ;  /* 0x0000000000027941 */ /* 0x000fea0003800200 */
.L_x_320:
[----:B------:R-:W-:Y:S01]  /*4d50*/  DSETP.GEU.AND P0, PT, |R2|, |R14|, PT ;  /* 0x4000000e0200722a */ /* 0x000fe20003f0e200 */
[----:B------:R-:W-:Y:S01]  /*4d60*/  IADD3.X R13, PT, PT, R18, R7, RZ, P2, P3 ;  /* 0x00000007120d7210 */ /* 0x000fe200017e64ff */
        /* <DEDUP_REMOVED lines=20> */
.L_x_323:
[----:B------:R-:W-:Y:S05]  /*4eb0*/  BSYNC.RECONVERGENT B2 ;  /* 0x0000000000027941 */ /* 0x000fea0003800200 */
.L_x_322:
[C---:B------:R-:W-:Y:S02]  /*4ec0*/  VIADD R2, R20.reuse, 0x200 ;  /* 0x0000020014027836 */ /* 0x040fe40000000000 */
[----:B------:R-:W-:-:S03]  /*4ed0*/  VIADD R20, R20, 0x400 ;  /* 0x0000040014147836 */ /* 0x000fc60000000000 */
[----:B------:R-:W-:-:S13]  /*4ee0*/  ISETP.GE.AND P0, PT, R2, R21, PT ;  /* 0x000000150200720c */ /* 0x000fda0003f06270 */
[----:B------:R-:W-:Y:S05]  /*4ef0*/  @!P0 BRA `(.L_x_324) ;  /* 0xfffffff800448947 */ /* 0x000fea000383ffff */
.L_x_310:
[----:B------:R-:W-:Y:S05]  /*4f00*/  BSYNC.RECONVERGENT B1 ;  /* 0x0000000000017941 */ /* 0x000fea0003800200 */
.L_x_309:
        /* <DEDUP_REMOVED lines=32> */
.L_x_326:
[----:B------:R-:W-:Y:S05]  /*5110*/  BSYNC.RECONVERGENT B1 ;  /* 0x0000000000017941 */ /* 0x000fea0003800200 */
.L_x_325:
        /* <DEDUP_REMOVED lines=31> */
.L_x_328:
[----:B------:R-:W-:Y:S05]  /*5310*/  BSYNC.RECONVERGENT B1 ;  /* 0x0000000000017941 */ /* 0x000fea0003800200 */
.L_x_327:
        /* <DEDUP_REMOVED lines=31> */
.L_x_330:
[----:B------:R-:W-:Y:S05]  /*5510*/  BSYNC.RECONVERGENT B1 ;  /* 0x0000000000017941 */ /* 0x000fea0003800200 */
.L_x_329:
[----:B------:R-:W-:Y:S01]  /*5520*/  ISETP.GT.AND P0, PT, R8, 0x17, PT ;  /* 0x000000170800780c */ /* 0x000fe20003f04270 */
[----:B-1----:R1:W1:Y:S01]  /*5530*/  SHFL.DOWN PT, R6, R2, 0x8, 0x1f ;  /* 0x09001f0002067f89 */ /* 0x00226200000e0000 */
[----:B------:R-:W-:Y:S01]  /*5540*/  BSSY.RECONVERGENT B1, `(.L_x_331) ;  /* 0x000001d000017945 */ /* 0x000fe20003800200 */
[----:B--2---:R-:W-:Y:S02]  /*5550*/  IMAD.MOV.U32 R9, RZ, RZ, R11 ;  /* 0x000000ffff097224 */ /* 0x004fe400078e000b */
[----:B---3--:R2:W3:Y:S01]  /*5560*/  SHFL.DOWN PT, R7, R3, 0x8, 0x1f ;  /* 0x09001f0003077f89 */ /* 0x0084e200000e0000 */
[----:B------:R-:W-:Y:S02]  /*5570*/  IMAD.MOV.U32 R10, RZ, RZ, R12 ;  /* 0x000000ffff0a7224 */ /* 0x000fe400078e000c */
[----:B------:R-:W-:Y:S01]  /*5580*/  IMAD.MOV.U32 R4, RZ, RZ, R2 ;  /* 0x000000ffff047224 */ /* 0x000fe200078e0002 */
[----:B0-----:R2:W0:Y:S01]  /*5590*/  SHFL.DOWN PT, R14, R11, 0x8, 0x1f ;  /* 0x09001f000b0e7f89 */ /* 0x00142200000e0000 */
[----:B------:R-:W-:-:S03]  /*55a0*/  IMAD.MOV.U32 R5, RZ, RZ, R3 ;  /* 0x000000ffff057224 */ /* 0x000fc600078e0003 */
[----:B----4-:R2:W4:Y:S01]  /*55b0*/  SHFL.DOWN PT, R13, R12, 0x8, 0x1f ;  /* 0x09001f000c0d7f89 */ /* 0x01052200000e0000 */
        /* <DEDUP_REMOVED lines=21> */
.L_x_332:
[----:B------:R-:W-:Y:S05]  /*5710*/  BSYNC.RECONVERGENT B1 ;  /* 0x0000000000017941 */ /* 0x000fea0003800200 */
.L_x_331:
        /* <DEDUP_REMOVED lines=8> */
[----:B----4-:R-:W-:-:S03]  /*57a0*/  IMAD.MOV.U32 R13, RZ, RZ, R5 ;  /* 0x000000ffff0d7224 */ /* 0x010fc600078e0005 */
[----:B---3--:R3:W4:Y:S01]  /*57b0*/  SHFL.DOWN PT, R7, R10, 0x10, 0x1f ;  /* 0x0a001f000a077f89 */ /* 0x00872200000e0000 */
[----:B------:R-:W-:Y:S05]  /*57c0*/  @P0 BRA `(.L_x_334) ;  /* 0x0000000000500947 */ /* 0x000fea0003800000 */
[----:B-12---:R-:W-:Y:S01]  /*57d0*/  DSETP.GEU.AND P0, PT, |R4|, |R2|, PT ;  /* 0x400000020400722a */ /* 0x006fe20003f0e200 */
        /* <DEDUP_REMOVED lines=19> */
.L_x_334:
[----:B------:R-:W-:Y:S05]  /*5910*/  BSYNC.RECONVERGENT B1 ;  /* 0x0000000000017941 */ /* 0x000fea0003800200 */
.L_x_333:
        /* <DEDUP_REMOVED lines=11> */
.L_x_336:
[----:B------:R-:W-:Y:S05]  /*59d0*/  BSYNC.RECONVERGENT B1 ;  /* 0x0000000000017941 */ /* 0x000fea0003800200 */
.L_x_335:
        /* <DEDUP_REMOVED lines=8> */
[----:B0---4-:R-:W0:Y:S04]  /*5a60*/  LDS.128 R4, [R0+0x20] ;  /* 0x0000200000047984 */ /* 0x011e280000000c00 */
[----:B------:R2:W4:Y:S04]  /*5a70*/  LDS.64 R2, [R0+0x80] ;  /* 0x0000800000027984 */ /* 0x0005280000000a00 */
[----:B---3--:R2:W3:Y:S01]  /*5a80*/  LDS.128 R8, [R0+0x30] ;  /* 0x0000300000087984 */ /* 0x0084e20000000c00 */
[----:B-1----:R-:W-:Y:S01]  /*5a90*/  DSETP.GEU.AND P0, PT, |R12|, |R16|, PT ;  /* 0x400000100c00722a */ /* 0x002fe20003f0e200 */
[----:B------:R-:W-:-:S02]  /*5aa0*/  IMAD.MOV.U32 R20, RZ, RZ, R16 ;  /* 0x000000ffff147224 */ /* 0x000fc400078e0010 */
[----:B------:R-:W-:Y:S02]  /*5ab0*/  IMAD.MOV.U32 R21, RZ, RZ, R17 ;  /* 0x000000ffff157224 */ /* 0x000fe400078e0011 */
[----:B0-----:R-:W-:Y:S02]  /*5ac0*/  IMAD.MOV.U32 R23, RZ, RZ, R4 ;  /* 0x000000ffff177224 */ /* 0x001fe400078e0004 */
        /* <DEDUP_REMOVED lines=16> */
.L_x_338:
[----:B------:R-:W-:Y:S05]  /*5bd0*/  BSYNC.RECONVERGENT B1 ;  /* 0x0000000000017941 */ /* 0x000fea0003800200 */
.L_x_337:
        /* <DEDUP_REMOVED lines=23> */
.L_x_340:
[----:B------:R-:W-:Y:S05]  /*5d50*/  BSYNC.RECONVERGENT B1 ;  /* 0x0000000000017941 */ /* 0x000fea0003800200 */
.L_x_339:
        /* <DEDUP_REMOVED lines=21> */
.L_x_342:
[----:B------:R-:W-:Y:S05]  /*5eb0*/  BSYNC.RECONVERGENT B1 ;  /* 0x0000000000017941 */ /* 0x000fea0003800200 */
.L_x_341:
        /* <DEDUP_REMOVED lines=23> */
.L_x_344:
[----:B------:R-:W-:Y:S05]  /*6030*/  BSYNC.RECONVERGENT B1 ;  /* 0x0000000000017941 */ /* 0x000fea0003800200 */
.L_x_343:
        /* <DEDUP_REMOVED lines=21> */
.L_x_346:
[----:B------:R-:W-:Y:S05]  /*6190*/  BSYNC.RECONVERGENT B1 ;  /* 0x0000000000017941 */ /* 0x000fea0003800200 */
.L_x_345:
        /* <DEDUP_REMOVED lines=21> */
.L_x_348:
[----:B------:R-:W-:Y:S05]  /*62f0*/  BSYNC.RECONVERGENT B1 ;  /* 0x0000000000017941 */ /* 0x000fea0003800200 */
.L_x_347:
        /* <DEDUP_REMOVED lines=20> */
.L_x_268:
[----:B------:R-:W-:Y:S05]  /*6440*/  BSYNC.RECONVERGENT B0 ;  /* 0x0000000000007941 */ /* 0x000fea0003800200 */
.L_x_235:
[----:B------:R-:W-:Y:S05]  /*6450*/  @P1 EXIT ;  /* 0x000000000000194d */ /* 0x000fea0003800000 */
[----:B0123--:R-:W0:Y:S02]  /*6460*/  LDC.64 R2, c[0x0][0x390] ;  /* 0x0000e400ff027b82 */ /* 0x00fe240000000a00 */
[----:B0-----:R-:W-:Y:S04]  /*6470*/  STG.E.64 desc[UR8][R2.64], R12 ;  /* 0x0000000c02007986 */ /* 0x001fe8000c101b08 */
[----:B------:R-:W-:Y:S01]  /*6480*/  STG.E.64 desc[UR8][R2.64+0x8], R14 ;  /* 0x0000080e02007986 */ /* 0x000fe2000c101b08 */
[----:B------:R-:W-:Y:S05]  /*6490*/  EXIT ;  /* 0x000000000000794d */ /* 0x000fea0003800000 */
.L_x_349:
        /* <DEDUP_REMOVED lines=14> */
.L_x_736:


//--------------------- .text._ZN6thrust24THRUST_300001_SM_1000_NS8cuda_cub4core6detail13_kernel_agentINS1_8__reduce11ReduceAgentIPN4cuda3std3__45tupleIJdlEEESC_SB_iNS1_9__extrema9arg_max_fIdl9abs_max_tEEEEJSC_SC_iSG_EEEvDpT0_ --------------------------
	.section	.text._ZN6thrust24THRUST_300001_SM_1000_NS8cuda_cub4core6detail13_kernel_agentINS1_8__reduce11ReduceAgentIPN4cuda3std3__45tupleIJdlEEESC_SB_iNS1_9__extrema9arg_max_fIdl9abs_max_tEEEEJSC_SC_iSG_EEEvDpT0_,"ax",@progbits
	.align	128
        .global         _ZN6thrust24THRUST_300001_SM_1000_NS8cuda_cub4core6detail13_kernel_agentINS1_8__reduce11ReduceAgentIPN4cuda3std3__45tupleIJdlEEESC_SB_iNS1_9__extrema9arg_max_fIdl9abs_max_tEEEEJSC_SC_iSG_EEEvDpT0_
        .type           _ZN6thrust24THRUST_300001_SM_1000_NS8cuda_cub4core6detail13_kernel_agentINS1_8__reduce11ReduceAgentIPN4cuda3std3__45tupleIJdlEEESC_SB_iNS1_9__extrema9arg_max_fIdl9abs_max_tEEEEJSC_SC_iSG_EEEvDpT0_,@function
        .size           _ZN6thrust24THRUST_300001_SM_1000_NS8cuda_cub4core6detail13_kernel_agentINS1_8__reduce11ReduceAgentIPN4cuda3std3__45tupleIJdlEEESC_SB_iNS1_9__extrema9arg_max_fIdl9abs_max_tEEEEJSC_SC_iSG_EEEvDpT0_,(.L_x_737 - _ZN6thrust24THRUST_300001_SM_1000_NS8cuda_cub4core6detail13_kernel_agentINS1_8__reduce11ReduceAgentIPN4cuda3std3__45tupleIJdlEEESC_SB_iNS1_9__extrema9arg_max_fIdl9abs_max_tEEEEJSC_SC_iSG_EEEvDpT0_)
        .other          _ZN6thrust24THRUST_300001_SM_1000_NS8cuda_cub4core6detail13_kernel_agentINS1_8__reduce11ReduceAgentIPN4cuda3std3__45tupleIJdlEEESC_SB_iNS1_9__extrema9arg_max_fIdl9abs_max_tEEEEJSC_SC_iSG_EEEvDpT0_,@"STO_CUDA_ENTRY STV_DEFAULT"
_ZN6thrust24THRUST_300001_SM_1000_NS8cuda_cub4core6detail13_kernel_agentINS1_8__reduce11ReduceAgentIPN4cuda3std3__45tupleIJdlEEESC_SB_iNS1_9__extrema9arg_max_fIdl9abs_max_tEEEEJSC_SC_iSG_EEEvDpT0_:
.text._ZN6thrust24THRUST_300001_SM_1000_NS8cuda_cub4core6detail13_kernel_agentINS1_8__reduce11ReduceAgentIPN4cuda3std3__45tupleIJdlEEESC_SB_iNS1_9__extrema9arg_max_fIdl9abs_max_tEEEEJSC_SC_iSG_EEEvDpT0_:
        /* <DEDUP_REMOVED lines=21> */
.L_x_353:
[----:B0-----:R-:W-:Y:S05]  /*0150*/  BSYNC.RECONVERGENT B1 ;  /* 0x0000000000017941 */ /* 0x001fea0003800200 */
.L_x_352:
        /* <DEDUP_REMOVED lines=15> */
.L_x_360:
        /* <DEDUP_REMOVED lines=31> */
.L_x_359:
[----:B------:R-:W-:Y:S05]  /*0440*/  BSYNC.RECONVERGENT B3 ;  /* 0x0000000000037941 */ /* 0x000fea0003800200 */
.L_x_358:
[----:B------:R-:W-:Y:S02]  /*0450*/  IMAD.X R3, RZ, RZ, R3, P3 ;  /* 0x000000ffff037224 */ /* 0x000fe400018e0603 */
[----:B------:R-:W-:Y:S01]  /*0460*/  VIADD R19, R19, 0x100 ;  /* 0x0000010013137836 */ /* 0x000fe20000000000 */
[----:B------:R-:W-:Y:S06]  /*0470*/  @P2 BRA `(.L_x_360) ;  /* 0xfffffffc00742947 */ /* 0x000fec000383ffff */
.L_x_357:
[----:B------:R-:W-:Y:S05]  /*0480*/  BSYNC.RECONVERGENT B2 ;  /* 0x0000000000027941 */ /* 0x000fea0003800200 */
.L_x_356:
[----:B------:R-:W0:Y:S01]  /*0490*/  LDC.64 R8, c[0x0][0x380] ;  /* 0x0000e000ff087b82 */ /* 0x000e220000000a00 */
[----:B------:R-:W-:-:S13]  /*04a0*/  ISETP.GE.U32.AND P0, PT, R4, 0x300, PT ;  /* 0x000003000400780c */ /* 0x000fda0003f06070 */
[----:B------:R-:W-:Y:S05]  /*04b0*/  @!P0 BRA `(.L_x_355) ;  /* 0x0000000400908947 */ /* 0x000fea0003800000 */
.L_x_369:
        /* <DEDUP_REMOVED lines=13> */
[----:B------:R-:W-:Y:S01]  /*0590*/  IMAD.MOV.U32 R23, RZ, RZ, R12 ;  /* 0x000000ffff177224 */ /* 0x000fe200078e000c */
[----:B------:R-:W-:Y:S01]  /*05a0*/  MOV R25, R13 ;  /* 0x0000000d00197202 */ /* 0x000fe20000000f00 */
[----:B------:R-:W-:Y:S02]  /*05b0*/  IMAD.MOV.U32 R2, RZ, RZ, R14 ;  /* 0x000000ffff027224 */ /* 0x000fe400078e000e */
[----:B------:R-:W-:-:S09]  /*05c0*/  IMAD.MOV.U32 R3, RZ, RZ, R15 ;  /* 0x000000ffff037224 */ /* 0x000fd200078e000f */
        /* <DEDUP_REMOVED lines=9> */
.L_x_362:
[----:B------:R-:W-:Y:S05]  /*0660*/  BSYNC.RECONVERGENT B2 ;  /* 0x0000000000027941 */ /* 0x000fea0003800200 */
.L_x_361:
        /* <DEDUP_REMOVED lines=25> */
.L_x_364:
[----:B------:R-:W-:Y:S05]  /*0800*/  BSYNC.RECONVERGENT B2 ;  /* 0x0000000000027941 */ /* 0x000fea0003800200 */
.L_x_363:
        /* <DEDUP_REMOVED lines=21> */
.L_x_366:
[----:B------:R-:W-:Y:S05]  /*0960*/  BSYNC.RECONVERGENT B2 ;  /* 0x0000000000027941 */ /* 0x000fea0003800200 */
.L_x_365:
        /* <DEDUP_REMOVED lines=21> */
.L_x_368:
[----:B------:R-:W-:Y:S05]  /*0ac0*/  BSYNC.RECONVERGENT B2 ;  /* 0x0000000000027941 */ /* 0x000fea0003800200 */
.L_x_367:
[----:B------:R-:W-:-:S05]  /*0ad0*/  VIADD R19, R19, 0x400 ;  /* 0x0000040013137836 */ /* 0x000fca0000000000 */
[----:B------:R-:W-:-:S13]  /*0ae0*/  ISETP.GE.AND P0, PT, R19, UR5, PT ;  /* 0x0000000513007c0c */ /* 0x000fda000bf06270 */
[----:B------:R-:W-:Y:S05]  /*0af0*/  @!P0 BRA `(.L_x_369) ;  /* 0xfffffff800708947 */ /* 0x000fea000383ffff */
.L_x_355:
[----:B------:R-:W-:Y:S05]  /*0b00*/  BSYNC.RECONVERGENT B1 ;  /* 0x0000000000017941 */ /* 0x000fea0003800200 */
.L_x_354:
        /* <DEDUP_REMOVED lines=35> */
.L_x_372:
[----:B------:R-:W-:Y:S05]  /*0d40*/  BSYNC.RECONVERGENT B1 ;  /* 0x0000000000017941 */ /* 0x000fea0003800200 */
.L_x_371:
        /* <DEDUP_REMOVED lines=31> */
.L_x_374:
[----:B------:R-:W-:Y:S05]  /*0f40*/  BSYNC.RECONVERGENT B1 ;  /* 0x0000000000017941 */ /* 0x000fea0003800200 */
.L_x_373:
        /* <DEDUP_REMOVED lines=31> */
.L_x_376:
[----:B------:R-:W-:Y:S05]  /*1140*/  BSYNC.RECONVERGENT B1 ;  /* 0x0000000000017941 */ /* 0x000fea0003800200 */
.L_x_375:
        /* <DEDUP_REMOVED lines=31> */
.L_x_378:
[----:B------:R-:W-:Y:S05]  /*1340*/  BSYNC.RECONVERGENT B1 ;  /* 0x0000000000017941 */ /* 0x000fea0003800200 */
.L_x_377:
[----:B------:R-:W-:Y:S01]  /*1350*/  ISETP.GT.AND P0, PT, R9, 0xf, PT ;  /* 0x0000000f0900780c */ /* 0x000fe20003f04270 */
[----:B-1----:R1:W1:Y:S01]  /*1360*/  SHFL.DOWN PT, R6, R4, 0x10, 0x1f ;  /* 0x0a001f0004067f89 */ /* 0x00226200000e0000 */
[----:B------:R-:W-:Y:S01]  /*1370*/  BSSY.RECONVERGENT B1, `(.L_x_379) ;  /* 0x000001d000017945 */ /* 0x000fe20003800200 */
[----:B0-----:R-:W-:Y:S01]  /*1380*/  MOV R14, R8 ;  /* 0x00000008000e7202 */ /* 0x001fe20000000f00 */
[----:B----4-:R-:W-:Y:S01]  /*1390*/  IMAD.MOV.U32 R15, RZ, RZ, R10 ;  /* 0x000000ffff0f7224 */ /* 0x010fe200078e000a */
[----:B--2---:R0:W2:Y:S01]  /*13a0*/  SHFL.DOWN PT, R7, R5, 0x10, 0x1f ;  /* 0x0a001f0005077f89 */ /* 0x0040a200000e0000 */
[----:B------:R-:W-:Y:S02]  /*13b0*/  IMAD.MOV.U32 R2, RZ, RZ, R4 ;  /* 0x000000ffff027224 */ /* 0x000fe400078e0004 */
[----:B------:R-:W-:Y:S01]  /*13c0*/  IMAD.MOV.U32 R3, RZ, RZ, R5 ;  /* 0x000000ffff037224 */ /* 0x000fe200078e0005 */
[----:B------:R0:W4:Y:S04]  /*13d0*/  SHFL.DOWN PT, R11, R8, 0x10, 0x1f ;  /* 0x0a001f00080b7f89 */ /* 0x00012800000e0000 */
        /* <DEDUP_REMOVED lines=22> */
.L_x_380:
[----:B------:R-:W-:Y:S05]  /*1540*/  BSYNC.RECONVERGENT B1 ;  /* 0x0000000000017941 */ /* 0x000fea0003800200 */
.L_x_379:
        /* <DEDUP_REMOVED lines=11> */
.L_x_382:
[----:B------:R-:W-:Y:S05]  /*1600*/  BSYNC.RECONVERGENT B1 ;  /* 0x0000000000017941 */ /* 0x000fea0003800200 */
.L_x_381:
        /* <DEDUP_REMOVED lines=31> */
.L_x_385:
[----:B------:R-:W-:Y:S05]  /*1800*/  BSYNC.RECONVERGENT B1 ;  /* 0x0000000000017941 */ /* 0x000fea0003800200 */
.L_x_384:
        /* <DEDUP_REMOVED lines=10> */
[----:B------:R-:W-:Y:S01]  /*18b0*/  MOV R15, R26 ;  /* 0x0000001a000f7202 */ /* 0x000fe20000000f00 */
[----:B------:R-:W-:Y:S02]  /*18c0*/  IMAD.MOV.U32 R29, RZ, RZ, R27 ;  /* 0x000000ffff1d7224 */ /* 0x000fe400078e001b */
[----:B------:R-:W-:Y:S02]  /*18d0*/  IMAD.MOV.U32 R4, RZ, RZ, R24 ;  /* 0x000000ffff047224 */ /* 0x000fe400078e0018 */
[----:B------:R-:W-:-:S08]  /*18e0*/  IMAD.MOV.U32 R5, RZ, RZ, R25 ;  /* 0x000000ffff057224 */ /* 0x000fd000078e0019 */
        /* <DEDUP_REMOVED lines=9> */
.L_x_387:
[----:B------:R-:W-:Y:S05]  /*1980*/  BSYNC.RECONVERGENT B1 ;  /* 0x0000000000017941 */ /* 0x000fea0003800200 */
.L_x_386:
        /* <DEDUP_REMOVED lines=21> */
.L_x_389:
[----:B------:R-:W-:Y:S05]  /*1ae0*/  BSYNC.RECONVERGENT B1 ;  /* 0x0000000000017941 */ /* 0x000fea0003800200 */
.L_x_388:
        /* <DEDUP_REMOVED lines=23> */
.L_x_391:
[----:B------:R-:W-:Y:S05]  /*1c60*/  BSYNC.RECONVERGENT B1 ;  /* 0x0000000000017941 */ /* 0x000fea0003800200 */
.L_x_390:
        /* <DEDUP_REMOVED lines=21> */
.L_x_393:
[----:B------:R-:W-:Y:S05]  /*1dc0*/  BSYNC.RECONVERGENT B1 ;  /* 0x0000000000017941 */ /* 0x000fea0003800200 */
.L_x_392:
        /* <DEDUP_REMOVED lines=21> */
.L_x_395:
[----:B------:R-:W-:Y:S05]  /*1f20*/  BSYNC.RECONVERGENT B1 ;  /* 0x0000000000017941 */ /* 0x000fea0003800200 */
.L_x_394:
        /* <DEDUP_REMOVED lines=21> */
.L_x_370:
        /* <DEDUP_REMOVED lines=19> */
[----:B0-----:R-:W-:Y:S01]  /*21b0*/  MOV R16, R9 ;  /* 0x0000000900107202 */ /* 0x001fe20000000f00 */
[----:B--2---:R-:W-:Y:S02]  /*21c0*/  IMAD.MOV.U32 R18, RZ, RZ, R11 ;  /* 0x000000ffff127224 */ /* 0x004fe400078e000b */
[----:B------:R-:W-:Y:S02]  /*21d0*/  IMAD.MOV.U32 R2, RZ, RZ, R6 ;  /* 0x000000ffff027224 */ /* 0x000fe400078e0006 */
[----:B------:R-:W-:-:S08]  /*21e0*/  IMAD.MOV.U32 R3, RZ, RZ, R7 ;  /* 0x000000ffff037224 */ /* 0x000fd000078e0007 */
        /* <DEDUP_REMOVED lines=15> */
.L_x_397:
[----:B------:R-:W-:Y:S05]  /*22e0*/  BSYNC.RECONVERGENT B1 ;  /* 0x0000000000017941 */ /* 0x000fea0003800200 */
.L_x_396:
        /* <DEDUP_REMOVED lines=32> */
.L_x_399:
[----:B------:R-:W-:Y:S05]  /*24f0*/  BSYNC.RECONVERGENT B1 ;  /* 0x0000000000017941 */ /* 0x000fea0003800200 */
.L_x_398:
[----:B-1----:R-:W-:Y:S01]  /*2500*/  VIADD R2, R4, 0x4 ;  /* 0x0000000404027836 */ /* 0x002fe20000000000 */
[----:B---3--:R1:W3:Y:S01]  /*2510*/  SHFL.DOWN PT, R8, R6, 0x4, R5 ;  /* 0x0880000006087989 */ /* 0x0082e200000e0005 */
[----:B------:R-:W-:Y:S01]  /*2520*/  BSSY.RECONVERGENT B1, `(.L_x_400) ;  /* 0x000001e000017945 */ /* 0x000fe20003800200 */
[----:B------:R-:W-:Y:S01]  /*2530*/  IMAD.MOV.U32 R14, RZ, RZ, R10 ;  /* 0x000000ffff0e7224 */ /* 0x000fe200078e000a */
[----:B------:R-:W-:Y:S01]  /*2540*/  MOV R3, R7 ;  /* 0x0000000700037202 */ /* 0x000fe20000000f00 */
[----:B0-----:R1:W0:Y:S01]  /*2550*/  SHFL.DOWN PT, R9, R7, 0x4, R5 ;  /* 0x0880000007097989 */ /* 0x00122200000e0005 */
[----:B------:R-:W-:Y:S01]  /*2560*/  ISETP.GT.AND P0, PT, R2, R5, PT ;  /* 0x000000050200720c */ /* 0x000fe20003f04270 */
[----:B------:R-:W-:Y:S02]  /*2570*/  IMAD.MOV.U32 R16, RZ, RZ, R12 ;  /* 0x000000ffff107224 */ /* 0x000fe400078e000c */
[----:B--2---:R1:W2:Y:S01]  /*2580*/  SHFL.DOWN PT, R11, R10, 0x4, R5 ;  /* 0x088000000a0b7989 */ /* 0x0042a200000e0005 */
[----:B------:R-:W-:-:S03]  /*2590*/  IMAD.MOV.U32 R2, RZ, RZ, R6 ;  /* 0x000000ffff027224 */ /* 0x000fc600078e0006 */
[----:B----4-:R1:W4:Y:S06]  /*25a0*/  SHFL.DOWN PT, R13, R12, 0x4, R5 ;  /* 0x088000000c0d7989 */ /* 0x01032c00000e0005 */
        /* <DEDUP_REMOVED lines=21> */
.L_x_401:
[----:B------:R-:W-:Y:S05]  /*2700*/  BSYNC.RECONVERGENT B1 ;  /* 0x0000000000017941 */ /* 0x000fea0003800200 */
.L_x_400:
        /* <DEDUP_REMOVED lines=32> */
.L_x_403:
[----:B------:R-:W-:Y:S05]  /*2910*/  BSYNC.RECONVERGENT B1 ;  /* 0x0000000000017941 */ /* 0x000fea0003800200 */
.L_x_402:
[----:B-1----:R-:W-:Y:S01]  /*2920*/  VIADD R2, R4, 0x10 ;  /* 0x0000001004027836 */ /* 0x002fe20000000000 */
[----:B---3--:R1:W3:Y:S01]  /*2930*/  SHFL.DOWN PT, R8, R6, 0x10, R5 ;  /* 0x0a00000006087989 */ /* 0x0082e200000e0005 */
[----:B------:R-:W-:Y:S01]  /*2940*/  BSSY.RECONVERGENT B1, `(.L_x_404) ;  /* 0x000001e000017945 */ /* 0x000fe20003800200 */
[----:B------:R-:W-:Y:S02]  /*2950*/  IMAD.MOV.U32 R14, RZ, RZ, R10 ;  /* 0x000000ffff0e7224 */ /* 0x000fe400078e000a */
[----:B------:R-:W-:Y:S01]  /*2960*/  ISETP.GT.AND P0, PT, R2, R5, PT ;  /* 0x000000050200720c */ /* 0x000fe20003f04270 */
[----:B0-----:R1:W0:Y:S01]  /*2970*/  SHFL.DOWN PT, R9, R7, 0x10, R5 ;  /* 0x0a00000007097989 */ /* 0x00122200000e0005 */
[----:B------:R-:W-:Y:S01]  /*2980*/  IMAD.MOV.U32 R15, RZ, RZ, R12 ;  /* 0x000000ffff0f7224 */ /* 0x000fe200078e000c */
[----:B------:R-:W-:Y:S01]  /*2990*/  MOV R2, R6 ;  /* 0x0000000600027202 */ /* 0x000fe20000000f00 */
[----:B------:R-:W-:Y:S01]  /*29a0*/  IMAD.MOV.U32 R3, RZ, RZ, R7 ;  /* 0x000000ffff037224 */ /* 0x000fe200078e0007 */
[----:B--2---:R1:W2:Y:S04]  /*29b0*/  SHFL.DOWN PT, R11, R10, 0x10, R5 ;  /* 0x0a0000000a0b7989 */ /* 0x0042a800000e0005 */
        /* <DEDUP_REMOVED lines=22> */
.L_x_405:
[----:B------:R-:W-:Y:S05]  /*2b20*/  BSYNC.RECONVERGENT B1 ;  /* 0x0000000000017941 */ /* 0x000fea0003800200 */
.L_x_404:
        /* <DEDUP_REMOVED lines=11> */
.L_x_407:
[----:B------:R-:W-:Y:S05]  /*2be0*/  BSYNC.RECONVERGENT B1 ;  /* 0x0000000000017941 */ /* 0x000fea0003800200 */
.L_x_406:
        /* <DEDUP_REMOVED lines=35> */
.L_x_409:
[----:B------:R-:W-:Y:S05]  /*2e20*/  BSYNC.RECONVERGENT B1 ;  /* 0x0000000000017941 */ /* 0x000fea0003800200 */
.L_x_408:
[----:B------:R-:W-:Y:S01]  /*2e30*/  UISETP.GE.AND UP0, UPT, UR8, 0x41, UPT ;  /* 0x000000410800788c */ /* 0x000fe2000bf06270 */
[----:B0-----:R-:W-:Y:S01]  /*2e40*/  IMAD.MOV.U32 R9, RZ, RZ, R11 ;  /* 0x000000ffff097224 */ /* 0x001fe200078e000b */
[----:B------:R-:W-:Y:S01]  /*2e50*/  MOV R2, R4 ;  /* 0x0000000400027202 */ /* 0x000fe20000000f00 */
[----:B------:R-:W-:Y:S02]  /*2e60*/  IMAD.MOV.U32 R0, RZ, RZ, R8 ;  /* 0x000000ffff007224 */ /* 0x000fe400078e0008 */
[----:B------:R-:W-:-:S04]  /*2e70*/  IMAD.MOV.U32 R3, RZ, RZ, R5 ;  /* 0x000000ffff037224 */ /* 0x000fc800078e0005 */
        /* <DEDUP_REMOVED lines=27> */
.L_x_411:
[----:B------:R-:W-:Y:S05]  /*3030*/  BSYNC.RECONVERGENT B1 ;  /* 0x0000000000017941 */ /* 0x000fea0003800200 */
.L_x_410:
        /* <DEDUP_REMOVED lines=32> */
.L_x_413:
[----:B------:R-:W-:Y:S05]  /*3240*/  BSYNC.RECONVERGENT B1 ;  /* 0x0000000000017941 */ /* 0x000fea0003800200 */
.L_x_412:
[----:B------:R-:W-:Y:S01]  /*3250*/  UISETP.GE.AND UP0, UPT, UR8, 0x81, UPT ;  /* 0x000000810800788c */ /* 0x000fe2000bf06270 */
[----:B------:R-:W-:Y:S01]  /*3260*/  IMAD.MOV.U32 R9, RZ, RZ, R11 ;  /* 0x000000ffff097224 */ /* 0x000fe200078e000b */
        /* <DEDUP_REMOVED lines=30> */
.L_x_415:
[----:B------:R-:W-:Y:S05]  /*3450*/  BSYNC.RECONVERGENT B1 ;  /* 0x0000000000017941 */ /* 0x000fea0003800200 */
.L_x_414:
        /* <DEDUP_REMOVED lines=32> */
.L_x_417:
[----:B------:R-:W-:Y:S05]  /*3660*/  BSYNC.RECONVERGENT B1 ;  /* 0x0000000000017941 */ /* 0x000fea0003800200 */
.L_x_416:
        /* <DEDUP_REMOVED lines=13> */
[----:B------:R-:W-:Y:S01]  /*3740*/  MOV R6, R2 ;  /* 0x0000000200067202 */ /* 0x000fe20000000f00 */
[----:B------:R-:W-:Y:S02]  /*3750*/  IMAD.MOV.U32 R7, RZ, RZ, R3 ;  /* 0x000000ffff077224 */ /* 0x000fe400078e0003 */
[----:B-1----:R-:W-:Y:S02]  /*3760*/  IMAD.MOV.U32 R9, RZ, RZ, R12 ;  /* 0x000000ffff097224 */ /* 0x002fe400078e000c */
        /* <DEDUP_REMOVED lines=16> */
.L_x_419:
[----:B------:R-:W-:Y:S05]  /*3870*/  BSYNC.RECONVERGENT B1 ;  /* 0x0000000000017941 */ /* 0x000fea0003800200 */
.L_x_418:
        /* <DEDUP_REMOVED lines=32> */
.L_x_351:
        /* <DEDUP_REMOVED lines=34> */
[----:B------:R-:W-:-:S04]  /*3ca0*/  IMAD.MOV.U32 R15, RZ, RZ, 0x500 ;  /* 0x00000500ff0f7424 */ /* 0x000fc800078e00ff */
        /* <DEDUP_REMOVED lines=8> */
[----:B------:R-:W-:Y:S02]  /*3d30*/  @P2 MOV R9, R13 ;  /* 0x0000000d00092202 */ /* 0x000fe40000000f00 */
[----:B------:R-:W-:-:S04]  /*3d40*/  @P2 SEL R7, R11, R7, P0 ;  /* 0x000000070b072207 */ /* 0x000fc80000000000 */
        /* <DEDUP_REMOVED lines=10> */
[----:B------:R-:W-:Y:S06]  /*3df0*/  BRA.U !UP0, `(.L_x_420) ;  /* 0x0000000508287547 */ /* 0x000fec000b800000 */
[----:B------:R-:W-:Y:S01]  /*3e00*/  IMAD.MOV.U32 R25, RZ, RZ, R2 ;  /* 0x000000ffff197224 */ /* 0x000fe200078e0002 */
[----:B------:R-:W0:Y:S01]  /*3e10*/  LDCU UR4, c[0x0][0x390] ;  /* 0x00007200ff0477ac */ /* 0x000e220008000800 */
[----:B------:R-:W-:Y:S02]  /*3e20*/  IMAD.MOV.U32 R24, RZ, RZ, R3 ;  /* 0x000000ffff187224 */ /* 0x000fe400078e0003 */
[----:B------:R-:W-:-:S07]  /*3e30*/  IMAD.MOV.U32 R27, RZ, RZ, 0x500 ;  /* 0x00000500ff1b7424 */ /* 0x000fce00078e00ff */
.L_x_421:
[----:B------:R-:W1:Y:S01]  /*3e40*/  LDC.64 R22, c[0x0][0x380] ;  /* 0x0000e000ff167b82 */ /* 0x000e620000000a00 */
[----:B------:R-:W-:-:S04]  /*3e50*/  IMAD.IADD R3, R0, 0x1, R27 ;  /* 0x0000000100037824 */ /* 0x000fc800078e021b */
[----:B-1----:R-:W-:-:S05]  /*3e60*/  IMAD.WIDE.U32 R22, R3, 0x10, R22 ;  /* 0x0000001003167825 */ /* 0x002fca00078e0016 */
        /* <DEDUP_REMOVED lines=14> */
[----:B------:R-:W-:Y:S02]  /*3f50*/  @P2 FSEL R29, R5, R21, P0 ;  /* 0x00000015051d2208 */ /* 0x000fe40000000000 */
[----:B------:R-:W2:Y:S01]  /*3f60*/  LDG.E.64.CONSTANT R4, desc[UR6][R22.64+0x4000] ;  /* 0x0040000616047981 */ /* 0x000ea2000c1e9b00 */
[----:B------:R-:W-:Y:S02]  /*3f70*/  @P2 IMAD.MOV.U32 R20, RZ, RZ, R26 ;  /* 0x000000ffff142224 */ /* 0x000fe400078e001a */
[----:B------:R-:W-:-:S06]  /*3f80*/  @P2 IMAD.MOV.U32 R21, RZ, RZ, R29 ;  /* 0x000000ffff152224 */ /* 0x000fcc00078e001d */
        /* <DEDUP_REMOVED lines=32> */
[----:B------:R-:W-:-:S05]  /*4190*/  VIADD R7, R27, 0xa00 ;  /* 0x00000a001b077836 */ /* 0x000fca0000000000 */
[----:B0-----:R-:W-:Y:S01]  /*41a0*/  ISETP.GT.AND P1, PT, R7, UR4, PT ;  /* 0x0000000407007c0c */ /* 0x001fe2000bf24270 */
[----:B------:R-:W-:-:S04]  /*41b0*/  VIADD R15, R27, 0x500 ;  /* 0x000005001b0f7836 */ /* 0x000fc80000000000 */
[----:B------:R-:W-:Y:S01]  /*41c0*/  IMAD.MOV.U32 R27, RZ, RZ, R15 ;  /* 0x000000ffff1b7224 */ /* 0x000fe200078e000f */
        /* <DEDUP_REMOVED lines=11> */
[----:B------:R-:W-:Y:S01]  /*4280*/  IMAD.MOV.U32 R24, RZ, RZ, R3 ;  /* 0x000000ffff187224 */ /* 0x000fe200078e0003 */
[----:B------:R-:W-:Y:S06]  /*4290*/  @!P1 BRA `(.L_x_421) ;  /* 0xfffffff800e89947 */ /* 0x000fec000383ffff */
.L_x_420:
[----:B------:R-:W-:-:S13]  /*42a0*/  ISETP.GE.AND P0, PT, R15, UR4, PT ;  /* 0x000000040f007c0c */ /* 0x000fda000bf06270 */
        /* <DEDUP_REMOVED lines=12> */
[----:B------:R-:W0:Y:S01]  /*4370*/  LDC.64 R6, c[0x0][0x380] ;  /* 0x0000e000ff067b82 */ /* 0x000e220000000a00 */
[----:B------:R-:W-:Y:S01]  /*4380*/  LEA.HI R8, R20, 0x1, RZ, 0x18 ;  /* 0x0000000114087811 */ /* 0x000fe200078fc0ff */
[----:B------:R-:W-:Y:S01]  /*4390*/  IMAD.IADD R21, R0, 0x1, R15 ;  /* 0x0000000100157824 */ /* 0x000fe200078e020f */
[----:B------:R-:W-:Y:S02]  /*43a0*/  MOV R12, R0 ;  /* 0x00000000000c7202 */ /* 0x000fe40000000f00 */
[----:B------:R-:W-:-:S05]  /*43b0*/  LOP3.LUT R8, R8, 0x3, RZ, 0xc0, !PT ;  /* 0x0000000308087812 */ /* 0x000fca00078ec0ff */
[----:B------:R-:W-:-:S07]  /*43c0*/  IMAD.MOV R14, RZ, RZ, -R8 ;  /* 0x000000ffff0e7224 */ /* 0x000fce00078e0a08 */
.L_x_428:
[----:B0-----:R-:W-:-:S05]  /*43d0*/  IMAD.WIDE.U32 R18, R21, 0x10, R6 ;  /* 0x0000001015127825 */ /* 0x001fca00078e0006 */
[----:B------:R-:W2:Y:S04]  /*43e0*/  LDG.E.64.CONSTANT R8, desc[UR6][R18.64] ;  /* 0x0000000612087981 */ /* 0x000ea8000c1e9b00 */
[----:B------:R-:W3:Y:S01]  /*43f0*/  LDG.E.64.CONSTANT R10, desc[UR6][R18.64+0x8] ;  /* 0x00000806120a7981 */ /* 0x000ee2000c1e9b00 */
[----:B------:R-:W-:Y:S01]  /*4400*/  VIADD R14, R14, 0x1 ;  /* 0x000000010e0e7836 */ /* 0x000fe20000000000 */
[----:B------:R-:W-:Y:S01]  /*4410*/  BSSY.RECONVERGENT B3, `(.L_x_426) ;  /* 0x000001a000037945 */ /* 0x000fe20003800200 */
[----:B------:R-:W-:Y:S02]  /*4420*/  IMAD.MOV.U32 R23, RZ, RZ, R2 ;  /* 0x000000ffff177224 */ /* 0x000fe400078e0002 */
        /* <DEDUP_REMOVED lines=24> */
.L_x_427:
[----:B------:R-:W-:Y:S05]  /*45b0*/  BSYNC.RECONVERGENT B3 ;  /* 0x0000000000037941 */ /* 0x000fea0003800200 */
.L_x_426:
[----:B------:R-:W-:Y:S02]  /*45c0*/  VIADD R12, R12, 0x100 ;  /* 0x000001000c0c7836 */ /* 0x000fe40000000000 */
[----:B------:R-:W-:Y:S01]  /*45d0*/  VIADD R21, R21, 0x100 ;  /* 0x0000010015157836 */ /* 0x000fe20000000000 */
[----:B------:R-:W-:Y:S06]  /*45e0*/  @P2 BRA `(.L_x_428) ;  /* 0xfffffffc00782947 */ /* 0x000fec000383ffff */
.L_x_425:
[----:B------:R-:W-:Y:S05]  /*45f0*/  BSYNC.RECONVERGENT B2 ;  /* 0x0000000000027941 */ /* 0x000fea0003800200 */
.L_x_424:
[----:B------:R-:W-:-:S13]  /*4600*/  ISETP.GE.U32.AND P0, PT, R20, 0x300, PT ;  /* 0x000003001400780c */ /* 0x000fda0003f06070 */
[----:B------:R-:W-:Y:S05]  /*4610*/  @!P0 BRA `(.L_x_423) ;  /* 0x0000000400c88947 */ /* 0x000fea0003800000 */
[----:B------:R-:W0:Y:S01]  /*4620*/  LDCU.64 UR8, c[0x0][0x380] ;  /* 0x00007000ff0877ac */ /* 0x000e220008000a00 */
[----:B------:R-:W1:Y:S01]  /*4630*/  LDC.64 R10, c[0x0][0x380] ;  /* 0x0000e000ff0a7b82 */ /* 0x000e620000000a00 */
[C---:B------:R-:W-:Y:S01]  /*4640*/  IADD3 R17, P0, PT, R12.reuse, R15, RZ ;  /* 0x0000000f0c117210 */ /* 0x040fe20007f1e0ff */
[----:B------:R-:W-:-:S04]  /*4650*/  IMAD.IADD R15, R12, 0x1, R15 ;  /* 0x000000010c0f7824 */ /* 0x000fc800078e020f */
[----:B------:R-:W-:Y:S01]  /*4660*/  IMAD.X R6, RZ, RZ, RZ, P0 ;  /* 0x000000ffff067224 */ /* 0x000fe200000e06ff */
[----:B0-----:R-:W-:-:S04]  /*4670*/  LEA R14, P1, R17, UR8, 0x4 ;  /* 0x00000008110e7c11 */ /* 0x001fc8000f8220ff */
[----:B------:R-:W-:Y:S02]  /*4680*/  IADD3 R14, P0, PT, R14, 0x3008, RZ ;  /* 0x000030080e0e7810 */ /* 0x000fe40007f1e0ff */
[----:B------:R-:W-:-:S05]  /*4690*/  LEA.HI.X R17, R17, UR9, R6, 0x4, P1 ;  /* 0x0000000911117c11 */ /* 0x000fca00088f2406 */
[----:B------:R-:W-:-:S07]  /*46a0*/  IMAD.X R17, RZ, RZ, R17, P0 ;  /* 0x000000ffff117224 */ /* 0x000fce00000e0611 */
.L_x_437:
[----:B-1----:R-:W-:-:S05]  /*46b0*/  IMAD.WIDE.U32 R8, R15, 0x10, R10 ;  /* 0x000000100f087825 */ /* 0x002fca00078e000a */
[----:B------:R-:W2:Y:S04]  /*46c0*/  LDG.E.64.CONSTANT R22, desc[UR6][R8.64] ;  /* 0x0000000608167981 */ /* 0x000ea8000c1e9b00 */
[----:B------:R0:W3:Y:S02]  /*46d0*/  LDG.E.64.CONSTANT R6, desc[UR6][R8.64+0x8] ;  /* 0x0000080608067981 */ /* 0x0000e4000c1e9b00 */
[----:B0-----:R-:W-:Y:S02]  /*46e0*/  IMAD.MOV.U32 R8, RZ, RZ, R14 ;  /* 0x000000ffff087224 */ /* 0x001fe400078e000e */
[----:B------:R-:W-:-:S05]  /*46f0*/  IMAD.MOV.U32 R9, RZ, RZ, R17 ;  /* 0x000000ffff097224 */ /* 0x000fca00078e0011 */
[----:B------:R0:W5:Y:S04]  /*4700*/  LDG.E.64.CONSTANT R20, desc[UR6][R8.64+-0x2008] ;  /* 0xffdff80608147981 */ /* 0x000168000c1e9b00 */
[----:B------:R0:W5:Y:S01]  /*4710*/  LDG.E.64.CONSTANT R18, desc[UR6][R8.64+-0x2000] ;  /* 0xffe0000608127981 */ /* 0x000162000c1e9b00 */
[----:B------:R-:W-:Y:S01]  /*4720*/  BSSY.RECONVERGENT B2, `(.L_x_429) ;  /* 0x0000015000027945 */ /* 0x000fe20003800200 */
[----:B--2---:R-:W-:Y:S01]  /*4730*/  DSETP.GEU.AND P0, PT, |R4|, |R22|, PT ;  /* 0x400000160400722a */ /* 0x004fe20003f0e200 */
[----:B------:R-:W-:Y:S02]  /*4740*/  IMAD.MOV.U32 R16, RZ, RZ, R22 ;  /* 0x000000ffff107224 */ /* 0x000fe400078e0016 */
[----:B------:R-:W-:Y:S01]  /*4750*/  IMAD.MOV.U32 R17, RZ, RZ, R23 ;  /* 0x000000ffff117224 */ /* 0x000fe200078e0017 */
[----:B---3--:R-:W-:Y:S01]  /*4760*/  MOV R29, R7 ;  /* 0x00000007001d7202 */ /* 0x008fe20000000f00 */
[----:B------:R-:W-:-:S09]  /*4770*/  IMAD.MOV.U32 R27, RZ, RZ, R6 ;  /* 0x000000ffff1b7224 */ /* 0x000fd200078e0006 */
        /* <DEDUP_REMOVED lines=15> */
.L_x_430:
[----:B------:R-:W-:Y:S05]  /*4870*/  BSYNC.RECONVERGENT B2 ;  /* 0x0000000000027941 */ /* 0x000fea0003800200 */
.L_x_429:
[----:B------:R0:W5:Y:S04]  /*4880*/  LDG.E.64.CONSTANT R6, desc[UR6][R8.64+-0x1008] ;  /* 0xffeff80608067981 */ /* 0x000168000c1e9b00 */
[----:B------:R0:W5:Y:S02]  /*4890*/  LDG.E.64.CONSTANT R4, desc[UR6][R8.64+-0x1000] ;  /* 0xfff0000608047981 */ /* 0x000164000c1e9b00 */
[----:B-----5:R-:W-:Y:S01]  /*48a0*/  DSETP.GEU.AND P0, PT, |R16|, |R20|, PT ;  /* 0x400000141000722a */ /* 0x020fe20003f0e200 */
[----:B------:R-:W-:Y:S01]  /*48b0*/  BSSY.RECONVERGENT B2, `(.L_x_431) ;  /* 0x0000014000027945 */ /* 0x000fe20003800200 */
[----:B------:R-:W-:Y:S02]  /*48c0*/  IMAD.MOV.U32 R2, RZ, RZ, R20 ;  /* 0x000000ffff027224 */ /* 0x000fe400078e0014 */
[----:B------:R-:W-:-:S02]  /*48d0*/  IMAD.MOV.U32 R3, RZ, RZ, R21 ;  /* 0x000000ffff037224 */ /* 0x000fc400078e0015 */
        /* <DEDUP_REMOVED lines=17> */
.L_x_432:
[----:B------:R-:W-:Y:S05]  /*49f0*/  BSYNC.RECONVERGENT B2 ;  /* 0x0000000000027941 */ /* 0x000fea0003800200 */
.L_x_431:
[----:B------:R0:W5:Y:S04]  /*4a00*/  LDG.E.64.CONSTANT R16, desc[UR6][R8.64+-0x8] ;  /* 0xfffff80608107981 */ /* 0x000168000c1e9b00 */
[----:B------:R0:W5:Y:S01]  /*4a10*/  LDG.E.64.CONSTANT R18, desc[UR6][R8.64] ;  /* 0x0000000608127981 */ /* 0x000162000c1e9b00 */
[----:B------:R-:W-:Y:S01]  /*4a20*/  DSETP.GEU.AND P0, PT, |R2|, |R6|, PT ;  /* 0x400000060200722a */ /* 0x000fe20003f0e200 */
[----:B------:R-:W-:Y:S01]  /*4a30*/  BSSY.RECONVERGENT B2, `(.L_x_433) ;  /* 0x0000014000027945 */ /* 0x000fe20003800200 */
[----:B------:R-:W-:Y:S02]  /*4a40*/  IMAD.MOV.U32 R20, RZ, RZ, R6 ;  /* 0x000000ffff147224 */ /* 0x000fe400078e0006 */
[----:B------:R-:W-:Y:S02]  /*4a50*/  IMAD.MOV.U32 R21, RZ, RZ, R7 ;  /* 0x000000ffff157224 */ /* 0x000fe400078e0007 */
[----:B------:R-:W-:-:S02]  /*4a60*/  IMAD.MOV.U32 R29, RZ, RZ, R4 ;  /* 0x000000ffff1d7224 */ /* 0x000fc400078e0004 */
        /* <DEDUP_REMOVED lines=16> */
.L_x_434:
[----:B------:R-:W-:Y:S05]  /*4b70*/  BSYNC.RECONVERGENT B2 ;  /* 0x0000000000027941 */ /* 0x000fea0003800200 */
.L_x_433:
[----:B-----5:R-:W-:Y:S01]  /*4b80*/  DSETP.GEU.AND P0, PT, |R20|, |R16|, PT ;  /* 0x400000101400722a */ /* 0x020fe20003f0e200 */
[----:B------:R-:W-:Y:S01]  /*4b90*/  BSSY.RECONVERGENT B2, `(.L_x_435) ;  /* 0x0000014000027945 */ /* 0x000fe20003800200 */
[----:B------:R-:W-:Y:S02]  /*4ba0*/  IMAD.MOV.U32 R4, RZ, RZ, R16 ;  /* 0x000000ffff047224 */ /* 0x000fe400078e0010 */
[----:B------:R-:W-:Y:S02]  /*4bb0*/  IMAD.MOV.U32 R5, RZ, RZ, R17 ;  /* 0x000000ffff057224 */ /* 0x000fe400078e0011 */
[----:B------:R-:W-:Y:S02]  /*4bc0*/  IMAD.MOV.U32 R2, RZ, RZ, R18 ;  /* 0x000000ffff027224 */ /* 0x000fe400078e0012 */
[----:B------:R-:W-:-:S06]  /*4bd0*/  IMAD.MOV.U32 R3, RZ, RZ, R19 ;  /* 0x000000ffff037224 */ /* 0x000fcc00078e0013 */
        /* <DEDUP_REMOVED lines=15> */
.L_x_436:
[----:B------:R-:W-:Y:S05]  /*4cd0*/  BSYNC.RECONVERGENT B2 ;  /* 0x0000000000027941 */ /* 0x000fea0003800200 */
.L_x_435:
[----:B------:R-:W-:Y:S01]  /*4ce0*/  VIADD R12, R12, 0x400 ;  /* 0x000004000c0c7836 */ /* 0x000fe20000000000 */
[----:B------:R-:W-:Y:S01]  /*4cf0*/  IADD3 R14, P1, PT, R8, 0x4000, RZ ;  /* 0x00004000080e7810 */ /* 0x000fe20007f3e0ff */
[----:B------:R-:W-:-:S03]  /*4d00*/  VIADD R15, R15, 0x400 ;  /* 0x000004000f0f7836 */ /* 0x000fc60000000000 */
[----:B------:R-:W-:Y:S01]  /*4d10*/  ISETP.GE.AND P0, PT, R12, R13, PT ;  /* 0x0000000d0c00720c */ /* 0x000fe20003f06270 */
[----:B------:R-:W-:-:S12]  /*4d20*/  IMAD.X R17, RZ, RZ, R9, P1 ;  /* 0x000000ffff117224 */ /* 0x000fd800008e0609 */
[----:B------:R-:W-:Y:S05]  /*4d30*/  @!P0 BRA `(.L_x_437) ;  /* 0xfffffff8005c8947 */ /* 0x000fea000383ffff */
.L_x_423:
[----:B------:R-:W-:Y:S05]  /*4d40*/  BSYNC.RECONVERGENT B1 ;  /* 0x0000000000017941 */ /* 0x000fea0003800200 */
.L_x_422:
        /* <DEDUP_REMOVED lines=32> */
.L_x_439:
[----:B------:R-:W-:Y:S05]  /*4f50*/  BSYNC.RECONVERGENT B1 ;  /* 0x0000000000017941 */ /* 0x000fea0003800200 */
.L_x_438:
        /* <DEDUP_REMOVED lines=12> */
[----:B---3--:R-:W-:Y:S01]  /*5020*/  IMAD.MOV.U32 R8, RZ, RZ, R14 ;  /* 0x000000ffff087224 */ /* 0x008fe200078e000e */
[----:B------:R-:W-:Y:S01]  /*5030*/  MOV R2, R4 ;  /* 0x0000000400027202 */ /* 0x000fe20000000f00 */
[----:B----4-:R-:W-:Y:S02]  /*5040*/  IMAD.MOV.U32 R9, RZ, RZ, R13 ;  /* 0x000000ffff097224 */ /* 0x010fe400078e000d */
        /* <DEDUP_REMOVED lines=16> */
.L_x_441:
[----:B------:R-:W-:Y:S05]  /*5150*/  BSYNC.RECONVERGENT B1 ;  /* 0x0000000000017941 */ /* 0x000fea0003800200 */
.L_x_440:
[----:B------:R-:W-:Y:S01]  /*5160*/  ISETP.GT.AND P0, PT, R10, 0x1b, PT ;  /* 0x0000001b0a00780c */ /* 0x000fe20003f04270 */
[----:B0-----:R0:W0:Y:S01]  /*5170*/  SHFL.DOWN PT, R6, R2, 0x4, 0x1f ;  /* 0x08801f0002067f89 */ /* 0x00102200000e0000 */
[----:B------:R-:W-:Y:S01]  /*5180*/  BSSY.RECONVERGENT B1, `(.L_x_442) ;  /* 0x000001d000017945 */ /* 0x000fe20003800200 */
[----:B------:R-:W-:Y:S02]  /*5190*/  IMAD.MOV.U32 R11, RZ, RZ, R8 ;  /* 0x000000ffff0b7224 */ /* 0x000fe400078e0008 */
[----:B------:R0:W0:Y:S01]  /*51a0*/  SHFL.DOWN PT, R7, R3, 0x4, 0x1f ;  /* 0x08801f0003077f89 */ /* 0x00002200000e0000 */
[----:B------:R-:W-:Y:S02]  /*51b0*/  IMAD.MOV.U32 R12, RZ, RZ, R9 ;  /* 0x000000ffff0c7224 */ /* 0x000fe400078e0009 */
[----:B-1----:R-:W-:Y:S01]  /*51c0*/  IMAD.MOV.U32 R4, RZ, RZ, R2 ;  /* 0x000000ffff047224 */ /* 0x002fe200078e0002 */
[----:B----4-:R1:W4:Y:S01]  /*51d0*/  SHFL.DOWN PT, R13, R8, 0x4, 0x1f ;  /* 0x08801f00080d7f89 */ /* 0x01032200000e0000 */
[----:B--2---:R-:W-:-:S03]  /*51e0*/  IMAD.MOV.U32 R5, RZ, RZ, R3 ;  /* 0x000000ffff057224 */ /* 0x004fc600078e0003 */
[----:B---3--:R1:W2:Y:S01]  /*51f0*/  SHFL.DOWN PT, R14, R9, 0x4, 0x1f ;  /* 0x08801f00090e7f89 */ /* 0x0082a200000e0000 */
[----:B------:R-:W-:Y:S05]  /*5200*/  @P0 BRA `(.L_x_443) ;  /* 0x0000000000500947 */ /* 0x000fea0003800000 */
[----:B0-----:R-:W-:Y:S01]  /*5210*/  DSETP.GEU.AND P0, PT, |R2|, |R6|, PT ;  /* 0x400000060200722a */ /* 0x001fe20003f0e200 */
[----:B----4-:R-:W-:Y:S02]  /*5220*/  IMAD.MOV.U32 R11, RZ, RZ, R13 ;  /* 0x000000ffff0b7224 */ /* 0x010fe400078e000d */
        /* <DEDUP_REMOVED lines=18> */
.L_x_443:
[----:B------:R-:W-:Y:S05]  /*5350*/  BSYNC.RECONVERGENT B1 ;  /* 0x0000000000017941 */ /* 0x000fea0003800200 */
.L_x_442:
[----:B------:R-:W-:Y:S01]  /*5360*/  ISETP.GT.AND P0, PT, R10, 0x17, PT ;  /* 0x000000170a00780c */ /* 0x000fe20003f04270 */
[----:B0-----:R0:W3:Y:S01]  /*5370*/  SHFL.DOWN PT, R2, R4, 0x8, 0x1f ;  /* 0x09001f0004027f89 */ /* 0x0010e200000e0000 */
[----:B------:R-:W-:Y:S01]  /*5380*/  BSSY.RECONVERGENT B1, `(.L_x_444) ;  /* 0x000001d000017945 */ /* 0x000fe20003800200 */
[----:B-1----:R-:W-:Y:S02]  /*5390*/  IMAD.MOV.U32 R8, RZ, RZ, R11 ;  /* 0x000000ffff087224 */ /* 0x002fe400078e000b */
[----:B------:R0:W1:Y:S01]  /*53a0*/  SHFL.DOWN PT, R3, R5, 0x8, 0x1f ;  /* 0x09001f0005037f89 */ /* 0x00006200000e0000 */
[----:B------:R-:W-:Y:S02]  /*53b0*/  IMAD.MOV.U32 R9, RZ, RZ, R12 ;  /* 0x000000ffff097224 */ /* 0x000fe400078e000c */
[----:B------:R-:W-:Y:S01]  /*53c0*/  IMAD.MOV.U32 R6, RZ, RZ, R4 ;  /* 0x000000ffff067224 */ /* 0x000fe200078e0004 */
[----:B--2---:R0:W2:Y:S01]  /*53d0*/  SHFL.DOWN PT, R14, R11, 0x8, 0x1f ;  /* 0x09001f000b0e7f89 */ /* 0x0040a200000e0000 */
[----:B------:R-:W-:-:S03]  /*53e0*/  IMAD.MOV.U32 R7, RZ, RZ, R5 ;  /* 0x000000ffff077224 */ /* 0x000fc600078e0005 */
[----:B----4-:R0:W4:Y:S01]  /*53f0*/  SHFL.DOWN PT, R13, R12, 0x8, 0x1f ;  /* 0x09001f000c0d7f89 */ /* 0x01012200000e0000 */
[----:B------:R-:W-:Y:S05]  /*5400*/  @P0 BRA `(.L_x_445) ;  /* 0x0000000000500947 */ /* 0x000fea0003800000 */
[----:B-1-3--:R-:W-:Y:S01]  /*5410*/  DSETP.GEU.AND P0, PT, |R4|, |R2|, PT ;  /* 0x400000020400722a */ /* 0x00afe20003f0e200 */
[----:B--2---:R-:W-:Y:S01]  /*5420*/  IMAD.MOV.U32 R8, RZ, RZ, R14 ;  /* 0x000000ffff087224 */ /* 0x004fe200078e000e */
        /* <DEDUP_REMOVED lines=18> */
.L_x_445:
[----:B------:R-:W-:Y:S05]  /*5550*/  BSYNC.RECONVERGENT B1 ;  /* 0x0000000000017941 */ /* 0x000fea0003800200 */
.L_x_444:
[----:B------:R-:W-:Y:S01]  /*5560*/  ISETP.GT.AND P0, PT, R10, 0xf, PT ;  /* 0x0000000f0a00780c */ /* 0x000fe20003f04270 */
[----:B0-----:R0:W0:Y:S01]  /*5570*/  SHFL.DOWN PT, R4, R6, 0x10, 0x1f ;  /* 0x0a001f0006047f89 */ /* 0x00102200000e0000 */
[----:B------:R-:W-:Y:S01]  /*5580*/  BSSY.RECONVERGENT B1, `(.L_x_446) ;  /* 0x000001d000017945 */ /* 0x000fe20003800200 */
[----:B--2---:R-:W-:Y:S02]  /*5590*/  IMAD.MOV.U32 R14, RZ, RZ, R8 ;  /* 0x000000ffff0e7224 */ /* 0x004fe400078e0008 */
[----:B------:R2:W0:Y:S01]  /*55a0*/  SHFL.DOWN PT, R5, R7, 0x10, 0x1f ;  /* 0x0a001f0007057f89 */ /* 0x00042200000e0000 */
[----:B------:R-:W-:Y:S02]  /*55b0*/  IMAD.MOV.U32 R15, RZ, RZ, R9 ;  /* 0x000000ffff0f7224 */ /* 0x000fe400078e0009 */
[----:B---3--:R-:W-:Y:S01]  /*55c0*/  IMAD.MOV.U32 R2, RZ, RZ, R6 ;  /* 0x000000ffff027224 */ /* 0x008fe200078e0006 */
[----:B------:R2:W3:Y:S01]  /*55d0*/  SHFL.DOWN PT, R11, R8, 0x10, 0x1f ;  /* 0x0a001f00080b7f89 */ /* 0x0004e200000e0000 */
[----:B-1----:R-:W-:-:S03]  /*55e0*/  IMAD.MOV.U32 R3, RZ, RZ, R7 ;  /* 0x000000ffff037224 */ /* 0x002fc600078e0007 */
[----:B------:R2:W1:Y:S01]  /*55f0*/  SHFL.DOWN PT, R12, R9, 0x10, 0x1f ;  /* 0x0a001f00090c7f89 */ /* 0x00046200000e0000 */
[----:B------:R-:W-:Y:S05]  /*5600*/  @P0 BRA `(.L_x_447) ;  /* 0x0000000000500947 */ /* 0x000fea0003800000 */
[----:B0-----:R-:W-:Y:S01]  /*5610*/  DSETP.GEU.AND P0, PT, |R6|, |R4|, PT ;  /* 0x400000040600722a */ /* 0x001fe20003f0e200 */
[----:B---3--:R-:W-:Y:S02]  /*5620*/  IMAD.MOV.U32 R14, RZ, RZ, R11 ;  /* 0x000000ffff0e7224 */ /* 0x008fe400078e000b */
[----:B-1----:R-:W-:Y:S02]  /*5630*/  IMAD.MOV.U32 R15, RZ, RZ, R12 ;  /* 0x000000ffff0f7224 */ /* 0x002fe400078e000c */
        /* <DEDUP_REMOVED lines=17> */
.L_x_447:
[----:B------:R-:W-:Y:S05]  /*5750*/  BSYNC.RECONVERGENT B1 ;  /* 0x0000000000017941 */ /* 0x000fea0003800200 */
.L_x_446:
        /* <DEDUP_REMOVED lines=11> */
.L_x_449:
[----:B------:R-:W-:Y:S05]  /*5810*/  BSYNC.RECONVERGENT B1 ;  /* 0x0000000000017941 */ /* 0x000fea0003800200 */
.L_x_448:
        /* <DEDUP_REMOVED lines=8> */
[----:B--2---:R-:W2:Y:S04]  /*58a0*/  LDS.128 R4, [R0+0x20] ;  /* 0x0000200000047984 */ /* 0x004ea80000000c00 */
[----:B-1--4-:R1:W4:Y:S04]  /*58b0*/  LDS.64 R12, [R0+0x80] ;  /* 0x00008000000c7984 */ /* 0x0123280000000a00 */
[----:B---3--:R1:W3:Y:S01]  /*58c0*/  LDS.128 R8, [R0+0x30] ;  /* 0x0000300000087984 */ /* 0x0082e20000000c00 */
[----:B0-----:R-:W-:Y:S01]  /*58d0*/  DSETP.GEU.AND P0, PT, |R2|, |R16|, PT ;  /* 0x400000100200722a */ /* 0x001fe20003f0e200 */
[----:B------:R-:W-:-:S02]  /*58e0*/  IMAD.MOV.U32 R24, RZ, RZ, R16 ;  /* 0x000000ffff187224 */ /* 0x000fc400078e0010 */
[----:B------:R-:W-:Y:S02]  /*58f0*/  IMAD.MOV.U32 R25, RZ, RZ, R17 ;  /* 0x000000ffff197224 */ /* 0x000fe400078e0011 */
[----:B--2---:R-:W-:Y:S02]  /*5900*/  IMAD.MOV.U32 R27, RZ, RZ, R4 ;  /* 0x000000ffff1b7224 */ /* 0x004fe400078e0004 */
[----:B------:R-:W-:-:S07]  /*5910*/  IMAD.MOV.U32 R29, RZ, RZ, R5 ;  /* 0x000000ffff1d7224 */ /* 0x000fce00078e0005 */
[----:B-1-34-:R-:W-:Y:S05]  /*5920*/  @!P0 BRA `(.L_x_451) ;  /* 0x0000000000388947 */ /* 0x01afea0003800000 */
        /* <DEDUP_REMOVED lines=14> */
.L_x_451:
[----:B------:R-:W-:Y:S05]  /*5a10*/  BSYNC.RECONVERGENT B1 ;  /* 0x0000000000017941 */ /* 0x000fea0003800200 */
.L_x_450:
        /* <DEDUP_REMOVED lines=23> */
.L_x_453:
[----:B------:R-:W-:Y:S05]  /*5b90*/  BSYNC.RECONVERGENT B1 ;  /* 0x0000000000017941 */ /* 0x000fea0003800200 */
.L_x_452:
        /* <DEDUP_REMOVED lines=21> */
.L_x_455:
[----:B------:R-:W-:Y:S05]  /*5cf0*/  BSYNC.RECONVERGENT B1 ;  /* 0x0000000000017941 */ /* 0x000fea0003800200 */
.L_x_454:
        /* <DEDUP_REMOVED lines=23> */
.L_x_457:
[----:B------:R-:W-:Y:S05]  /*5e70*/  BSYNC.RECONVERGENT B1 ;  /* 0x0000000000017941 */ /* 0x000fea0003800200 */
.L_x_456:
[----:B------:R-:W-:Y:S01]  /*5e80*/  DSETP.GEU.AND P0, PT, |R14|, |R22|, PT ;  /* 0x400000160e00722a */ /* 0x000fe20003f0e200 */
[----:B------:R-:W-:Y:S01]  /*5e90*/  BSSY.RECONVERGENT B1, `(.L_x_458) ;  /* 0x0000014000017945 */ /* 0x000fe20003800200 */
[----:B------:R-:W-:Y:S01]  /*5ea0*/  MOV R2, R22 ;  /* 0x0000001600027202 */ /* 0x000fe20000000f00 */
[----:B------:R-:W-:Y:S02]  /*5eb0*/  IMAD.MOV.U32 R3, RZ, RZ, R23 ;  /* 0x000000ffff037224 */ /* 0x000fe400078e0017 */
[----:B-1----:R-:W-:Y:S02]  /*5ec0*/  IMAD.MOV.U32 R19, RZ, RZ, R8 ;  /* 0x000000ffff137224 */ /* 0x002fe400078e0008 */
        /* <DEDUP_REMOVED lines=16> */
.L_x_459:
[----:B------:R-:W-:Y:S05]  /*5fd0*/  BSYNC.RECONVERGENT B1 ;  /* 0x0000000000017941 */ /* 0x000fea0003800200 */
.L_x_458:
        /* <DEDUP_REMOVED lines=21> */
.L_x_461:
[----:B------:R-:W-:Y:S05]  /*6130*/  BSYNC.RECONVERGENT B1 ;  /* 0x0000000000017941 */ /* 0x000fea0003800200 */
.L_x_460:
        /* <DEDUP_REMOVED lines=20> */
.L_x_383:
[----:B------:R-:W-:Y:S05]  /*6280*/  BSYNC.RECONVERGENT B0 ;  /* 0x0000000000007941 */ /* 0x000fea0003800200 */
.L_x_350:
[----:B------:R-:W-:Y:S05]  /*6290*/  @P1 EXIT ;  /* 0x000000000000194d */ /* 0x000fea0003800000 */
[----:B01----:R-:W0:Y:S02]  /*62a0*/  LDC.64 R4, c[0x0][0x388] ;  /* 0x0000e200ff047b82 */ /* 0x003e240000000a00 */
[----:B0-----:R-:W-:Y:S04]  /*62b0*/  STG.E.64 desc[UR6][R4.64], R2 ;  /* 0x0000000204007986 */ /* 0x001fe8000c101b06 */
[----:B------:R-:W-:Y:S01]  /*62c0*/  STG.E.64 desc[UR6][R4.64+0x8], R14 ;  /* 0x0000080e04007986 */ /* 0x000fe2000c101b06 */
[----:B------:R-:W-:Y:S05]  /*62d0*/  EXIT ;  /* 0x000000000000794d */ /* 0x000fea0003800000 */
.L_x_462:
        /* <DEDUP_REMOVED lines=10> */
.L_x_737:


//--------------------- .text._ZN6thrust24THRUST_300001_SM_1000_NS8cuda_cub4core6detail13_kernel_agentINS1_8__reduce10DrainAgentIiEEJN3cub18CUB_300001_SM_10009GridQueueIjEEiEEEvDpT0_ --------------------------
	.section	.text._ZN6thrust24THRUST_300001_SM_1000_NS8cuda_cub4core6detail13_kernel_agentINS1_8__reduce10DrainAgentIiEEJN3cub18CUB_300001_SM_10009GridQueueIjEEiEEEvDpT0_,"ax",@progbits
	.align	128
        .global         _ZN6thrust24THRUST_300001_SM_1000_NS8cuda_cub4core6detail13_kernel_agentINS1_8__reduce10DrainAgentIiEEJN3cub18CUB_300001_SM_10009GridQueueIjEEiEEEvDpT0_
        .type           _ZN6thrust24THRUST_300001_SM_1000_NS8cuda_cub4core6detail13_kernel_agentINS1_8__reduce10DrainAgentIiEEJN3cub18CUB_300001_SM_10009GridQueueIjEEiEEEvDpT0_,@function
        .size           _ZN6thrust24THRUST_300001_SM_1000_NS8cuda_cub4core6detail13_kernel_agentINS1_8__reduce10DrainAgentIiEEJN3cub18CUB_300001_SM_10009GridQueueIjEEiEEEvDpT0_,(.L_x_738 - _ZN6thrust24THRUST_300001_SM_1000_NS8cuda_cub4core6detail13_kernel_agentINS1_8__reduce10DrainAgentIiEEJN3cub18CUB_300001_SM_10009GridQueueIjEEiEEEvDpT0_)
        .other          _ZN6thrust24THRUST_300001_SM_1000_NS8cuda_cub4core6detail13_kernel_agentINS1_8__reduce10DrainAgentIiEEJN3cub18CUB_300001_SM_10009GridQueueIjEEiEEEvDpT0_,@"STO_CUDA_ENTRY STV_DEFAULT"
_ZN6thrust24THRUST_300001_SM_1000_NS8cuda_cub4core6detail13_kernel_agentINS1_8__reduce10DrainAgentIiEEJN3cub18CUB_300001_SM_10009GridQueueIjEEiEEEvDpT0_:
.text._ZN6thrust24THRUST_300001_SM_1000_NS8cuda_cub4core6detail13_kernel_agentINS1_8__reduce10DrainAgentIiEEJN3cub18CUB_300001_SM_10009GridQueueIjEEiEEEvDpT0_:
[----:B------:R-:W-:Y:S08]  /*0000*/  LDC R1, c[0x0][0x37c] ;  /* 0x0000df00ff017b82 */ /* 0x000ff00000000800 */
[----:B------:R-:W0:Y:S01]  /*0010*/  LDC.64 R2, c[0x0][0x380] ;  /* 0x0000e000ff027b82 */ /* 0x000e220000000a00 */
[----:B------:R-:W0:Y:S07]  /*0020*/  LDCU.64 UR4, c[0x0][0x358] ;  /* 0x00006b00ff0477ac */ /* 0x000e2e0008000a00 */
[----:B------:R-:W1:Y:S01]  /*0030*/  LDC R5, c[0x0][0x388] ;  /* 0x0000e200ff057b82 */ /* 0x000e620000000800 */
[----:B0-----:R-:W-:Y:S04]  /*0040*/  STG.E desc[UR4][R2.64+0x4], RZ ;  /* 0x000004ff02007986 */ /* 0x001fe8000c101904 */
[----:B-1----:R-:W-:Y:S01]  /*0050*/  STG.E desc[UR4][R2.64], R5 ;  /* 0x0000000502007986 */ /* 0x002fe2000c101904 */
[----:B------:R-:W-:Y:S05]  /*0060*/  EXIT ;  /* 0x000000000000794d */ /* 0x000fea0003800000 */
.L_x_463:
        /* <DEDUP_REMOVED lines=9> */
.L_x_738:


//--------------------- .text._ZN6thrust24THRUST_300001_SM_1000_NS8cuda_cub4core6detail13_kernel_agentINS1_8__reduce11ReduceAgentINS0_12zip_iteratorIN4cuda3std3__45tupleIJNS0_10device_ptrIdEENS0_17counting_iteratorIlNS0_11use_defaultESF_SF_EEEEEEEPNSB_IJdlEEESJ_iNS1_9__extrema9arg_max_fIdl9abs_max_tEEEEJSI_SK_iN3cub18CUB_300001_SM_100013GridEvenShareIiEENSR_9GridQueueIjEESO_EEEvDpT0_ --------------------------
	.section	.text._ZN6thrust24THRUST_300001_SM_1000_NS8cuda_cub4core6detail13_kernel_agentINS1_8__reduce11ReduceAgentINS0_12zip_iteratorIN4cuda3std3__45tupleIJNS0_10device_ptrIdEENS0_17counting_iteratorIlNS0_11use_defaultESF_SF_EEEEEEEPNSB_IJdlEEESJ_iNS1_9__extrema9arg_max_fIdl9abs_max_tEEEEJSI_SK_iN3cub18CUB_300001_SM_100013GridEvenShareIiEENSR_9GridQueueIjEESO_EEEvDpT0_,"ax",@progbits
	.align	128
        .global         _ZN6thrust24THRUST_300001_SM_1000_NS8cuda_cub4core6detail13_kernel_agentINS1_8__reduce11ReduceAgentINS0_12zip_iteratorIN4cuda3std3__45tupleIJNS0_10device_ptrIdEENS0_17counting_iteratorIlNS0_11use_defaultESF_SF_EEEEEEEPNSB_IJdlEEESJ_iNS1_9__extrema9arg_max_fIdl9abs_max_tEEEEJSI_SK_iN3cub18CUB_300001_SM_100013GridEvenShareIiEENSR_9GridQueueIjEESO_EEEvDpT0_
        .type           _ZN6thrust24THRUST_300001_SM_1000_NS8cuda_cub4core6detail13_kernel_agentINS1_8__reduce11ReduceAgentINS0_12zip_iteratorIN4cuda3std3__45tupleIJNS0_10device_ptrIdEENS0_17counting_iteratorIlNS0_11use_defaultESF_SF_EEEEEEEPNSB_IJdlEEESJ_iNS1_9__extrema9arg_max_fIdl9abs_max_tEEEEJSI_SK_iN3cub18CUB_300001_SM_100013GridEvenShareIiEENSR_9GridQueueIjEESO_EEEvDpT0_,@function
        .size           _ZN6thrust24THRUST_300001_SM_1000_NS8cuda_cub4core6detail13_kernel_agentINS1_8__reduce11ReduceAgentINS0_12zip_iteratorIN4cuda3std3__45tupleIJNS0_10device_ptrIdEENS0_17counting_iteratorIlNS0_11use_defaultESF_SF_EEEEEEEPNSB_IJdlEEESJ_iNS1_9__extrema9arg_max_fIdl9abs_max_tEEEEJSI_SK_iN3cub18CUB_300001_SM_100013GridEvenShareIiEENSR_9GridQueueIjEESO_EEEvDpT0_,(.L_x_739 - _ZN6thrust24THRUST_300001_SM_1000_NS8cuda_cub4core6detail13_kernel_agentINS1_8__reduce11ReduceAgentINS0_12zip_iteratorIN4cuda3std3__45tupleIJNS0_10device_ptrIdEENS0_17counting_iteratorIlNS0_11use_defaultESF_SF_EEEEEEEPNSB_IJdlEEESJ_iNS1_9__extrema9arg_max_fIdl9abs_max_tEEEEJSI_SK_iN3cub18CUB_300001_SM_100013GridEvenShareIiEENSR_9GridQueueIjEESO_EEEvDpT0_)
        .other          _ZN6thrust24THRUST_300001_SM_1000_NS8cuda_cub4core6detail13_kernel_agentINS1_8__reduce11ReduceAgentINS0_12zip_iteratorIN4cuda3std3__45tupleIJNS0_10device_ptrIdEENS0_17counting_iteratorIlNS0_11use_defaultESF_SF_EEEEEEEPNSB_IJdlEEESJ_iNS1_9__extrema9arg_max_fIdl9abs_max_tEEEEJSI_SK_iN3cub18CUB_300001_SM_100013GridEvenShareIiEENSR_9GridQueueIjEESO_EEEvDpT0_,@"STO_CUDA_ENTRY STV_DEFAULT"
_ZN6thrust24THRUST_300001_SM_1000_NS8cuda_cub4core6detail13_kernel_agentINS1_8__reduce11ReduceAgentINS0_12zip_iteratorIN4cuda3std3__45tupleIJNS0_10device_ptrIdEENS0_17counting_iteratorIlNS0_11use_defaultESF_SF_EEEEEEEPNSB_IJdlEEESJ_iNS1_9__extrema9arg_max_fIdl9abs_max_tEEEEJSI_SK_iN3cub18CUB_300001_SM_100013GridEvenShareIiEENSR_9GridQueueIjEESO_EEEvDpT0_:
.text._ZN6thrust24THRUST_300001_SM_1000_NS8cuda_cub4core6detail13_kernel_agentINS1_8__reduce11ReduceAgentINS0_12zip_iteratorIN4cuda3std3__45tupleIJNS0_10device_ptrIdEENS0_17counting_iteratorIlNS0_11use_defaultESF_SF_EEEEEEEPNSB_IJdlEEESJ_iNS1_9__extrema9arg_max_fIdl9abs_max_tEEEEJSI_SK_iN3cub18CUB_300001_SM_100013GridEvenShareIiEENSR_9GridQueueIjEESO_EEEvDpT0_:
[----:B------:R-:W-:Y:S01]  /*0000*/  LDC R1, c[0x0][0x37c] ;  /* 0x0000df00ff017b82 */ /* 0x000fe20000000800 */
[----:B------:R-:W0:Y:S01]  /*0010*/  S2R R0, SR_CTAID.X ;  /* 0x0000000000007919 */ /* 0x000e220000002500 */
[----:B------:R-:W1:Y:S01]  /*0020*/  LDCU UR4, c[0x0][0x398] ;  /* 0x00007300ff0477ac */ /* 0x000e620008000800 */
[----:B------:R-:W-:Y:S01]  /*0030*/  BSSY.RECONVERGENT B0, `(.L_x_464) ;  /* 0x000066d000007945 */ /* 0x000fe20003800200 */
[----:B------:R-:W2:Y:S01]  /*0040*/  LDCU UR6, c[0x0][0x370] ;  /* 0x00006e00ff0677ac */ /* 0x000ea20008000800 */
[----:B------:R-:W3:Y:S01]  /*0050*/  LDCU.64 UR10, c[0x0][0x358] ;  /* 0x00006b00ff0a77ac */ /* 0x000ee20008000a00 */
[----:B-1----:R-:W-:Y:S01]  /*0060*/  IMAD.U32 R7, RZ, RZ, UR4 ;  /* 0x00000004ff077e24 */ /* 0x002fe2000f8e00ff */
[----:B--2---:R-:W-:Y:S01]  /*0070*/  UIMAD UR6, UR6, 0x500, URZ ;  /* 0x00000500060678a4 */ /* 0x004fe2000f8e02ff */
[----:B0-----:R-:W-:-:S04]  /*0080*/  IMAD R10, R0, 0x500, RZ ;  /* 0x00000500000a7824 */ /* 0x001fc800078e02ff */
[----:B------:R-:W-:-:S05]  /*0090*/  VIADD R2, R10, 0x500 ;  /* 0x000005000a027836 */ /* 0x000fca0000000000 */
[----:B------:R-:W-:-:S13]  /*00a0*/  ISETP.GT.AND P0, PT, R2, R7, PT ;  /* 0x000000070200720c */ /* 0x000fda0003f04270 */
[----:B---3--:R-:W-:Y:S05]  /*00b0*/  @!P0 BRA `(.L_x_465) ;  /* 0x0000003800d08947 */ /* 0x008fea0003800000 */
[----:B------:R-:W0:Y:S01]  /*00c0*/  S2R R5, SR_TID.X ;  /* 0x0000000000057919 */ /* 0x000e220000002100 */
[----:B------:R-:W-:Y:S01]  /*00d0*/  IMAD.IADD R4, R7, 0x1, -R10 ;  /* 0x0000000107047824 */ /* 0x000fe200078e0a0a */
[----:B------:R-:W1:Y:S01]  /*00e0*/  LDCU.64 UR6, c[0x0][0x388] ;  /* 0x00007100ff0677ac */ /* 0x000e620008000a00 */
[----:B------:R-:W-:Y:S01]  /*00f0*/  BSSY.RECONVERGENT B1, `(.L_x_466) ;  /* 0x0000010000017945 */ /* 0x000fe20003800200 */
[----:B------:R-:W-:Y:S01]  /*0100*/  IMAD.MOV.U32 R8, RZ, RZ, RZ ;  /* 0x000000ffff087224 */ /* 0x000fe200078e00ff */
[----:B------:R-:W-:Y:S01]  /*0110*/  CS2R R2, SRZ ;  /* 0x0000000000027805 */ /* 0x000fe2000001ff00 */
[----:B------:R-:W2:Y:S01]  /*0120*/  LDCU.64 UR8, c[0x0][0x388] ;  /* 0x00007100ff0877ac */ /* 0x000ea20008000a00 */
[----:B------:R-:W-:Y:S01]  /*0130*/  IMAD.MOV.U32 R6, RZ, RZ, RZ ;  /* 0x000000ffff067224 */ /* 0x000fe200078e00ff */
[----:B0-----:R-:W-:Y:S01]  /*0140*/  ISETP.GE.AND P0, PT, R5, R4, PT ;  /* 0x000000040500720c */ /* 0x001fe20003f06270 */
[----:B------:R-:W-:-:S12]  /*0150*/  IMAD.MOV.U32 R9, RZ, RZ, R5 ;  /* 0x000000ffff097224 */ /* 0x000fd800078e0005 */
[----:B-12---:R-:W-:Y:S05]  /*0160*/  @P0 BRA `(.L_x_467) ;  /* 0x0000000000200947 */ /* 0x006fea0003800000 */
[----:B------:R-:W0:Y:S01]  /*0170*/  LDC.64 R2, c[0x0][0x380] ;  /* 0x0000e000ff027b82 */ /* 0x000e220000000a00 */
[----:B------:R-:W-:Y:S01]  /*0180*/  IMAD.IADD R11, R10, 0x1, R5 ;  /* 0x000000010a0b7824 */ /* 0x000fe200078e0205 */
[----:B------:R-:W1:Y:S03]  /*0190*/  LDCU.64 UR4, c[0x0][0x388] ;  /* 0x00007100ff0477ac */ /* 0x000e660008000a00 */
[----:B0-----:R-:W-:-:S06]  /*01a0*/  IMAD.WIDE R2, R11, 0x8, R2 ;  /* 0x000000080b027825 */ /* 0x001fcc00078e0202 */
[----:B------:R-:W5:Y:S01]  /*01b0*/  LDG.E.64 R2, desc[UR10][R2.64] ;  /* 0x0000000a02027981 */ /* 0x000f62000c1e1b00 */
[----:B-1----:R-:W-:Y:S01]  /*01c0*/  IADD3 R8, P0, PT, R11, UR4, RZ ;  /* 0x000000040b087c10 */ /* 0x002fe2000ff1e0ff */
[----:B------:R-:W-:-:S03]  /*01d0*/  VIADD R9, R5, 0x100 ;  /* 0x0000010005097836 */ /* 0x000fc60000000000 */
[----:B------:R-:W-:-:S09]  /*01e0*/  LEA.HI.X.SX32 R6, R11, UR5, 0x1, P0 ;  /* 0x000000050b067c11 */ /* 0x000fd200080f0eff */
.L_x_467:
[----:B------:R-:W-:Y:S05]  /*01f0*/  BSYNC.RECONVERGENT B1 ;  /* 0x0000000000017941 */ /* 0x000fea0003800200 */
.L_x_466:
        /* <DEDUP_REMOVED lines=9> */
[----:B------:R-:W0:Y:S01]  /*0290*/  LDC.64 R12, c[0x0][0x380] ;  /* 0x0000e000ff0c7b82 */ /* 0x000e220000000a00 */
[----:B------:R-:W-:Y:S01]  /*02a0*/  LEA.HI R7, R18, 0x1, RZ, 0x18 ;  /* 0x0000000112077811 */ /* 0x000fe200078fc0ff */
[----:B------:R-:W-:-:S03]  /*02b0*/  IMAD.IADD R11, R10, 0x1, R9 ;  /* 0x000000010a0b7824 */ /* 0x000fc600078e0209 */
[----:B------:R-:W-:-:S05]  /*02c0*/  LOP3.LUT R7, R7, 0x3, RZ, 0xc0, !PT ;  /* 0x0000000307077812 */ /* 0x000fca00078ec0ff */
[----:B------:R-:W-:-:S07]  /*02d0*/  IMAD.MOV R7, RZ, RZ, -R7 ;  /* 0x000000ffff077224 */ /* 0x000fce00078e0a07 */
.L_x_474:
[----:B0-----:R-:W-:-:S06]  /*02e0*/  IMAD.WIDE R14, R11, 0x8, R12 ;  /* 0x000000080b0e7825 */ /* 0x001fcc00078e020c */
[----:B------:R-:W2:Y:S01]  /*02f0*/  LDG.E.64 R14, desc[UR10][R14.64] ;  /* 0x0000000a0e0e7981 */ /* 0x000ea2000c1e1b00 */
[----:B------:R-:W-:Y:S01]  /*0300*/  IADD3 R22, P1, PT, R11, UR6, RZ ;  /* 0x000000060b167c10 */ /* 0x000fe2000ff3e0ff */
[----:B------:R-:W-:Y:S01]  /*0310*/  VIADD R7, R7, 0x1 ;  /* 0x0000000107077836 */ /* 0x000fe20000000000 */
[----:B------:R-:W-:Y:S01]  /*0320*/  BSSY.RECONVERGENT B3, `(.L_x_472) ;  /* 0x000001b000037945 */ /* 0x000fe20003800200 */
[----:B------:R-:W-:Y:S01]  /*0330*/  IMAD.MOV.U32 R19, RZ, RZ, R8 ;  /* 0x000000ffff137224 */ /* 0x000fe200078e0008 */
[----:B------:R-:W-:Y:S01]  /*0340*/  LEA.HI.X.SX32 R21, R11, UR7, 0x1, P1 ;  /* 0x000000070b157c11 */ /* 0x000fe200088f0eff */
[----:B------:R-:W-:Y:S01]  /*0350*/  IMAD.MOV.U32 R20, RZ, RZ, R6 ;  /* 0x000000ffff147224 */ /* 0x000fe200078e0006 */
[----:B------:R-:W-:Y:S01]  /*0360*/  ISETP.NE.AND P2, PT, R7, RZ, PT ;  /* 0x000000ff0700720c */ /* 0x000fe20003f45270 */
[----:B-----5:R-:W-:Y:S02]  /*0370*/  IMAD.MOV.U32 R16, RZ, RZ, R2 ;  /* 0x000000ffff107224 */ /* 0x020fe400078e0002 */
[----:B------:R-:W-:-:S02]  /*0380*/  IMAD.MOV.U32 R17, RZ, RZ, R3 ;  /* 0x000000ffff117224 */ /* 0x000fc400078e0003 */
[----:B------:R-:W-:Y:S02]  /*0390*/  IMAD.MOV.U32 R8, RZ, RZ, R22 ;  /* 0x000000ffff087224 */ /* 0x000fe400078e0016 */
        /* <DEDUP_REMOVED lines=19> */
.L_x_473:
[----:B------:R-:W-:Y:S05]  /*04d0*/  BSYNC.RECONVERGENT B3 ;  /* 0x0000000000037941 */ /* 0x000fea0003800200 */
.L_x_472:
[----:B------:R-:W-:Y:S02]  /*04e0*/  VIADD R9, R9, 0x100 ;  /* 0x0000010009097836 */ /* 0x000fe40000000000 */
[----:B------:R-:W-:Y:S01]  /*04f0*/  VIADD R11, R11, 0x100 ;  /* 0x000001000b0b7836 */ /* 0x000fe20000000000 */
[----:B------:R-:W-:Y:S06]  /*0500*/  @P2 BRA `(.L_x_474) ;  /* 0xfffffffc00742947 */ /* 0x000fec000383ffff */
.L_x_471:
[----:B------:R-:W-:Y:S05]  /*0510*/  BSYNC.RECONVERGENT B2 ;  /* 0x0000000000027941 */ /* 0x000fea0003800200 */
.L_x_470:
[----:B------:R-:W-:-:S13]  /*0520*/  ISETP.GE.U32.AND P0, PT, R18, 0x300, PT ;  /* 0x000003001200780c */ /* 0x000fda0003f06070 */
[----:B------:R-:W-:Y:S05]  /*0530*/  @!P0 BRA `(.L_x_469) ;  /* 0x0000000400cc8947 */ /* 0x000fea0003800000 */
[----:B------:R-:W0:Y:S01]  /*0540*/  LDC.64 R12, c[0x0][0x380] ;  /* 0x0000e000ff0c7b82 */ /* 0x000e220000000a00 */
[----:B------:R-:W-:-:S04]  /*0550*/  IMAD.IADD R7, R10, 0x1, R9 ;  /* 0x000000010a077824 */ /* 0x000fc800078e0209 */
[C---:B------:R-:W-:Y:S02]  /*0560*/  VIADD R27, R7.reuse, 0x100 ;  /* 0x00000100071b7836 */ /* 0x040fe40000000000 */
[C---:B------:R-:W-:Y:S02]  /*0570*/  VIADD R26, R7.reuse, 0x200 ;  /* 0x00000200071a7836 */ /* 0x040fe40000000000 */
[----:B------:R-:W-:Y:S01]  /*0580*/  VIADD R25, R7, 0x300 ;  /* 0x0000030007197836 */ /* 0x000fe20000000000 */
[----:B0-----:R-:W-:-:S05]  /*0590*/  IADD3 R10, P0, PT, R12, 0x1000, RZ ;  /* 0x000010000c0a7810 */ /* 0x001fca0007f1e0ff */
[----:B------:R-:W-:-:S08]  /*05a0*/  IMAD.X R11, RZ, RZ, R13, P0 ;  /* 0x000000ffff0b7224 */ /* 0x000fd000000e060d */
.L_x_483:
[----:B------:R-:W-:-:S05]  /*05b0*/  IMAD.WIDE R22, R7, 0x8, R10 ;  /* 0x0000000807167825 */ /* 0x000fca00078e020a */
[----:B------:R-:W2:Y:S04]  /*05c0*/  LDG.E.64 R20, desc[UR10][R22.64+-0x1000] ;  /* 0xfff0000a16147981 */ /* 0x000ea8000c1e1b00 */
[----:B-----5:R0:W5:Y:S04]  /*05d0*/  LDG.E.64 R16, desc[UR10][R22.64+-0x800] ;  /* 0xfff8000a16107981 */ /* 0x020168000c1e1b00 */
[----:B------:R0:W5:Y:S04]  /*05e0*/  LDG.E.64 R14, desc[UR10][R22.64] ;  /* 0x0000000a160e7981 */ /* 0x000168000c1e1b00 */
[----:B------:R0:W5:Y:S01]  /*05f0*/  LDG.E.64 R12, desc[UR10][R22.64+0x800] ;  /* 0x0008000a160c7981 */ /* 0x000162000c1e1b00 */
[C---:B------:R-:W-:Y:S01]  /*0600*/  IADD3 R29, P1, PT, R7.reuse, UR8, RZ ;  /* 0x00000008071d7c10 */ /* 0x040fe2000ff3e0ff */
[----:B------:R-:W-:Y:S03]  /*0610*/  BSSY.RECONVERGENT B2, `(.L_x_475) ;  /* 0x0000016000027945 */ /* 0x000fe60003800200 */
[----:B------:R-:W-:Y:S01]  /*0620*/  LEA.HI.X.SX32 R31, R7, UR9, 0x1, P1 ;  /* 0x00000009071f7c11 */ /* 0x000fe200088f0eff */
[----:B------:R-:W-:-:S03]  /*0630*/  IMAD.MOV.U32 R24, RZ, RZ, R29 ;  /* 0x000000ffff187224 */ /* 0x000fc600078e001d */
[----:B------:R-:W-:Y:S01]  /*0640*/  MOV R28, R31 ;  /* 0x0000001f001c7202 */ /* 0x000fe20000000f00 */
        /* <DEDUP_REMOVED lines=18> */
.L_x_476:
[----:B------:R-:W-:Y:S05]  /*0770*/  BSYNC.RECONVERGENT B2 ;  /* 0x0000000000027941 */ /* 0x000fea0003800200 */
.L_x_475:
[----:B-----5:R-:W-:Y:S01]  /*0780*/  DSETP.GEU.AND P0, PT, |R18|, |R16|, PT ;  /* 0x400000101200722a */ /* 0x020fe20003f0e200 */
[C---:B------:R-:W-:Y:S01]  /*0790*/  IADD3 R21, P1, PT, R27.reuse, UR8, RZ ;  /* 0x000000081b157c10 */ /* 0x040fe2000ff3e0ff */
[----:B------:R-:W-:Y:S01]  /*07a0*/  BSSY.RECONVERGENT B2, `(.L_x_477) ;  /* 0x0000015000027945 */ /* 0x000fe20003800200 */
[----:B------:R-:W-:Y:S02]  /*07b0*/  IMAD.MOV.U32 R2, RZ, RZ, R16 ;  /* 0x000000ffff027224 */ /* 0x000fe400078e0010 */
[----:B------:R-:W-:Y:S01]  /*07c0*/  LEA.HI.X.SX32 R23, R27, UR9, 0x1, P1 ;  /* 0x000000091b177c11 */ /* 0x000fe200088f0eff */
[----:B------:R-:W-:Y:S02]  /*07d0*/  IMAD.MOV.U32 R6, RZ, RZ, R21 ;  /* 0x000000ffff067224 */ /* 0x000fe400078e0015 */
[----:B------:R-:W-:Y:S02]  /*07e0*/  IMAD.MOV.U32 R3, RZ, RZ, R17 ;  /* 0x000000ffff037224 */ /* 0x000fe400078e0011 */
[----:B------:R-:W-:-:S04]  /*07f0*/  IMAD.MOV.U32 R8, RZ, RZ, R23 ;  /* 0x000000ffff087224 */ /* 0x000fc800078e0017 */
        /* <DEDUP_REMOVED lines=15> */
.L_x_478:
[----:B------:R-:W-:Y:S05]  /*08f0*/  BSYNC.RECONVERGENT B2 ;  /* 0x0000000000027941 */ /* 0x000fea0003800200 */
.L_x_477:
[----:B------:R-:W-:Y:S01]  /*0900*/  DSETP.GEU.AND P0, PT, |R2|, |R14|, PT ;  /* 0x4000000e0200722a */ /* 0x000fe20003f0e200 */
[C---:B------:R-:W-:Y:S01]  /*0910*/  IADD3 R21, P1, PT, R26.reuse, UR8, RZ ;  /* 0x000000081a157c10 */ /* 0x040fe2000ff3e0ff */
[----:B------:R-:W-:Y:S01]  /*0920*/  BSSY.RECONVERGENT B2, `(.L_x_479) ;  /* 0x0000016000027945 */ /* 0x000fe20003800200 */
[----:B------:R-:W-:Y:S01]  /*0930*/  IADD3 R29, P2, PT, R25, UR8, RZ ;  /* 0x00000008191d7c10 */ /* 0x000fe2000ff5e0ff */
[----:B------:R-:W-:Y:S01]  /*0940*/  IMAD.MOV.U32 R16, RZ, RZ, R14 ;  /* 0x000000ffff107224 */ /* 0x000fe200078e000e */
        /* <DEDUP_REMOVED lines=19> */
.L_x_480:
[----:B------:R-:W-:Y:S05]  /*0a80*/  BSYNC.RECONVERGENT B2 ;  /* 0x0000000000027941 */ /* 0x000fea0003800200 */
.L_x_479:
[----:B------:R-:W-:Y:S01]  /*0a90*/  DSETP.GEU.AND P0, PT, |R16|, |R12|, PT ;  /* 0x4000000c1000722a */ /* 0x000fe20003f0e200 */
[----:B------:R-:W-:Y:S01]  /*0aa0*/  LEA.HI.X.SX32 R14, R25, UR9, 0x1, P2 ;  /* 0x00000009190e7c11 */ /* 0x000fe200090f0eff */
[----:B------:R-:W-:Y:S01]  /*0ab0*/  BSSY.RECONVERGENT B2, `(.L_x_481) ;  /* 0x0000014000027945 */ /* 0x000fe20003800200 */
[----:B------:R-:W-:Y:S02]  /*0ac0*/  IMAD.MOV.U32 R8, RZ, RZ, R29 ;  /* 0x000000ffff087224 */ /* 0x000fe400078e001d */
[----:B------:R-:W-:Y:S02]  /*0ad0*/  IMAD.MOV.U32 R2, RZ, RZ, R12 ;  /* 0x000000ffff027224 */ /* 0x000fe400078e000c */
[----:B------:R-:W-:Y:S02]  /*0ae0*/  IMAD.MOV.U32 R6, RZ, RZ, R14 ;  /* 0x000000ffff067224 */ /* 0x000fe400078e000e */
[----:B------:R-:W-:-:S05]  /*0af0*/  IMAD.MOV.U32 R3, RZ, RZ, R13 ;  /* 0x000000ffff037224 */ /* 0x000fca00078e000d */
        /* <DEDUP_REMOVED lines=15> */
.L_x_482:
[----:B------:R-:W-:Y:S05]  /*0bf0*/  BSYNC.RECONVERGENT B2 ;  /* 0x0000000000027941 */ /* 0x000fea0003800200 */
.L_x_481:
[----:B------:R-:W-:Y:S02]  /*0c00*/  VIADD R9, R9, 0x400 ;  /* 0x0000040009097836 */ /* 0x000fe40000000000 */
[----:B------:R-:W-:Y:S02]  /*0c10*/  VIADD R27, R27, 0x400 ;  /* 0x000004001b1b7836 */ /* 0x000fe40000000000 */
[----:B------:R-:W-:Y:S01]  /*0c20*/  VIADD R26, R26, 0x400 ;  /* 0x000004001a1a7836 */ /* 0x000fe20000000000 */
[----:B------:R-:W-:Y:S01]  /*0c30*/  ISETP.GE.AND P0, PT, R9, R4, PT ;  /* 0x000000040900720c */ /* 0x000fe20003f06270 */
[----:B------:R-:W-:Y:S02]  /*0c40*/  VIADD R25, R25, 0x400 ;  /* 0x0000040019197836 */ /* 0x000fe40000000000 */
[----:B------:R-:W-:-:S10]  /*0c50*/  VIADD R7, R7, 0x400 ;  /* 0x0000040007077836 */ /* 0x000fd40000000000 */
[----:B------:R-:W-:Y:S05]  /*0c60*/  @!P0 BRA `(.L_x_483) ;  /* 0xfffffff800508947 */ /* 0x000fea000383ffff */
.L_x_469:
[----:B------:R-:W-:Y:S05]  /*0c70*/  BSYNC.RECONVERGENT B1 ;  /* 0x0000000000017941 */ /* 0x000fea0003800200 */
.L_x_468:
        /* <DEDUP_REMOVED lines=34> */
.L_x_486:
[----:B------:R-:W-:Y:S05]  /*0ea0*/  BSYNC.RECONVERGENT B1 ;  /* 0x0000000000017941 */ /* 0x000fea0003800200 */
.L_x_485:
        /* <DEDUP_REMOVED lines=31> */
.L_x_488:
[----:B------:R-:W-:Y:S05]  /*10a0*/  BSYNC.RECONVERGENT B1 ;  /* 0x0000000000017941 */ /* 0x000fea0003800200 */
.L_x_487:
[----:B------:R-:W-:Y:S01]  /*10b0*/  ISETP.GT.AND P0, PT, R15, 0x1b, PT ;  /* 0x0000001b0f00780c */ /* 0x000fe20003f04270 */
[----:B---3--:R3:W3:Y:S01]  /*10c0*/  SHFL.DOWN PT, R8, R2, 0x4, 0x1f ;  /* 0x08801f0002087f89 */ /* 0x0086e200000e0000 */
[----:B------:R-:W-:Y:S01]  /*10d0*/  BSSY.RECONVERGENT B1, `(.L_x_489) ;  /* 0x000001d000017945 */ /* 0x000fe20003800200 */
[----:B0-----:R-:W-:Y:S01]  /*10e0*/  MOV R11, R4 ;  /* 0x00000004000b7202 */ /* 0x001fe20000000f00 */
[----:B------:R-:W-:Y:S01]  /*10f0*/  IMAD.MOV.U32 R12, RZ, RZ, R13 ;  /* 0x000000ffff0c7224 */ /* 0x000fe200078e000d */
[----:B------:R0:W0:Y:S01]  /*1100*/  SHFL.DOWN PT, R9, R3, 0x4, 0x1f ;  /* 0x08801f0003097f89 */ /* 0x00002200000e0000 */
[----:B-1----:R-:W-:Y:S02]  /*1110*/  IMAD.MOV.U32 R6, RZ, RZ, R2 ;  /* 0x000000ffff067224 */ /* 0x002fe400078e0002 */
[----:B--2---:R-:W-:Y:S01]  /*1120*/  IMAD.MOV.U32 R7, RZ, RZ, R3 ;  /* 0x000000ffff077224 */ /* 0x004fe200078e0003 */
[----:B----4-:R1:W2:Y:S04]  /*1130*/  SHFL.DOWN PT, R17, R4, 0x4, 0x1f ;  /* 0x08801f0004117f89 */ /* 0x0102a800000e0000 */
[----:B------:R1:W4:Y:S01]  /*1140*/  SHFL.DOWN PT, R10, R13, 0x4, 0x1f ;  /* 0x08801f000d0a7f89 */ /* 0x00032200000e0000 */
        /* <DEDUP_REMOVED lines=21> */
.L_x_490:
[----:B------:R-:W-:Y:S05]  /*12a0*/  BSYNC.RECONVERGENT B1 ;  /* 0x0000000000017941 */ /* 0x000fea0003800200 */
.L_x_489:
[----:B------:R-:W-:Y:S01]  /*12b0*/  ISETP.GT.AND P0, PT, R15, 0x17, PT ;  /* 0x000000170f00780c */ /* 0x000fe20003f04270 */
[----:B---3--:R3:W2:Y:S01]  /*12c0*/  SHFL.DOWN PT, R8, R6, 0x8, 0x1f ;  /* 0x09001f0006087f89 */ /* 0x0086a200000e0000 */
[----:B------:R-:W-:Y:S01]  /*12d0*/  BSSY.RECONVERGENT B1, `(.L_x_491) ;  /* 0x000001d000017945 */ /* 0x000fe20003800200 */
[----:B-1----:R-:W-:Y:S02]  /*12e0*/  IMAD.MOV.U32 R4, RZ, RZ, R11 ;  /* 0x000000ffff047224 */ /* 0x002fe400078e000b */
[----:B0-----:R3:W0:Y:S01]  /*12f0*/  SHFL.DOWN PT, R9, R7, 0x8, 0x1f ;  /* 0x09001f0007097f89 */ /* 0x00162200000e0000 */
[----:B----4-:R-:W-:Y:S02]  /*1300*/  IMAD.MOV.U32 R10, RZ, RZ, R12 ;  /* 0x000000ffff0a7224 */ /* 0x010fe400078e000c */
[----:B------:R-:W-:Y:S01]  /*1310*/  IMAD.MOV.U32 R2, RZ, RZ, R6 ;  /* 0x000000ffff027224 */ /* 0x000fe200078e0006 */
[----:B------:R3:W1:Y:S01]  /*1320*/  SHFL.DOWN PT, R14, R11, 0x8, 0x1f ;  /* 0x09001f000b0e7f89 */ /* 0x00066200000e0000 */
[----:B------:R-:W-:-:S03]  /*1330*/  IMAD.MOV.U32 R3, RZ, RZ, R7 ;  /* 0x000000ffff037224 */ /* 0x000fc600078e0007 */
[----:B------:R3:W4:Y:S01]  /*1340*/  SHFL.DOWN PT, R13, R12, 0x8, 0x1f ;  /* 0x09001f000c0d7f89 */ /* 0x00072200000e0000 */
[----:B------:R-:W-:Y:S05]  /*1350*/  @P0 BRA `(.L_x_492) ;  /* 0x0000000000500947 */ /* 0x000fea0003800000 */
[----:B0-2---:R-:W-:Y:S01]  /*1360*/  DSETP.GEU.AND P0, PT, |R6|, |R8|, PT ;  /* 0x400000080600722a */ /* 0x005fe20003f0e200 */
[----:B-1----:R-:W-:Y:S02]  /*1370*/  IMAD.MOV.U32 R4, RZ, RZ, R14 ;  /* 0x000000ffff047224 */ /* 0x002fe400078e000e */
        /* <DEDUP_REMOVED lines=18> */
.L_x_492:
[----:B------:R-:W-:Y:S05]  /*14a0*/  BSYNC.RECONVERGENT B1 ;  /* 0x0000000000017941 */ /* 0x000fea0003800200 */
.L_x_491:
[----:B------:R-:W-:Y:S01]  /*14b0*/  ISETP.GT.AND P0, PT, R15, 0xf, PT ;  /* 0x0000000f0f00780c */ /* 0x000fe20003f04270 */
[----:B---3--:R3:W1:Y:S01]  /*14c0*/  SHFL.DOWN PT, R6, R2, 0x10, 0x1f ;  /* 0x0a001f0002067f89 */ /* 0x00866200000e0000 */
[----:B------:R-:W-:Y:S01]  /*14d0*/  BSSY.RECONVERGENT B1, `(.L_x_493) ;  /* 0x000001d000017945 */ /* 0x000fe20003800200 */
[----:B--2---:R-:W-:Y:S02]  /*14e0*/  IMAD.MOV.U32 R17, RZ, RZ, R4 ;  /* 0x000000ffff117224 */ /* 0x004fe400078e0004 */
[----:B------:R3:W2:Y:S01]  /*14f0*/  SHFL.DOWN PT, R7, R3, 0x10, 0x1f ;  /* 0x0a001f0003077f89 */ /* 0x0006a200000e0000 */
[----:B------:R-:W-:Y:S02]  /*1500*/  IMAD.MOV.U32 R19, RZ, RZ, R10 ;  /* 0x000000ffff137224 */ /* 0x000fe400078e000a */
[----:B------:R-:W-:Y:S01]  /*1510*/  IMAD.MOV.U32 R12, RZ, RZ, R2 ;  /* 0x000000ffff0c7224 */ /* 0x000fe200078e0002 */
[----:B0-----:R3:W0:Y:S01]  /*1520*/  SHFL.DOWN PT, R9, R4, 0x10, 0x1f ;  /* 0x0a001f0004097f89 */ /* 0x00162200000e0000 */
[----:B----4-:R-:W-:-:S03]  /*1530*/  IMAD.MOV.U32 R13, RZ, RZ, R3 ;  /* 0x000000ffff0d7224 */ /* 0x010fc600078e0003 */
[----:B------:R3:W4:Y:S01]  /*1540*/  SHFL.DOWN PT, R11, R10, 0x10, 0x1f ;  /* 0x0a001f000a0b7f89 */ /* 0x00072200000e0000 */
[----:B------:R-:W-:Y:S05]  /*1550*/  @P0 BRA `(.L_x_494) ;  /* 0x0000000000500947 */ /* 0x000fea0003800000 */
[----:B-12---:R-:W-:Y:S01]  /*1560*/  DSETP.GEU.AND P0, PT, |R2|, |R6|, PT ;  /* 0x400000060200722a */ /* 0x006fe20003f0e200 */
[----:B0-----:R-:W-:Y:S01]  /*1570*/  IMAD.MOV.U32 R17, RZ, RZ, R9 ;  /* 0x000000ffff117224 */ /* 0x001fe200078e0009 */
        /* <DEDUP_REMOVED lines=18> */
.L_x_494:
[----:B------:R-:W-:Y:S05]  /*16a0*/  BSYNC.RECONVERGENT B1 ;  /* 0x0000000000017941 */ /* 0x000fea0003800200 */
.L_x_493:
[----:B------:R-:W-:Y:S01]  /*16b0*/  ISETP.NE.AND P0, PT, R15, RZ, PT ;  /* 0x000000ff0f00720c */ /* 0x000fe20003f05270 */
[----:B------:R-:W-:-:S12]  /*16c0*/  BSSY.RECONVERGENT B1, `(.L_x_495) ;  /* 0x000000b000017945 */ /* 0x000fd80003800200 */
[----:B------:R-:W-:Y:S05]  /*16d0*/  @P0 BRA `(.L_x_496) ;  /* 0x0000000000240947 */ /* 0x000fea0003800000 */
[----:B---3--:R-:W3:Y:S01]  /*16e0*/  S2R R4, SR_CgaCtaId ;  /* 0x0000000000047919 */ /* 0x008ee20000008800 */
[----:B------:R-:W-:Y:S01]  /*16f0*/  MOV R3, 0x400 ;  /* 0x0000040000037802 */ /* 0x000fe20000000f00 */
[----:B------:R-:W-:Y:S01]  /*1700*/  IMAD.MOV.U32 R18, RZ, RZ, R17 ;  /* 0x000000ffff127224 */ /* 0x000fe200078e0011 */
[----:B------:R-:W-:-:S04]  /*1710*/  SHF.R.U32.HI R2, RZ, 0x1, R5 ;  /* 0x00000001ff027819 */ /* 0x000fc80000011605 */
[----:B------:R-:W-:Y:S02]  /*1720*/  LOP3.LUT R2, R2, 0x1f0, RZ, 0xc0, !PT ;  /* 0x000001f002027812 */ /* 0x000fe400078ec0ff */
[----:B---3--:R-:W-:-:S05]  /*1730*/  LEA R3, R4, R3, 0x18 ;  /* 0x0000000304037211 */ /* 0x008fca00078ec0ff */
[----:B------:R-:W-:-:S05]  /*1740*/  IMAD.IADD R3, R2, 0x1, R3 ;  /* 0x0000000102037824 */ /* 0x000fca00078e0203 */
[----:B------:R3:W-:Y:S04]  /*1750*/  STS.64 [R3+0x10], R18 ;  /* 0x0000101203007388 */ /* 0x0007e80000000a00 */
[----:B------:R3:W-:Y:S02]  /*1760*/  STS.64 [R3+0x8], R12 ;  /* 0x0000080c03007388 */ /* 0x0007e40000000a00 */
.L_x_496:
[----:B------:R-:W-:Y:S05]  /*1770*/  BSYNC.RECONVERGENT B1 ;  /* 0x0000000000017941 */ /* 0x000fea0003800200 */
.L_x_495:
[----:B------:R-:W-:Y:S01]  /*1780*/  BAR.SYNC.DEFER_BLOCKING 0x0 ;  /* 0x0000000000007b1d */ /* 0x000fe20000010000 */
[----:B------:R-:W-:-:S13]  /*1790*/  ISETP.NE.AND P1, PT, R5, RZ, PT ;  /* 0x000000ff0500720c */ /* 0x000fda0003f25270 */
[----:B------:R-:W-:Y:S05]  /*17a0*/  @P1 BRA `(.L_x_497) ;  /* 0x0000004c00d41947 */ /* 0x000fea0003800000 */
[----:B---3--:R-:W3:Y:S01]  /*17b0*/  S2R R3, SR_CgaCtaId ;  /* 0x0000000000037919 */ /* 0x008ee20000008800 */
[----:B------:R-:W-:Y:S01]  /*17c0*/  MOV R2, 0x400 ;  /* 0x0000040000027802 */ /* 0x000fe20000000f00 */
[----:B------:R-:W-:Y:S03]  /*17d0*/  BSSY.RECONVERGENT B1, `(.L_x_498) ;  /* 0x000001a000017945 */ /* 0x000fe60003800200 */
[----:B---3--:R-:W-:-:S05]  /*17e0*/  LEA R32, R3, R2, 0x18 ;  /* 0x0000000203207211 */ /* 0x008fca00078ec0ff */
[----:B-1----:R-:W1:Y:S04]  /*17f0*/  LDS.64 R14, [R32+0x18] ;  /* 0x00001800200e7984 */ /* 0x002e680000000a00 */
[----:B0---4-:R-:W0:Y:S04]  /*1800*/  LDS.128 R8, [R32+0x20] ;  /* 0x0000200020087984 */ /* 0x011e280000000c00 */
[----:B------:R3:W4:Y:S04]  /*1810*/  LDS.64 R2, [R32+0x80] ;  /* 0x0000800020027984 */ /* 0x0007280000000a00 */
[----:B--2---:R3:W2:Y:S01]  /*1820*/  LDS.128 R4, [R32+0x30] ;  /* 0x0000300020047984 */ /* 0x0046a20000000c00 */
        /* <DEDUP_REMOVED lines=20> */
.L_x_499:
[----:B------:R-:W-:Y:S05]  /*1970*/  BSYNC.RECONVERGENT B1 ;  /* 0x0000000000017941 */ /* 0x000fea0003800200 */
.L_x_498:
[----:B------:R0:W1:Y:S01]  /*1980*/  LDS.128 R12, [R32+0x40] ;  /* 0x00004000200c7984 */ /* 0x0000620000000c00 */
[----:B------:R-:W-:Y:S01]  /*1990*/  DSETP.GEU.AND P0, PT, |R28|, |R10|, PT ;  /* 0x4000000a1c00722a */ /* 0x000fe20003f0e200 */
[----:B------:R-:W-:Y:S01]  /*19a0*/  BSSY.RECONVERGENT B1, `(.L_x_500) ;  /* 0x0000017000017945 */ /* 0x000fe20003800200 */
[----:B------:R-:W-:Y:S01]  /*19b0*/  IMAD.MOV.U32 R33, RZ, RZ, R4 ;  /* 0x000000ffff217224 */ /* 0x000fe200078e0004 */
[----:B------:R0:W2:Y:S01]  /*19c0*/  LDS.128 R16, [R32+0x50] ;  /* 0x0000500020107984 */ /* 0x0000a20000000c00 */
[----:B------:R-:W-:Y:S02]  /*19d0*/  IMAD.MOV.U32 R35, RZ, RZ, R5 ;  /* 0x000000ffff237224 */ /* 0x000fe400078e0005 */
[----:B------:R-:W-:Y:S01]  /*19e0*/  IMAD.MOV.U32 R8, RZ, RZ, R10 ;  /* 0x000000ffff087224 */ /* 0x000fe200078e000a */
[----:B------:R0:W3:Y:S01]  /*19f0*/  LDS.128 R20, [R32+0x60] ;  /* 0x0000600020147984 */ /* 0x0000e20000000c00 */
[----:B------:R-:W-:-:S03]  /*1a00*/  IMAD.MOV.U32 R9, RZ, RZ, R11 ;  /* 0x000000ffff097224 */ /* 0x000fc600078e000b */
[----:B------:R0:W4:Y:S03]  /*1a10*/  LDS.128 R24, [R32+0x70] ;  /* 0x0000700020187984 */ /* 0x0001260000000c00 */
        /* <DEDUP_REMOVED lines=15> */
.L_x_501:
[----:B------:R-:W-:Y:S05]  /*1b10*/  BSYNC.RECONVERGENT B1 ;  /* 0x0000000000017941 */ /* 0x000fea0003800200 */
.L_x_500:
        /* <DEDUP_REMOVED lines=21> */
.L_x_503:
[----:B------:R-:W-:Y:S05]  /*1c70*/  BSYNC.RECONVERGENT B1 ;  /* 0x0000000000017941 */ /* 0x000fea0003800200 */
.L_x_502:
[----:B------:R-:W-:Y:S01]  /*1c80*/  DSETP.GEU.AND P0, PT, |R4|, |R14|, PT ;  /* 0x4000000e0400722a */ /* 0x000fe20003f0e200 */
[----:B------:R-:W-:Y:S01]  /*1c90*/  BSSY.RECONVERGENT B1, `(.L_x_504) ;  /* 0x0000014000017945 */ /* 0x000fe20003800200 */
[----:B------:R-:W-:Y:S02]  /*1ca0*/  IMAD.MOV.U32 R6, RZ, RZ, R14 ;  /* 0x000000ffff067224 */ /* 0x000fe400078e000e */
[----:B------:R-:W-:Y:S02]  /*1cb0*/  IMAD.MOV.U32 R7, RZ, RZ, R15 ;  /* 0x000000ffff077224 */ /* 0x000fe400078e000f */
[----:B--2---:R-:W-:Y:S02]  /*1cc0*/  IMAD.MOV.U32 R9, RZ, RZ, R16 ;  /* 0x000000ffff097224 */ /* 0x004fe400078e0010 */
        /* <DEDUP_REMOVED lines=16> */
.L_x_505:
[----:B------:R-:W-:Y:S05]  /*1dd0*/  BSYNC.RECONVERGENT B1 ;  /* 0x0000000000017941 */ /* 0x000fea0003800200 */
.L_x_504:
        /* <DEDUP_REMOVED lines=21> */
.L_x_507:
[----:B------:R-:W-:Y:S05]  /*1f30*/  BSYNC.RECONVERGENT B1 ;  /* 0x0000000000017941 */ /* 0x000fea0003800200 */
.L_x_506:
[----:B------:R-:W-:Y:S01]  /*1f40*/  DSETP.GEU.AND P0, PT, |R4|, |R22|, PT ;  /* 0x400000160400722a */ /* 0x000fe20003f0e200 */
[----:B------:R-:W-:Y:S01]  /*1f50*/  BSSY.RECONVERGENT B1, `(.L_x_508) ;  /* 0x0000014000017945 */ /* 0x000fe20003800200 */
[----:B------:R-:W-:Y:S02]  /*1f60*/  IMAD.MOV.U32 R6, RZ, RZ, R22 ;  /* 0x000000ffff067224 */ /* 0x000fe400078e0016 */
[----:B------:R-:W-:Y:S02]  /*1f70*/  IMAD.MOV.U32 R7, RZ, RZ, R23 ;  /* 0x000000ffff077224 */ /* 0x000fe400078e0017 */
[----:B----4-:R-:W-:Y:S02]  /*1f80*/  IMAD.MOV.U32 R9, RZ, RZ, R24 ;  /* 0x000000ffff097224 */ /* 0x010fe400078e0018 */
        /* <DEDUP_REMOVED lines=16> */
.L_x_509:
[----:B------:R-:W-:Y:S05]  /*2090*/  BSYNC.RECONVERGENT B1 ;  /* 0x0000000000017941 */ /* 0x000fea0003800200 */
.L_x_508:
[----:B------:R-:W-:Y:S01]  /*20a0*/  DSETP.GEU.AND P0, PT, |R6|, |R26|, PT ;  /* 0x4000001a0600722a */ /* 0x000fe20003f0e200 */
[----:B------:R-:W-:Y:S02]  /*20b0*/  IMAD.MOV.U32 R12, RZ, RZ, R26 ;  /* 0x000000ffff0c7224 */ /* 0x000fe400078e001a */
[----:B------:R-:W-:Y:S02]  /*20c0*/  IMAD.MOV.U32 R13, RZ, RZ, R27 ;  /* 0x000000ffff0d7224 */ /* 0x000fe400078e001b */
        /* <DEDUP_REMOVED lines=18> */
.L_x_484:
        /* <DEDUP_REMOVED lines=8> */
[----:B------:R-:W-:Y:S01]  /*2270*/  ISETP.GT.AND P0, PT, R11, R4, PT ;  /* 0x000000040b00720c */ /* 0x000fe20003f04270 */
[----:B------:R-:W-:Y:S02]  /*2280*/  IMAD.IADD R9, R4, 0x1, R9 ;  /* 0x0000000104097824 */ /* 0x000fe400078e0209 */
[----:B------:R-:W-:-:S03]  /*2290*/  IMAD.MOV.U32 R11, RZ, RZ, R3 ;  /* 0x000000ffff0b7224 */ /* 0x000fc600078e0003 */
        /* <DEDUP_REMOVED lines=27> */
.L_x_511:
[----:B------:R-:W-:Y:S05]  /*2450*/  BSYNC.RECONVERGENT B1 ;  /* 0x0000000000017941 */ /* 0x000fea0003800200 */
.L_x_510:
[----:B------:R-:W-:Y:S01]  /*2460*/  VIADD R2, R7, 0x2 ;  /* 0x0000000207027836 */ /* 0x000fe20000000000 */
[----:B--2---:R1:W2:Y:S01]  /*2470*/  SHFL.DOWN PT, R12, R10, 0x2, R9 ;  /* 0x084000000a0c7989 */ /* 0x0042a200000e0009 */
[----:B------:R-:W-:Y:S01]  /*2480*/  BSSY.RECONVERGENT B1, `(.L_x_512) ;  /* 0x000001e000017945 */ /* 0x000fe20003800200 */
[----:B------:R-:W-:Y:S02]  /*2490*/  IMAD.MOV.U32 R8, RZ, RZ, R16 ;  /* 0x000000ffff087224 */ /* 0x000fe400078e0010 */
[----:B------:R-:W-:Y:S01]  /*24a0*/  ISETP.GT.AND P0, PT, R2, R9, PT ;  /* 0x000000090200720c */ /* 0x000fe20003f04270 */
[----:B---3--:R1:W3:Y:S01]  /*24b0*/  SHFL.DOWN PT, R13, R11, 0x2, R9 ;  /* 0x084000000b0d7989 */ /* 0x0082e200000e0009 */
[----:B------:R-:W-:Y:S02]  /*24c0*/  IMAD.MOV.U32 R14, RZ, RZ, R18 ;  /* 0x000000ffff0e7224 */ /* 0x000fe400078e0012 */
[----:B------:R-:W-:Y:S01]  /*24d0*/  IMAD.MOV.U32 R2, RZ, RZ, R10 ;  /* 0x000000ffff027224 */ /* 0x000fe200078e000a */
[----:B----4-:R1:W4:Y:S01]  /*24e0*/  SHFL.DOWN PT, R15, R16, 0x2, R9 ;  /* 0x08400000100f7989 */ /* 0x01032200000e0009 */
[----:B------:R-:W-:-:S03]  /*24f0*/  IMAD.MOV.U32 R3, RZ, RZ, R11 ;  /* 0x000000ffff037224 */ /* 0x000fc600078e000b */
[----:B0-----:R1:W0:Y:S04]  /*2500*/  SHFL.DOWN PT, R17, R18, 0x2, R9 ;  /* 0x0840000012117989 */ /* 0x00122800000e0009 */
[----:B------:R-:W-:Y:S05]  /*2510*/  @P0 BRA `(.L_x_513) ;  /* 0x0000000000500947 */ /* 0x000fea0003800000 */
[----:B--23--:R-:W-:Y:S01]  /*2520*/  DSETP.GEU.AND P0, PT, |R10|, |R12|, PT ;  /* 0x4000000c0a00722a */ /* 0x00cfe20003f0e200 */
[----:B----4-:R-:W-:Y:S02]  /*2530*/  IMAD.MOV.U32 R8, RZ, RZ, R15 ;  /* 0x000000ffff087224 */ /* 0x010fe400078e000f */
[----:B0-----:R-:W-:Y:S02]  /*2540*/  IMAD.MOV.U32 R14, RZ, RZ, R17 ;  /* 0x000000ffff0e7224 */ /* 0x001fe400078e0011 */
        /* <DEDUP_REMOVED lines=17> */
.L_x_513:
[----:B------:R-:W-:Y:S05]  /*2660*/  BSYNC.RECONVERGENT B1 ;  /* 0x0000000000017941 */ /* 0x000fea0003800200 */
.L_x_512:
[----:B------:R-:W-:Y:S01]  /*2670*/  VIADD R6, R7, 0x4 ;  /* 0x0000000407067836 */ /* 0x000fe20000000000 */
[----:B--2---:R2:W2:Y:S01]  /*2680*/  SHFL.DOWN PT, R12, R2, 0x4, R9 ;  /* 0x08800000020c7989 */ /* 0x0044a200000e0009 */
[----:B------:R-:W-:Y:S01]  /*2690*/  BSSY.RECONVERGENT B1, `(.L_x_514) ;  /* 0x000001e000017945 */ /* 0x000fe20003800200 */
[----:B-1----:R-:W-:Y:S02]  /*26a0*/  IMAD.MOV.U32 R16, RZ, RZ, R14 ;  /* 0x000000ffff107224 */ /* 0x002fe400078e000e */
        /* <DEDUP_REMOVED lines=28> */
.L_x_515:
[----:B------:R-:W-:Y:S05]  /*2870*/  BSYNC.RECONVERGENT B1 ;  /* 0x0000000000017941 */ /* 0x000fea0003800200 */
.L_x_514:
[----:B--2---:R-:W-:Y:S01]  /*2880*/  VIADD R2, R7, 0x8 ;  /* 0x0000000807027836 */ /* 0x004fe20000000000 */
[----:B------:R2:W2:Y:S01]  /*2890*/  SHFL.DOWN PT, R12, R10, 0x8, R9 ;  /* 0x090000000a0c7989 */ /* 0x0004a200000e0009 */
        /* <DEDUP_REMOVED lines=30> */
.L_x_517:
[----:B------:R-:W-:Y:S05]  /*2a80*/  BSYNC.RECONVERGENT B1 ;  /* 0x0000000000017941 */ /* 0x000fea0003800200 */
.L_x_516:
[----:B-1----:R-:W-:Y:S01]  /*2a90*/  VIADD R6, R7, 0x10 ;  /* 0x0000001007067836 */ /* 0x002fe20000000000 */
[----:B--2---:R1:W2:Y:S01]  /*2aa0*/  SHFL.DOWN PT, R10, R2, 0x10, R9 ;  /* 0x0a000000020a7989 */ /* 0x0042a200000e0009 */
[----:B------:R-:W-:Y:S01]  /*2ab0*/  BSSY.RECONVERGENT B1, `(.L_x_518) ;  /* 0x000001e000017945 */ /* 0x000fe20003800200 */
[----:B0-----:R-:W-:Y:S01]  /*2ac0*/  IMAD.MOV.U32 R17, RZ, RZ, R8 ;  /* 0x000000ffff117224 */ /* 0x001fe200078e0008 */
[----:B------:R-:W-:Y:S01]  /*2ad0*/  MOV R19, R14 ;  /* 0x0000000e00137202 */ /* 0x000fe20000000f00 */
[----:B------:R1:W0:Y:S01]  /*2ae0*/  SHFL.DOWN PT, R11, R3, 0x10, R9 ;  /* 0x0a000000030b7989 */ /* 0x00022200000e0009 */
[----:B------:R-:W-:Y:S01]  /*2af0*/  ISETP.GT.AND P0, PT, R6, R9, PT ;  /* 0x000000090600720c */ /* 0x000fe20003f04270 */
[----:B------:R-:W-:Y:S02]  /*2b00*/  IMAD.MOV.U32 R12, RZ, RZ, R2 ;  /* 0x000000ffff0c7224 */ /* 0x000fe400078e0002 */
[----:B----4-:R1:W4:Y:S01]  /*2b10*/  SHFL.DOWN PT, R15, R8, 0x10, R9 ;  /* 0x0a000000080f7989 */ /* 0x01032200000e0009 */
[----:B---3--:R-:W-:-:S03]  /*2b20*/  IMAD.MOV.U32 R13, RZ, RZ, R3 ;  /* 0x000000ffff0d7224 */ /* 0x008fc600078e0003 */
[----:B------:R1:W3:Y:S06]  /*2b30*/  SHFL.DOWN PT, R21, R14, 0x10, R9 ;  /* 0x0a0000000e157989 */ /* 0x0002ec00000e0009 */
[----:B------:R-:W-:Y:S05]  /*2b40*/  @P0 BRA `(.L_x_519) ;  /* 0x0000000000500947 */ /* 0x000fea0003800000 */
[----:B0-2---:R-:W-:Y:S01]  /*2b50*/  DSETP.GEU.AND P0, PT, |R2|, |R10|, PT ;  /* 0x4000000a0200722a */ /* 0x005fe20003f0e200 */
        /* <DEDUP_REMOVED lines=19> */
.L_x_519:
[----:B------:R-:W-:Y:S05]  /*2c90*/  BSYNC.RECONVERGENT B1 ;  /* 0x0000000000017941 */ /* 0x000fea0003800200 */
.L_x_518:
[----:B------:R-:W-:Y:S01]  /*2ca0*/  ISETP.NE.AND P0, PT, R7, RZ, PT ;  /* 0x000000ff0700720c */ /* 0x000fe20003f05270 */
[----:B------:R-:W-:-:S12]  /*2cb0*/  BSSY.RECONVERGENT B1, `(.L_x_520) ;  /* 0x000000b000017945 */ /* 0x000fd80003800200 */
[----:B------:R-:W-:Y:S05]  /*2cc0*/  @P0 BRA `(.L_x_521) ;  /* 0x0000000000240947 */ /* 0x000fea0003800000 */
[----:B------:R-:W5:Y:S01]  /*2cd0*/  S2R R6, SR_CgaCtaId ;  /* 0x0000000000067919 */ /* 0x000f620000008800 */
[----:B-1----:R-:W-:Y:S01]  /*2ce0*/  MOV R3, 0x400 ;  /* 0x0000040000037802 */ /* 0x002fe20000000f00 */
[----:B------:R-:W-:Y:S01]  /*2cf0*/  IMAD.MOV.U32 R18, RZ, RZ, R17 ;  /* 0x000000ffff127224 */ /* 0x000fe200078e0011 */
[----:B------:R-:W-:-:S04]  /*2d00*/  SHF.R.U32.HI R2, RZ, 0x1, R5 ;  /* 0x00000001ff027819 */ /* 0x000fc80000011605 */
[----:B------:R-:W-:Y:S02]  /*2d10*/  LOP3.LUT R2, R2, 0x1f0, RZ, 0xc0, !PT ;  /* 0x000001f002027812 */ /* 0x000fe400078ec0ff */
[----:B-----5:R-:W-:-:S05]  /*2d20*/  LEA R3, R6, R3, 0x18 ;  /* 0x0000000306037211 */ /* 0x020fca00078ec0ff */
[----:B------:R-:W-:-:S05]  /*2d30*/  IMAD.IADD R3, R2, 0x1, R3 ;  /* 0x0000000102037824 */ /* 0x000fca00078e0203 */
[----:B------:R1:W-:Y:S04]  /*2d40*/  STS.64 [R3+0x10], R18 ;  /* 0x0000101203007388 */ /* 0x0003e80000000a00 */
[----:B------:R1:W-:Y:S02]  /*2d50*/  STS.64 [R3+0x8], R12 ;  /* 0x0000080c03007388 */ /* 0x0003e40000000a00 */
.L_x_521:
[----:B------:R-:W-:Y:S05]  /*2d60*/  BSYNC.RECONVERGENT B1 ;  /* 0x0000000000017941 */ /* 0x000fea0003800200 */
.L_x_520:
[----:B------:R-:W-:Y:S01]  /*2d70*/  BAR.SYNC.DEFER_BLOCKING 0x0 ;  /* 0x0000000000007b1d */ /* 0x000fe20000010000 */
[----:B------:R-:W-:-:S13]  /*2d80*/  ISETP.NE.AND P1, PT, R5, RZ, PT ;  /* 0x000000ff0500720c */ /* 0x000fda0003f25270 */
[----:B------:R-:W-:Y:S05]  /*2d90*/  @P1 BRA `(.L_x_497) ;  /* 0x0000003800581947 */ /* 0x000fea0003800000 */
[----:B------:R-:W-:Y:S01]  /*2da0*/  ISETP.GE.AND P0, PT, R4, 0x21, PT ;  /* 0x000000210400780c */ /* 0x000fe20003f06270 */
[----:B0-----:R-:W-:Y:S02]  /*2db0*/  IMAD.MOV.U32 R11, RZ, RZ, R17 ;  /* 0x000000ffff0b7224 */ /* 0x001fe400078e0011 */
[----:B-1----:R-:W-:Y:S02]  /*2dc0*/  IMAD.MOV.U32 R14, RZ, RZ, R19 ;  /* 0x000000ffff0e7224 */ /* 0x002fe400078e0013 */
        /* <DEDUP_REMOVED lines=29> */
.L_x_523:
[----:B------:R-:W-:Y:S05]  /*2fa0*/  BSYNC.RECONVERGENT B1 ;  /* 0x0000000000017941 */ /* 0x000fea0003800200 */
.L_x_522:
[----:B------:R-:W-:Y:S01]  /*2fb0*/  ISETP.GE.AND P0, PT, R4, 0x41, PT ;  /* 0x000000410400780c */ /* 0x000fe20003f06270 */
[----:B------:R-:W-:Y:S02]  /*2fc0*/  IMAD.MOV.U32 R5, RZ, RZ, R11 ;  /* 0x000000ffff057224 */ /* 0x000fe400078e000b */
[----:B--2---:R-:W-:Y:S02]  /*2fd0*/  IMAD.MOV.U32 R10, RZ, RZ, R14 ;  /* 0x000000ffff0a7224 */ /* 0x004fe400078e000e */
        /* <DEDUP_REMOVED lines=29> */
.L_x_525:
[----:B------:R-:W-:Y:S05]  /*31b0*/  BSYNC.RECONVERGENT B1 ;  /* 0x0000000000017941 */ /* 0x000fea0003800200 */
.L_x_524:
        /* <DEDUP_REMOVED lines=32> */
.L_x_527:
[----:B------:R-:W-:Y:S05]  /*33c0*/  BSYNC.RECONVERGENT B1 ;  /* 0x0000000000017941 */ /* 0x000fea0003800200 */
.L_x_526:
        /* <DEDUP_REMOVED lines=32> */
.L_x_529:
[----:B------:R-:W-:Y:S05]  /*35d0*/  BSYNC.RECONVERGENT B1 ;  /* 0x0000000000017941 */ /* 0x000fea0003800200 */
.L_x_528:
        /* <DEDUP_REMOVED lines=32> */
.L_x_531:
[----:B------:R-:W-:Y:S05]  /*37e0*/  BSYNC.RECONVERGENT B1 ;  /* 0x0000000000017941 */ /* 0x000fea0003800200 */
.L_x_530:
        /* <DEDUP_REMOVED lines=32> */
.L_x_533:
[----:B------:R-:W-:Y:S05]  /*39f0*/  BSYNC.RECONVERGENT B1 ;  /* 0x0000000000017941 */ /* 0x000fea0003800200 */
.L_x_532:
        /* <DEDUP_REMOVED lines=32> */
.L_x_465:
[----:B------:R-:W0:Y:S01]  /*3c00*/  S2R R4, SR_TID.X ;  /* 0x0000000000047919 */ /* 0x000e220000002100 */
[----:B------:R-:W1:Y:S01]  /*3c10*/  LDCU.128 UR12, c[0x0][0x380] ;  /* 0x00007000ff0c77ac */ /* 0x000e620008000c00 */
[----:B------:R-:W-:Y:S02]  /*3c20*/  SHF.R.S32.HI R5, RZ, 0x1f, R10 ;  /* 0x0000001fff057819 */ /* 0x000fe4000001140a */
[----:B0-----:R-:W-:-:S04]  /*3c30*/  IADD3 R2, P0, PT, R10, R4, RZ ;  /* 0x000000040a027210 */ /* 0x001fc80007f1e0ff */
[----:B-1----:R-:W-:Y:S01]  /*3c40*/  LEA R8, P1, R2, UR12, 0x3 ;  /* 0x0000000c02087c11 */ /* 0x002fe2000f8218ff */
[----:B------:R-:W-:-:S05]  /*3c50*/  IMAD.X R3, RZ, RZ, R5, P0 ;  /* 0x000000ffff037224 */ /* 0x000fca00000e0605 */
[----:B------:R-:W-:-:S05]  /*3c60*/  LEA.HI.X R9, R2, UR13, R3, 0x3, P1 ;  /* 0x0000000d02097c11 */ /* 0x000fca00088f1c03 */
[----:B------:R-:W2:Y:S04]  /*3c70*/  LDG.E.64 R12, desc[UR10][R8.64] ;  /* 0x0000000a080c7981 */ /* 0x000ea8000c1e1b00 */
[----:B------:R-:W2:Y:S04]  /*3c80*/  LDG.E.64 R14, desc[UR10][R8.64+0x800] ;  /* 0x0008000a080e7981 */ /* 0x000ea8000c1e1b00 */
[----:B------:R-:W3:Y:S04]  /*3c90*/  LDG.E.64 R16, desc[UR10][R8.64+0x1000] ;  /* 0x0010000a08107981 */ /* 0x000ee8000c1e1b00 */
[----:B------:R-:W4:Y:S04]  /*3ca0*/  LDG.E.64 R18, desc[UR10][R8.64+0x1800] ;  /* 0x0018000a08127981 */ /* 0x000f28000c1e1b00 */
[----:B------:R0:W5:Y:S01]  /*3cb0*/  LDG.E.64 R2, desc[UR10][R8.64+0x2000] ;  /* 0x0020000a08027981 */ /* 0x000162000c1e1b00 */
[----:B------:R-:W-:Y:S01]  /*3cc0*/  BSSY.RECONVERGENT B1, `(.L_x_534) ;  /* 0x000001f000017945 */ /* 0x000fe20003800200 */
[C---:B0-----:R-:W-:Y:S01]  /*3cd0*/  LOP3.LUT R8, R4.reuse, 0x400, RZ, 0xfc, !PT ;  /* 0x0000040004087812 */ /* 0x041fe200078efcff */
[----:B------:R-:W-:Y:S01]  /*3ce0*/  VIADD R9, R4, 0x200 ;  /* 0x0000020004097836 */ /* 0x000fe20000000000 */
[----:B--2---:R-:W-:-:S06]  /*3cf0*/  DSETP.GEU.AND P0, PT, |R12|, |R14|, PT ;  /* 0x4000000e0c00722a */ /* 0x004fcc0003f0e200 */
[----:B------:R-:W-:Y:S02]  /*3d00*/  FSEL R12, R12, R14, P0 ;  /* 0x0000000e0c0c7208 */ /* 0x000fe40000000000 */
[----:B------:R-:W-:Y:S02]  /*3d10*/  FSEL R13, R13, R15, P0 ;  /* 0x0000000f0d0d7208 */ /* 0x000fe40000000000 */
[----:B------:R-:W-:-:S04]  /*3d20*/  IADD3 R14, P1, PT, R10, UR14, RZ ;  /* 0x0000000e0a0e7c10 */ /* 0x000fc8000ff3e0ff */
[----:B---3--:R-:W-:Y:S01]  /*3d30*/  DSETP.GEU.AND P2, PT, |R12|, |R16|, PT ;  /* 0x400000100c00722a */ /* 0x008fe20003f4e200 */
[----:B------:R-:W-:-:S05]  /*3d40*/  IADD3 R6, P5, PT, R8, R14, RZ ;  /* 0x0000000e08067210 */ /* 0x000fca0007fbe0ff */
[----:B------:R-:W-:Y:S02]  /*3d50*/  FSEL R12, R12, R16, P2 ;  /* 0x000000100c0c7208 */ /* 0x000fe40001000000 */
[----:B------:R-:W-:-:S06]  /*3d60*/  FSEL R13, R13, R17, P2 ;  /* 0x000000110d0d7208 */ /* 0x000fcc0001000000 */
[----:B----4-:R-:W-:-:S06]  /*3d70*/  DSETP.GEU.AND P3, PT, |R12|, |R18|, PT ;  /* 0x400000120c00722a */ /* 0x010fcc0003f6e200 */
[----:B------:R-:W-:Y:S02]  /*3d80*/  FSEL R10, R12, R18, P3 ;  /* 0x000000120c0a7208 */ /* 0x000fe40001800000 */
[----:B------:R-:W-:Y:S02]  /*3d90*/  FSEL R11, R13, R19, P3 ;  /* 0x000000130d0b7208 */ /* 0x000fe40001800000 */
[----:B------:R-:W-:Y:S01]  /*3da0*/  IADD3.X R12, PT, PT, R5, UR15, RZ, P1, !PT ;  /* 0x0000000f050c7c10 */ /* 0x000fe20008ffe4ff */
[C---:B------:R-:W-:Y:S01]  /*3db0*/  VIADD R5, R4.reuse, 0x100 ;  /* 0x0000010004057836 */ /* 0x040fe20000000000 */
[----:B------:R-:W-:Y:S02]  /*3dc0*/  ISETP.LE.AND P1, PT, R7, UR6, PT ;  /* 0x0000000607007c0c */ /* 0x000fe4000bf23270 */
[----:B-----5:R-:W-:Y:S02]  /*3dd0*/  DSETP.GEU.AND P4, PT, |R10|, |R2|, PT ;  /* 0x400000020a00722a */ /* 0x020fe40003f8e200 */
[----:B------:R-:W-:Y:S01]  /*3de0*/  @P2 SEL R9, R4, R5, P0 ;  /* 0x0000000504092207 */ /* 0x000fe20000000000 */
[----:B------:R-:W-:-:S02]  /*3df0*/  IMAD.X R5, RZ, RZ, R12, P5 ;  /* 0x000000ffff057224 */ /* 0x000fc400028e060c */
[----:B------:R-:W-:-:S09]  /*3e00*/  @!P3 VIADD R9, R4, 0x300 ;  /* 0x000003000409b836 */ /* 0x000fd20000000000 */
        /* <DEDUP_REMOVED lines=10> */
.L_x_535:
[----:B------:R-:W-:Y:S05]  /*3eb0*/  BSYNC.RECONVERGENT B1 ;  /* 0x0000000000017941 */ /* 0x000fea0003800200 */
.L_x_534:
        /* <DEDUP_REMOVED lines=12> */
[----:B------:R-:W-:-:S05]  /*3f80*/  IMAD.MOV.U32 R11, RZ, RZ, 0x500 ;  /* 0x00000500ff0b7424 */ /* 0x000fca00078e00ff */
[----:B------:R-:W2:Y:S01]  /*3f90*/  ATOMG.E.ADD.STRONG.GPU PT, R10, desc[UR10][R8.64], R11 ;  /* 0x8000000b080a79a8 */ /* 0x000ea200081ef10a */
[----:B------:R-:W0:Y:S01]  /*3fa0*/  S2UR UR5, SR_CgaCtaId ;  /* 0x00000000000579c3 */ /* 0x000e220000008800 */
[----:B------:R-:W-:Y:S02]  /*3fb0*/  UMOV UR4, 0x400 ;  /* 0x0000040000047882 */ /* 0x000fe40000000000 */
[----:B0-----:R-:W-:Y:S01]  /*3fc0*/  ULEA UR4, UR5, UR4, 0x18 ;  /* 0x0000000405047291 */ /* 0x001fe2000f8ec0ff */
[----:B--2---:R-:W-:-:S08]  /*3fd0*/  VIADD R10, R10, UR6 ;  /* 0x000000060a0a7c36 */ /* 0x004fd00008000000 */
[----:B------:R0:W-:Y:S03]  /*3fe0*/  STS [UR4+0x98], R10 ;  /* 0x0000980aff007988 */ /* 0x0001e60008000804 */
.L_x_538:
[----:B------:R-:W-:Y:S05]  /*3ff0*/  BSYNC.RECONVERGENT B1 ;  /* 0x0000000000017941 */ /* 0x000fea0003800200 */
.L_x_537:
[----:B------:R-:W1:Y:S08]  /*4000*/  S2UR UR5, SR_CgaCtaId ;  /* 0x00000000000579c3 */ /* 0x000e700000008800 */
[----:B------:R-:W-:Y:S06]  /*4010*/  BAR.SYNC.DEFER_BLOCKING 0x0 ;  /* 0x0000000000007b1d */ /* 0x000fec0000010000 */
[----:B------:R-:W-:-:S02]  /*4020*/  UMOV UR4, 0x400 ;  /* 0x0000040000047882 */ /* 0x000fc40000000000 */
[----:B-1----:R-:W-:-:S06]  /*4030*/  ULEA UR4, UR5, UR4, 0x18 ;  /* 0x0000000405047291 */ /* 0x002fcc000f8ec0ff */
[----:B------:R-:W-:-:S05]  /*4040*/  IMAD.U32 R14, RZ, RZ, UR4 ;  /* 0x00000004ff0e7e24 */ /* 0x000fca000f8e00ff */
[----:B------:R-:W0:Y:S02]  /*4050*/  LDS R12, [R14+0x98] ;  /* 0x000098000e0c7984 */ /* 0x000e240000000800 */
[----:B0-----:R-:W-:-:S05]  /*4060*/  VIADD R10, R12, 0x500 ;  /* 0x000005000c0a7836 */ /* 0x001fca0000000000 */
[----:B------:R-:W-:-:S13]  /*4070*/  ISETP.GT.AND P0, PT, R10, R7, PT ;  /* 0x000000070a00720c */ /* 0x000fda0003f04270 */
[----:B------:R-:W-:Y:S05]  /*4080*/  @P0 BRA `(.L_x_539) ;  /* 0x0000000400900947 */ /* 0x000fea0003800000 */
[----:B------:R-:W-:Y:S01]  /*4090*/  BSSY.RECONVERGENT B1, `(.L_x_539) ;  /* 0x0000063000017945 */ /* 0x000fe20003800200 */
[----:B------:R-:W-:Y:S01]  /*40a0*/  IMAD.MOV.U32 R20, RZ, RZ, R2 ;  /* 0x000000ffff147224 */ /* 0x000fe200078e0002 */
[----:B------:R-:W0:Y:S01]  /*40b0*/  LDCU UR7, c[0x0][0x398] ;  /* 0x00007300ff0777ac */ /* 0x000e220008000800 */
[----:B------:R-:W-:Y:S02]  /*40c0*/  IMAD.MOV.U32 R21, RZ, RZ, R3 ;  /* 0x000000ffff157224 */ /* 0x000fe400078e0003 */
[----:B------:R-:W-:Y:S01]  /*40d0*/  IMAD.MOV.U32 R27, RZ, RZ, R6 ;  /* 0x000000ffff1b7224 */ /* 0x000fe200078e0006 */
[----:B------:R-:W1:Y:S01]  /*40e0*/  LDCU.128 UR12, c[0x0][0x380] ;  /* 0x00007000ff0c77ac */ /* 0x000e620008000c00 */
[----:B------:R-:W-:-:S07]  /*40f0*/  IMAD.MOV.U32 R22, RZ, RZ, R5 ;  /* 0x000000ffff167224 */ /* 0x000fce00078e0005 */
.L_x_542:
[----:B------:R-:W-:-:S04]  /*4100*/  IADD3 R28, P0, PT, R4, R12, RZ ;  /* 0x0000000c041c7210 */ /* 0x000fc80007f1e0ff */
[----:B------:R-:W-:Y:S02]  /*4110*/  LEA.HI.X.SX32 R25, R12, RZ, 0x1, P0 ;  /* 0x000000ff0c197211 */ /* 0x000fe400000f0eff */
[----:B-1----:R-:W-:-:S04]  /*4120*/  LEA R6, P0, R28, UR12, 0x3 ;  /* 0x0000000c1c067c11 */ /* 0x002fc8000f8018ff */
[----:B------:R-:W-:-:S05]  /*4130*/  LEA.HI.X R7, R28, UR13, R25, 0x3, P0 ;  /* 0x0000000d1c077c11 */ /* 0x000fca00080f1c19 */
[----:B------:R-:W2:Y:S04]  /*4140*/  LDG.E.64 R18, desc[UR10][R6.64] ;  /* 0x0000000a06127981 */ /* 0x000ea8000c1e1b00 */
[----:B------:R-:W3:Y:S04]  /*4150*/  LDG.E.64 R16, desc[UR10][R6.64+0x800] ;  /* 0x0008000a06107981 */ /* 0x000ee8000c1e1b00 */
[----:B------:R-:W4:Y:S04]  /*4160*/  LDG.E.64 R12, desc[UR10][R6.64+0x1000] ;  /* 0x0010000a060c7981 */ /* 0x000f28000c1e1b00 */
[----:B------:R-:W4:Y:S01]  /*4170*/  LDG.E.64 R10, desc[UR10][R6.64+0x1800] ;  /* 0x0018000a060a7981 */ /* 0x000f22000c1e1b00 */
[----:B------:R-:W-:-:S03]  /*4180*/  IADD3 R28, P0, PT, R28, UR14, RZ ;  /* 0x0000000e1c1c7c10 */ /* 0x000fc6000ff1e0ff */
[----:B------:R1:W5:Y:S01]  /*4190*/  LDG.E.64 R2, desc[UR10][R6.64+0x2000] ;  /* 0x0020000a06027981 */ /* 0x000362000c1e1b00 */
[----:B------:R-:W-:Y:S01]  /*41a0*/  IADD3.X R25, PT, PT, R25, UR15, RZ, P0, !PT ;  /* 0x0000000f19197c10 */ /* 0x000fe200087fe4ff */
[----:B------:R-:W-:Y:S01]  /*41b0*/  BSSY.RECONVERGENT B2, `(.L_x_540) ;  /* 0x0000038000027945 */ /* 0x000fe20003800200 */
[----:B------:R-:W-:Y:S01]  /*41c0*/  BAR.SYNC.DEFER_BLOCKING 0x0 ;  /* 0x0000000000007b1d */ /* 0x000fe20000010000 */
[C---:B------:R-:W-:Y:S02]  /*41d0*/  IADD3 R24, P4, PT, R28.reuse, 0x200, RZ ;  /* 0x000002001c187810 */ /* 0x040fe40007f9e0ff */
[C---:B------:R-:W-:Y:S02]  /*41e0*/  IADD3 R15, P5, PT, R28.reuse, 0x300, RZ ;  /* 0x000003001c0f7810 */ /* 0x040fe40007fbe0ff */
[C---:B------:R-:W-:Y:S02]  /*41f0*/  IADD3 R23, P3, PT, R28.reuse, 0x100, RZ ;  /* 0x000001001c177810 */ /* 0x040fe40007f7e0ff */
[----:B-1----:R-:W-:-:S02]  /*4200*/  IADD3 R6, P6, PT, R28, 0x400, RZ ;  /* 0x000004001c067810 */ /* 0x002fc40007fde0ff */
[----:B------:R-:W-:Y:S01]  /*4210*/  IADD3.X R26, PT, PT, RZ, R25, RZ, P3, !PT ;  /* 0x00000019ff1a7210 */ /* 0x000fe20001ffe4ff */
[----:B--2---:R-:W-:-:S14]  /*4220*/  DSETP.GEU.AND P2, PT, |R20|, |R18|, PT ;  /* 0x400000121400722a */ /* 0x004fdc0003f4e200 */
[----:B------:R-:W-:-:S04]  /*4230*/  @P2 ISETP.GE.U32.AND P0, PT, R27, R28, PT ;  /* 0x0000001c1b00220c */ /* 0x000fc80003f06070 */
[----:B------:R-:W-:-:S13]  /*4240*/  @P2 ISETP.GE.AND.EX P0, PT, R22, R25, PT, P0 ;  /* 0x000000191600220c */ /* 0x000fda0003f06300 */
[----:B------:R-:W-:-:S06]  /*4250*/  @P2 DSETP.LT.OR P0, PT, |R18|, |R20|, !P0 ;  /* 0x400000141200222a */ /* 0x000fcc0004701600 */
[----:B------:R-:W-:Y:S02]  /*4260*/  @P2 FSEL R5, R20, R18, P0 ;  /* 0x0000001214052208 */ /* 0x000fe40000000000 */
[----:B------:R-:W-:Y:S01]  /*4270*/  @P2 FSEL R20, R21, R19, P0 ;  /* 0x0000001315142208 */ /* 0x000fe20000000000 */
[----:B------:R-:W-:Y:S01]  /*4280*/  IMAD.X R21, RZ, RZ, R25, P4 ;  /* 0x000000ffff157224 */ /* 0x000fe200020e0619 */
[----:B------:R-:W-:Y:S01]  /*4290*/  @P2 SEL R28, R27, R28, P0 ;  /* 0x0000001c1b1c2207 */ /* 0x000fe20000000000 */
[----:B------:R-:W-:Y:S02]  /*42a0*/  @P2 IMAD.MOV.U32 R18, RZ, RZ, R5 ;  /* 0x000000ffff122224 */ /* 0x000fe400078e0005 */
[----:B------:R-:W-:Y:S02]  /*42b0*/  @P2 IMAD.MOV.U32 R19, RZ, RZ, R20 ;  /* 0x000000ffff132224 */ /* 0x000fe400078e0014 */
[--C-:B------:R-:W-:Y:S02]  /*42c0*/  IMAD.X R20, RZ, RZ, R25.reuse, P5 ;  /* 0x000000ffff147224 */ /* 0x100fe400028e0619 */
[----:B------:R-:W-:Y:S01]  /*42d0*/  IMAD.X R5, RZ, RZ, R25, P6 ;  /* 0x000000ffff057224 */ /* 0x000fe200030e0619 */
[----:B------:R-:W-:Y:S01]  /*42e0*/  @P2 SEL R25, R22, R25, P0 ;  /* 0x0000001916192207 */ /* 0x000fe20000000000 */
        /* <DEDUP_REMOVED lines=20> */
[----:B------:R-:W-:-:S05]  /*4430*/  ISETP.NE.AND P2, PT, R4, RZ, PT ;  /* 0x000000ff0400720c */ /* 0x000fca0003f45270 */
[----:B------:R-:W-:-:S14]  /*4440*/  DSETP.GEU.AND P1, PT, |R12|, |R10|, PT ;  /* 0x4000000a0c00722a */ /* 0x000fdc0003f2e200 */
[----:B------:R-:W-:-:S04]  /*4450*/  @P1 ISETP.GE.U32.AND P0, PT, R24, R15, PT ;  /* 0x0000000f1800120c */ /* 0x000fc80003f06070 */
[----:B------:R-:W-:-:S13]  /*4460*/  @P1 ISETP.GE.AND.EX P0, PT, R21, R20, PT, P0 ;  /* 0x000000141500120c */ /* 0x000fda0003f06300 */
[----:B------:R-:W-:-:S06]  /*4470*/  @P1 DSETP.LT.OR P0, PT, |R10|, |R12|, !P0 ;  /* 0x4000000c0a00122a */ /* 0x000fcc0004701600 */
[----:B------:R-:W-:Y:S02]  /*4480*/  @P1 FSEL R16, R12, R10, P0 ;  /* 0x0000000a0c101208 */ /* 0x000fe40000000000 */
[----:B------:R-:W-:Y:S01]  /*4490*/  @P1 FSEL R13, R13, R11, P0 ;  /* 0x0000000b0d0d1208 */ /* 0x000fe20000000000 */
[----:B------:R-:W-:Y:S06]  /*44a0*/  @P2 BRA `(.L_x_541) ;  /* 0x0000000000202947 */ /* 0x000fec0003800000 */
[----:B------:R-:W-:-:S05]  /*44b0*/  IMAD.MOV.U32 R17, RZ, RZ, 0x500 ;  /* 0x00000500ff117424 */ /* 0x000fca00078e00ff */
[----:B------:R-:W2:Y:S01]  /*44c0*/  ATOMG.E.ADD.STRONG.GPU PT, R7, desc[UR10][R8.64], R17 ;  /* 0x80000011080779a8 */ /* 0x000ea200081ef10a */
[----:B------:R-:W1:Y:S01]  /*44d0*/  S2UR UR5, SR_CgaCtaId ;  /* 0x00000000000579c3 */ /* 0x000e620000008800 */
[----:B------:R-:W-:Y:S02]  /*44e0*/  UMOV UR4, 0x400 ;  /* 0x0000040000047882 */ /* 0x000fe40000000000 */
[----:B-1----:R-:W-:-:S06]  /*44f0*/  ULEA UR4, UR5, UR4, 0x18 ;  /* 0x0000000405047291 */ /* 0x002fcc000f8ec0ff */
[----:B------:R-:W-:Y:S02]  /*4500*/  IMAD.U32 R14, RZ, RZ, UR4 ;  /* 0x00000004ff0e7e24 */ /* 0x000fe4000f8e00ff */
[----:B--2---:R-:W-:-:S05]  /*4510*/  VIADD R7, R7, UR6 ;  /* 0x0000000607077c36 */ /* 0x004fca0008000000 */
[----:B------:R1:W-:Y:S02]  /*4520*/  STS [R14+0x98], R7 ;  /* 0x000098070e007388 */ /* 0x0003e40000000800 */
.L_x_541:
[----:B0-----:R-:W-:Y:S05]  /*4530*/  BSYNC.RECONVERGENT B2 ;  /* 0x0000000000027941 */ /* 0x001fea0003800200 */
.L_x_540:
[----:B------:R-:W-:Y:S01]  /*4540*/  BAR.SYNC.DEFER_BLOCKING 0x0 ;  /* 0x0000000000007b1d */ /* 0x000fe20000010000 */
[----:B------:R-:W-:Y:S01]  /*4550*/  @P1 IMAD.MOV.U32 R10, RZ, RZ, R16 ;  /* 0x000000ffff0a1224 */ /* 0x000fe200078e0010 */
[----:B------:R-:W-:Y:S01]  /*4560*/  @P1 SEL R15, R24, R15, P0 ;  /* 0x0000000f180f1207 */ /* 0x000fe20000000000 */
[----:B------:R-:W-:Y:S01]  /*4570*/  @P1 IMAD.MOV.U32 R11, RZ, RZ, R13 ;  /* 0x000000ffff0b1224 */ /* 0x000fe200078e000d */
[----:B------:R-:W-:Y:S01]  /*4580*/  @P1 SEL R20, R21, R20, P0 ;  /* 0x0000001415141207 */ /* 0x000fe20000000000 */
[----:B-1----:R-:W-:-:S04]  /*4590*/  IMAD.U32 R7, RZ, RZ, UR7 ;  /* 0x00000007ff077e24 */ /* 0x002fc8000f8e00ff */
[----:B-----5:R-:W-:-:S14]  /*45a0*/  DSETP.GEU.AND P2, PT, |R10|, |R2|, PT ;  /* 0x400000020a00722a */ /* 0x020fdc0003f4e200 */
[----:B------:R-:W-:Y:S01]  /*45b0*/  @P2 ISETP.GE.U32.AND P0, PT, R15, R6, PT ;  /* 0x000000060f00220c */ /* 0x000fe20003f06070 */
[----:B------:R-:W0:Y:S03]  /*45c0*/  LDS R12, [R14+0x98] ;  /* 0x000098000e0c7984 */ /* 0x000e260000000800 */
        /* <DEDUP_REMOVED lines=9> */
[----:B------:R-:W-:-:S02]  /*4660*/  IMAD.MOV.U32 R22, RZ, RZ, R5 ;  /* 0x000000ffff167224 */ /* 0x000fc400078e0005 */
[----:B------:R-:W-:Y:S02]  /*4670*/  IMAD.MOV.U32 R20, RZ, RZ, R2 ;  /* 0x000000ffff147224 */ /* 0x000fe400078e0002 */
[----:B------:R-:W-:Y:S02]  /*4680*/  IMAD.MOV.U32 R21, RZ, RZ, R3 ;  /* 0x000000ffff157224 */ /* 0x000fe400078e0003 */
[----:B0-----:R-:W-:-:S05]  /*4690*/  VIADD R10, R12, 0x500 ;  /* 0x000005000c0a7836 */ /* 0x001fca0000000000 */
[----:B------:R-:W-:-:S13]  /*46a0*/  ISETP.GT.AND P0, PT, R10, R7, PT ;  /* 0x000000070a00720c */ /* 0x000fda0003f04270 */
[----:B------:R-:W-:Y:S05]  /*46b0*/  @!P0 BRA `(.L_x_542) ;  /* 0xfffffff800908947 */ /* 0x000fea000383ffff */
[----:B------:R-:W-:Y:S05]  /*46c0*/  BSYNC.RECONVERGENT B1 ;  /* 0x0000000000017941 */ /* 0x000fea0003800200 */
.L_x_539:
[----:B------:R-:W-:Y:S01]  /*46d0*/  ISETP.GE.AND P0, PT, R12, R7, PT ;  /* 0x000000070c00720c */ /* 0x000fe20003f06270 */
[----:B------:R-:W0:Y:S01]  /*46e0*/  LDCU.64 UR6, c[0x0][0x388] ;  /* 0x00007100ff0677ac */ /* 0x000e220008000a00 */
[----:B------:R-:W-:Y:S01]  /*46f0*/  BSSY.RECONVERGENT B1, `(.L_x_536) ;  /* 0x00000ac000017945 */ /* 0x000fe20003800200 */
[----:B------:R-:W1:Y:S10]  /*4700*/  LDCU.64 UR4, c[0x0][0x388] ;  /* 0x00007100ff0477ac */ /* 0x000e740008000a00 */
[----:B------:R-:W-:Y:S05]  /*4710*/  @P0 BRA `(.L_x_543) ;  /* 0x0000000800a40947 */ /* 0x000fea0003800000 */
[----:B------:R-:W-:-:S05]  /*4720*/  IMAD.IADD R9, R7, 0x1, -R12 ;  /* 0x0000000107097824 */ /* 0x000fca00078e0a0c */
[----:B------:R-:W-:-:S13]  /*4730*/  ISETP.GE.AND P0, PT, R4, R9, PT ;  /* 0x000000090400720c */ /* 0x000fda0003f06270 */
[----:B------:R-:W-:Y:S05]  /*4740*/  @P0 BRA `(.L_x_543) ;  /* 0x0000000800980947 */ /* 0x000fea0003800000 */
[----:B------:R-:W-:Y:S01]  /*4750*/  LOP3.LUT R8, RZ, R4, RZ, 0x33, !PT ;  /* 0x00000004ff087212 */ /* 0x000fe200078e33ff */
[----:B------:R-:W-:Y:S03]  /*4760*/  BSSY.RECONVERGENT B2, `(.L_x_544) ;  /* 0x000002f000027945 */ /* 0x000fe60003800200 */
[----:B------:R-:W-:Y:S01]  /*4770*/  IADD3 R18, PT, PT, -R12, R7, R8 ;  /* 0x000000070c127210 */ /* 0x000fe20007ffe108 */
[----:B------:R-:W-:-:S03]  /*4780*/  IMAD.MOV.U32 R8, RZ, RZ, R4 ;  /* 0x000000ffff087224 */ /* 0x000fc600078e0004 */
[----:B------:R-:W-:-:S04]  /*4790*/  LOP3.LUT R7, R18, 0x300, RZ, 0xc0, !PT ;  /* 0x0000030012077812 */ /* 0x000fc800078ec0ff */
[----:B------:R-:W-:-:S13]  /*47a0*/  ISETP.NE.AND P0, PT, R7, 0x300, PT ;  /* 0x000003000700780c */ /* 0x000fda0003f05270 */
[----:B------:R-:W-:Y:S05]  /*47b0*/  @!P0 BRA `(.L_x_545) ;  /* 0x0000000000a48947 */ /* 0x000fea0003800000 */
[----:B------:R-:W2:Y:S01]  /*47c0*/  LDC.64 R10, c[0x0][0x380] ;  /* 0x0000e000ff0a7b82 */ /* 0x000ea20000000a00 */
[----:B------:R-:W-:Y:S01]  /*47d0*/  LEA.HI R7, R18, 0x1, RZ, 0x18 ;  /* 0x0000000112077811 */ /* 0x000fe200078fc0ff */
[----:B------:R-:W-:Y:S02]  /*47e0*/  IMAD.IADD R13, R4, 0x1, R12 ;  /* 0x00000001040d7824 */ /* 0x000fe400078e020c */
[----:B------:R-:W-:Y:S01]  /*47f0*/  IMAD.MOV.U32 R8, RZ, RZ, R4 ;  /* 0x000000ffff087224 */ /* 0x000fe200078e0004 */
[----:B------:R-:W-:-:S05]  /*4800*/  LOP3.LUT R7, R7, 0x3, RZ, 0xc0, !PT ;  /* 0x0000000307077812 */ /* 0x000fca00078ec0ff */
[----:B------:R-:W-:-:S07]  /*4810*/  IMAD.MOV R7, RZ, RZ, -R7 ;  /* 0x000000ffff077224 */ /* 0x000fce00078e0a07 */
.L_x_548:
[----:B--2---:R-:W-:-:S06]  /*4820*/  IMAD.WIDE R14, R13, 0x8, R10 ;  /* 0x000000080d0e7825 */ /* 0x004fcc00078e020a */
[----:B------:R-:W2:Y:S01]  /*4830*/  LDG.E.64 R14, desc[UR10][R14.64] ;  /* 0x0000000a0e0e7981 */ /* 0x000ea2000c1e1b00 */
[----:B-1----:R-:W-:Y:S01]  /*4840*/  IADD3 R22, P1, PT, R13, UR4, RZ ;  /* 0x000000040d167c10 */ /* 0x002fe2000ff3e0ff */
[----:B------:R-:W-:Y:S01]  /*4850*/  VIADD R7, R7, 0x1 ;  /* 0x0000000107077836 */ /* 0x000fe20000000000 */
[----:B------:R-:W-:Y:S01]  /*4860*/  BSSY.RECONVERGENT B3, `(.L_x_546) ;  /* 0x000001b000037945 */ /* 0x000fe20003800200 */
[----:B------:R-:W-:Y:S01]  /*4870*/  IMAD.MOV.U32 R19, RZ, RZ, R6 ;  /* 0x000000ffff137224 */ /* 0x000fe200078e0006 */
[----:B------:R-:W-:Y:S01]  /*4880*/  LEA.HI.X.SX32 R21, R13, UR5, 0x1, P1 ;  /* 0x000000050d157c11 */ /* 0x000fe200088f0eff */
[----:B------:R-:W-:Y:S01]  /*4890*/  IMAD.MOV.U32 R20, RZ, RZ, R5 ;  /* 0x000000ffff147224 */ /* 0x000fe200078e0005 */
[----:B------:R-:W-:Y:S01]  /*48a0*/  MOV R16, R2 ;  /* 0x0000000200107202 */ /* 0x000fe20000000f00 */
[----:B------:R-:W-:Y:S01]  /*48b0*/  IMAD.MOV.U32 R17, RZ, RZ, R3 ;  /* 0x000000ffff117224 */ /* 0x000fe200078e0003 */
[----:B------:R-:W-:Y:S01]  /*48c0*/  ISETP.NE.AND P2, PT, R7, RZ, PT ;  /* 0x000000ff0700720c */ /* 0x000fe20003f45270 */
        /* <DEDUP_REMOVED lines=20> */
.L_x_547:
[----:B0-----:R-:W-:Y:S05]  /*4a10*/  BSYNC.RECONVERGENT B3 ;  /* 0x0000000000037941 */ /* 0x001fea0003800200 */
.L_x_546:
[----:B------:R-:W-:Y:S02]  /*4a20*/  VIADD R8, R8, 0x100 ;  /* 0x0000010008087836 */ /* 0x000fe40000000000 */
[----:B------:R-:W-:Y:S01]  /*4a30*/  VIADD R13, R13, 0x100 ;  /* 0x000001000d0d7836 */ /* 0x000fe20000000000 */
[----:B------:R-:W-:Y:S06]  /*4a40*/  @P2 BRA `(.L_x_548) ;  /* 0xfffffffc00742947 */ /* 0x000fec000383ffff */
.L_x_545:
[----:B01----:R-:W-:Y:S05]  /*4a50*/  BSYNC.RECONVERGENT B2 ;  /* 0x0000000000027941 */ /* 0x003fea0003800200 */
.L_x_544:
        /* <DEDUP_REMOVED lines=9> */
.L_x_557:
[----:B------:R-:W-:-:S05]  /*4af0*/  IMAD.WIDE R22, R7, 0x8, R10 ;  /* 0x0000000807167825 */ /* 0x000fca00078e020a */
[----:B------:R-:W2:Y:S04]  /*4b00*/  LDG.E.64 R20, desc[UR10][R22.64+-0x1000] ;  /* 0xfff0000a16147981 */ /* 0x000ea8000c1e1b00 */
[----:B------:R0:W5:Y:S04]  /*4b10*/  LDG.E.64 R16, desc[UR10][R22.64+-0x800] ;  /* 0xfff8000a16107981 */ /* 0x000168000c1e1b00 */
[----:B------:R0:W5:Y:S04]  /*4b20*/  LDG.E.64 R14, desc[UR10][R22.64] ;  /* 0x0000000a160e7981 */ /* 0x000168000c1e1b00 */
[----:B------:R0:W5:Y:S01]  /*4b30*/  LDG.E.64 R12, desc[UR10][R22.64+0x800] ;  /* 0x0008000a160c7981 */ /* 0x000162000c1e1b00 */
[C---:B------:R-:W-:Y:S01]  /*4b40*/  IADD3 R29, P1, PT, R7.reuse, UR6, RZ ;  /* 0x00000006071d7c10 */ /* 0x040fe2000ff3e0ff */
[----:B------:R-:W-:Y:S03]  /*4b50*/  BSSY.RECONVERGENT B2, `(.L_x_549) ;  /* 0x0000016000027945 */ /* 0x000fe60003800200 */
[----:B------:R-:W-:Y:S01]  /*4b60*/  LEA.HI.X.SX32 R30, R7, UR7, 0x1, P1 ;  /* 0x00000007071e7c11 */ /* 0x000fe200088f0eff */
        /* <DEDUP_REMOVED lines=20> */
.L_x_550:
[----:B------:R-:W-:Y:S05]  /*4cb0*/  BSYNC.RECONVERGENT B2 ;  /* 0x0000000000027941 */ /* 0x000fea0003800200 */
.L_x_549:
        /* <DEDUP_REMOVED lines=23> */
.L_x_552:
[----:B------:R-:W-:Y:S05]  /*4e30*/  BSYNC.RECONVERGENT B2 ;  /* 0x0000000000027941 */ /* 0x000fea0003800200 */
.L_x_551:
        /* <DEDUP_REMOVED lines=24> */
.L_x_554:
[----:B------:R-:W-:Y:S05]  /*4fc0*/  BSYNC.RECONVERGENT B2 ;  /* 0x0000000000027941 */ /* 0x000fea0003800200 */
.L_x_553:
        /* <DEDUP_REMOVED lines=22> */
.L_x_556:
[----:B------:R-:W-:Y:S05]  /*5130*/  BSYNC.RECONVERGENT B2 ;  /* 0x0000000000027941 */ /* 0x000fea0003800200 */
.L_x_555:
[----:B------:R-:W-:Y:S02]  /*5140*/  VIADD R8, R8, 0x400 ;  /* 0x0000040008087836 */ /* 0x000fe40000000000 */
[----:B------:R-:W-:Y:S02]  /*5150*/  VIADD R27, R27, 0x400 ;  /* 0x000004001b1b7836 */ /* 0x000fe40000000000 */
[----:B------:R-:W-:Y:S01]  /*5160*/  VIADD R26, R26, 0x400 ;  /* 0x000004001a1a7836 */ /* 0x000fe20000000000 */
[----:B------:R-:W-:Y:S01]  /*5170*/  ISETP.GE.AND P0, PT, R8, R9, PT ;  /* 0x000000090800720c */ /* 0x000fe20003f06270 */
[----:B------:R-:W-:Y:S02]  /*5180*/  VIADD R25, R25, 0x400 ;  /* 0x0000040019197836 */ /* 0x000fe40000000000 */
[----:B------:R-:W-:-:S10]  /*5190*/  VIADD R7, R7, 0x400 ;  /* 0x0000040007077836 */ /* 0x000fd40000000000 */
[----:B------:R-:W-:Y:S05]  /*51a0*/  @!P0 BRA `(.L_x_557) ;  /* 0xfffffff800508947 */ /* 0x000fea000383ffff */
.L_x_543:
[----:B01----:R-:W-:Y:S05]  /*51b0*/  BSYNC.RECONVERGENT B1 ;  /* 0x0000000000017941 */ /* 0x003fea0003800200 */
.L_x_536:
        /* <DEDUP_REMOVED lines=13> */
[----:B------:R-:W-:Y:S01]  /*5290*/  MOV R12, R7 ;  /* 0x00000007000c7202 */ /* 0x000fe20000000f00 */
[----:B------:R-:W-:Y:S02]  /*52a0*/  IMAD.MOV.U32 R13, RZ, RZ, R16 ;  /* 0x000000ffff0d7224 */ /* 0x000fe400078e0010 */
        /* <DEDUP_REMOVED lines=17> */
.L_x_559:
[----:B------:R-:W-:Y:S05]  /*53c0*/  BSYNC.RECONVERGENT B1 ;  /* 0x0000000000017941 */ /* 0x000fea0003800200 */
.L_x_558:
        /* <DEDUP_REMOVED lines=31> */
.L_x_561:
[----:B------:R-:W-:Y:S05]  /*55c0*/  BSYNC.RECONVERGENT B1 ;  /* 0x0000000000017941 */ /* 0x000fea0003800200 */
.L_x_560:
[----:B------:R-:W-:Y:S01]  /*55d0*/  ISETP.GT.AND P0, PT, R14, 0x1b, PT ;  /* 0x0000001b0e00780c */ /* 0x000fe20003f04270 */
[----:B0-----:R0:W0:Y:S01]  /*55e0*/  SHFL.DOWN PT, R8, R2, 0x4, 0x1f ;  /* 0x08801f0002087f89 */ /* 0x00102200000e0000 */
[----:B------:R-:W-:Y:S01]  /*55f0*/  BSSY.RECONVERGENT B1, `(.L_x_562) ;  /* 0x000001d000017945 */ /* 0x000fe20003800200 */
[----:B---3--:R-:W-:Y:S02]  /*5600*/  IMAD.MOV.U32 R11, RZ, RZ, R5 ;  /* 0x000000ffff0b7224 */ /* 0x008fe400078e0005 */
[----:B------:R3:W0:Y:S01]  /*5610*/  SHFL.DOWN PT, R9, R3, 0x4, 0x1f ;  /* 0x08801f0003097f89 */ /* 0x00062200000e0000 */
[----:B------:R-:W-:Y:S02]  /*5620*/  IMAD.MOV.U32 R12, RZ, RZ, R10 ;  /* 0x000000ffff0c7224 */ /* 0x000fe400078e000a */
[----:B-1----:R-:W-:Y:S01]  /*5630*/  IMAD.MOV.U32 R6, RZ, RZ, R2 ;  /* 0x000000ffff067224 */ /* 0x002fe200078e0002 */
[----:B----4-:R3:W1:Y:S01]  /*5640*/  SHFL.DOWN PT, R16, R5, 0x4, 0x1f ;  /* 0x08801f0005107f89 */ /* 0x01066200000e0000 */
[----:B--2---:R-:W-:-:S03]  /*5650*/  IMAD.MOV.U32 R7, RZ, RZ, R3 ;  /* 0x000000ffff077224 */ /* 0x004fc600078e0003 */
[----:B------:R3:W2:Y:S01]  /*5660*/  SHFL.DOWN PT, R13, R10, 0x4, 0x1f ;  /* 0x08801f000a0d7f89 */ /* 0x0006a200000e0000 */
[----:B------:R-:W-:Y:S05]  /*5670*/  @P0 BRA `(.L_x_563) ;  /* 0x0000000000500947 */ /* 0x000fea0003800000 */
[----:B0-----:R-:W-:Y:S01]  /*5680*/  DSETP.GEU.AND P0, PT, |R2|, |R8|, PT ;  /* 0x400000080200722a */ /* 0x001fe20003f0e200 */
[----:B-1----:R-:W-:Y:S02]  /*5690*/  IMAD.MOV.U32 R11, RZ, RZ, R16 ;  /* 0x000000ffff0b7224 */ /* 0x002fe400078e0010 */
[----:B--2---:R-:W-:Y:S02]  /*56a0*/  IMAD.MOV.U32 R12, RZ, RZ, R13 ;  /* 0x000000ffff0c7224 */ /* 0x004fe400078e000d */
        /* <DEDUP_REMOVED lines=17> */
.L_x_563:
[----:B------:R-:W-:Y:S05]  /*57c0*/  BSYNC.RECONVERGENT B1 ;  /* 0x0000000000017941 */ /* 0x000fea0003800200 */
.L_x_562:
[----:B------:R-:W-:Y:S01]  /*57d0*/  ISETP.GT.AND P0, PT, R14, 0x17, PT ;  /* 0x000000170e00780c */ /* 0x000fe20003f04270 */
[----:B0-----:R0:W4:Y:S01]  /*57e0*/  SHFL.DOWN PT, R8, R6, 0x8, 0x1f ;  /* 0x09001f0006087f89 */ /* 0x00112200000e0000 */
[----:B------:R-:W-:Y:S01]  /*57f0*/  BSSY.RECONVERGENT B1, `(.L_x_564) ;  /* 0x000001d000017945 */ /* 0x000fe20003800200 */
[----:B---3--:R-:W-:Y:S02]  /*5800*/  IMAD.MOV.U32 R5, RZ, RZ, R11 ;  /* 0x000000ffff057224 */ /* 0x008fe400078e000b */
[----:B------:R0:W3:Y:S01]  /*5810*/  SHFL.DOWN PT, R9, R7, 0x8, 0x1f ;  /* 0x09001f0007097f89 */ /* 0x0000e200000e0000 */
[----:B------:R-:W-:Y:S02]  /*5820*/  IMAD.MOV.U32 R10, RZ, RZ, R12 ;  /* 0x000000ffff0a7224 */ /* 0x000fe400078e000c */
[----:B------:R-:W-:Y:S01]  /*5830*/  IMAD.MOV.U32 R2, RZ, RZ, R6 ;  /* 0x000000ffff027224 */ /* 0x000fe200078e0006 */
[----:B-1----:R0:W1:Y:S01]  /*5840*/  SHFL.DOWN PT, R16, R11, 0x8, 0x1f ;  /* 0x09001f000b107f89 */ /* 0x00206200000e0000 */
[----:B------:R-:W-:-:S03]  /*5850*/  IMAD.MOV.U32 R3, RZ, RZ, R7 ;  /* 0x000000ffff037224 */ /* 0x000fc600078e0007 */
[----:B--2---:R0:W2:Y:S01]  /*5860*/  SHFL.DOWN PT, R13, R12, 0x8, 0x1f ;  /* 0x09001f000c0d7f89 */ /* 0x0040a200000e0000 */
[----:B------:R-:W-:Y:S05]  /*5870*/  @P0 BRA `(.L_x_565) ;  /* 0x0000000000500947 */ /* 0x000fea0003800000 */
[----:B---34-:R-:W-:Y:S01]  /*5880*/  DSETP.GEU.AND P0, PT, |R6|, |R8|, PT ;  /* 0x400000080600722a */ /* 0x018fe20003f0e200 */
[----:B-1----:R-:W-:Y:S02]  /*5890*/  IMAD.MOV.U32 R5, RZ, RZ, R16 ;  /* 0x000000ffff057224 */ /* 0x002fe400078e0010 */
        /* <DEDUP_REMOVED lines=18> */
.L_x_565:
[----:B------:R-:W-:Y:S05]  /*59c0*/  BSYNC.RECONVERGENT B1 ;  /* 0x0000000000017941 */ /* 0x000fea0003800200 */
.L_x_564:
[----:B------:R-:W-:Y:S01]  /*59d0*/  ISETP.GT.AND P0, PT, R14, 0xf, PT ;  /* 0x0000000f0e00780c */ /* 0x000fe20003f04270 */
[----:B0-----:R0:W0:Y:S01]  /*59e0*/  SHFL.DOWN PT, R6, R2, 0x10, 0x1f ;  /* 0x0a001f0002067f89 */ /* 0x00102200000e0000 */
[----:B------:R-:W-:Y:S01]  /*59f0*/  BSSY.RECONVERGENT B1, `(.L_x_566) ;  /* 0x000001d000017945 */ /* 0x000fe20003800200 */
[----:B------:R-:W-:Y:S02]  /*5a00*/  IMAD.MOV.U32 R17, RZ, RZ, R5 ;  /* 0x000000ffff117224 */ /* 0x000fe400078e0005 */
[----:B------:R0:W0:Y:S01]  /*5a10*/  SHFL.DOWN PT, R7, R3, 0x10, 0x1f ;  /* 0x0a001f0003077f89 */ /* 0x00002200000e0000 */
[----:B------:R-:W-:Y:S02]  /*5a20*/  IMAD.MOV.U32 R19, RZ, RZ, R10 ;  /* 0x000000ffff137224 */ /* 0x000fe400078e000a */
[----:B------:R-:W-:Y:S01]  /*5a30*/  IMAD.MOV.U32 R12, RZ, RZ, R2 ;  /* 0x000000ffff0c7224 */ /* 0x000fe200078e0002 */
[----:B----4-:R4:W0:Y:S01]  /*5a40*/  SHFL.DOWN PT, R8, R5, 0x10, 0x1f ;  /* 0x0a001f0005087f89 */ /* 0x01082200000e0000 */
[----:B--2---:R-:W-:-:S03]  /*5a50*/  IMAD.MOV.U32 R13, RZ, RZ, R3 ;  /* 0x000000ffff0d7224 */ /* 0x004fc600078e0003 */
[----:B---3--:R4:W2:Y:S01]  /*5a60*/  SHFL.DOWN PT, R9, R10, 0x10, 0x1f ;  /* 0x0a001f000a097f89 */ /* 0x0088a200000e0000 */
[----:B------:R-:W-:Y:S05]  /*5a70*/  @P0 BRA `(.L_x_567) ;  /* 0x0000000000500947 */ /* 0x000fea0003800000 */
[----:B0-----:R-:W-:Y:S01]  /*5a80*/  DSETP.GEU.AND P0, PT, |R2|, |R6|, PT ;  /* 0x400000060200722a */ /* 0x001fe20003f0e200 */
[----:B------:R-:W-:Y:S02]  /*5a90*/  IMAD.MOV.U32 R17, RZ, RZ, R8 ;  /* 0x000000ffff117224 */ /* 0x000fe400078e0008 */
        /* <DEDUP_REMOVED lines=18> */
.L_x_567:
[----:B------:R-:W-:Y:S05]  /*5bc0*/  BSYNC.RECONVERGENT B1 ;  /* 0x0000000000017941 */ /* 0x000fea0003800200 */
.L_x_566:
[----:B------:R-:W-:Y:S01]  /*5bd0*/  ISETP.NE.AND P0, PT, R14, RZ, PT ;  /* 0x000000ff0e00720c */ /* 0x000fe20003f05270 */
[----:B------:R-:W-:-:S12]  /*5be0*/  BSSY.RECONVERGENT B1, `(.L_x_568) ;  /* 0x000000b000017945 */ /* 0x000fd80003800200 */
[----:B------:R-:W-:Y:S05]  /*5bf0*/  @P0 BRA `(.L_x_569) ;  /* 0x0000000000240947 */ /* 0x000fea0003800000 */
[----:B0-----:R-:W0:Y:S01]  /*5c00*/  S2R R6, SR_CgaCtaId ;  /* 0x0000000000067919 */ /* 0x001e220000008800 */
[----:B------:R-:W-:Y:S01]  /*5c10*/  MOV R3, 0x400 ;  /* 0x0000040000037802 */ /* 0x000fe20000000f00 */
[----:B------:R-:W-:Y:S01]  /*5c20*/  IMAD.MOV.U32 R18, RZ, RZ, R17 ;  /* 0x000000ffff127224 */ /* 0x000fe200078e0011 */
[----:B------:R-:W-:-:S04]  /*5c30*/  SHF.R.U32.HI R2, RZ, 0x1, R4 ;  /* 0x00000001ff027819 */ /* 0x000fc80000011604 */
[----:B------:R-:W-:Y:S02]  /*5c40*/  LOP3.LUT R2, R2, 0x1f0, RZ, 0xc0, !PT ;  /* 0x000001f002027812 */ /* 0x000fe400078ec0ff */
[----:B0-----:R-:W-:-:S05]  /*5c50*/  LEA R3, R6, R3, 0x18 ;  /* 0x0000000306037211 */ /* 0x001fca00078ec0ff */
[----:B------:R-:W-:-:S05]  /*5c60*/  IMAD.IADD R3, R2, 0x1, R3 ;  /* 0x0000000102037824 */ /* 0x000fca00078e0203 */
[----:B------:R3:W-:Y:S04]  /*5c70*/  STS.64 [R3+0x10], R18 ;  /* 0x0000101203007388 */ /* 0x0007e80000000a00 */
[----:B------:R3:W-:Y:S02]  /*5c80*/  STS.64 [R3+0x8], R12 ;  /* 0x0000080c03007388 */ /* 0x0007e40000000a00 */
.L_x_569:
[----:B------:R-:W-:Y:S05]  /*5c90*/  BSYNC.RECONVERGENT B1 ;  /* 0x0000000000017941 */ /* 0x000fea0003800200 */
.L_x_568:
[----:B------:R-:W-:Y:S01]  /*5ca0*/  BAR.SYNC.DEFER_BLOCKING 0x0 ;  /* 0x0000000000007b1d */ /* 0x000fe20000010000 */
[----:B------:R-:W-:-:S13]  /*5cb0*/  ISETP.NE.AND P1, PT, R4, RZ, PT ;  /* 0x000000ff0400720c */ /* 0x000fda0003f25270 */
[----:B------:R-:W-:Y:S05]  /*5cc0*/  @P1 BRA `(.L_x_497) ;  /* 0x00000008008c1947 */ /* 0x000fea0003800000 */
[----:B0--3--:R-:W0:Y:S01]  /*5cd0*/  S2R R3, SR_CgaCtaId ;  /* 0x0000000000037919 */ /* 0x009e220000008800 */
[----:B------:R-:W-:Y:S01]  /*5ce0*/  MOV R2, 0x400 ;  /* 0x0000040000027802 */ /* 0x000fe20000000f00 */
[----:B------:R-:W-:Y:S03]  /*5cf0*/  BSSY.RECONVERGENT B1, `(.L_x_570) ;  /* 0x000001a000017945 */ /* 0x000fe60003800200 */
[----:B0-----:R-:W-:-:S05]  /*5d00*/  LEA R30, R3, R2, 0x18 ;  /* 0x00000002031e7211 */ /* 0x001fca00078ec0ff */
[----:B------:R-:W0:Y:S04]  /*5d10*/  LDS.64 R14, [R30+0x18] ;  /* 0x000018001e0e7984 */ /* 0x000e280000000a00 */
[----:B----4-:R-:W3:Y:S04]  /*5d20*/  LDS.128 R4, [R30+0x20] ;  /* 0x000020001e047984 */ /* 0x010ee80000000c00 */
[----:B------:R4:W1:Y:S04]  /*5d30*/  LDS.64 R28, [R30+0x80] ;  /* 0x000080001e1c7984 */ /* 0x0008680000000a00 */
[----:B--2---:R4:W2:Y:S01]  /*5d40*/  LDS.128 R8, [R30+0x30] ;  /* 0x000030001e087984 */ /* 0x0048a20000000c00 */
[----:B0-----:R-:W-:Y:S01]  /*5d50*/  DSETP.GEU.AND P0, PT, |R12|, |R14|, PT ;  /* 0x4000000e0c00722a */ /* 0x001fe20003f0e200 */
[----:B------:R-:W-:Y:S01]  /*5d60*/  MOV R2, R14 ;  /* 0x0000000e00027202 */ /* 0x000fe20000000f00 */
[----:B------:R-:W-:-:S02]  /*5d70*/  IMAD.MOV.U32 R3, RZ, RZ, R15 ;  /* 0x000000ffff037224 */ /* 0x000fc400078e000f */
[----:B---3--:R-:W-:Y:S02]  /*5d80*/  IMAD.MOV.U32 R31, RZ, RZ, R4 ;  /* 0x000000ffff1f7224 */ /* 0x008fe400078e0004 */
[----:B------:R-:W-:-:S08]  /*5d90*/  IMAD.MOV.U32 R33, RZ, RZ, R5 ;  /* 0x000000ffff217224 */ /* 0x000fd000078e0005 */
[----:B-12-4-:R-:W-:Y:S05]  /*5da0*/  @!P0 BRA `(.L_x_571) ;  /* 0x0000000000388947 */ /* 0x016fea0003800000 */
        /* <DEDUP_REMOVED lines=14> */
.L_x_571:
[----:B------:R-:W-:Y:S05]  /*5e90*/  BSYNC.RECONVERGENT B1 ;  /* 0x0000000000017941 */ /* 0x000fea0003800200 */
.L_x_570:
        /* <DEDUP_REMOVED lines=25> */
.L_x_573:
[----:B------:R-:W-:Y:S05]  /*6030*/  BSYNC.RECONVERGENT B1 ;  /* 0x0000000000017941 */ /* 0x000fea0003800200 */
.L_x_572:
        /* <DEDUP_REMOVED lines=21> */
.L_x_575:
[----:B------:R-:W-:Y:S05]  /*6190*/  BSYNC.RECONVERGENT B1 ;  /* 0x0000000000017941 */ /* 0x000fea0003800200 */
.L_x_574:
        /* <DEDUP_REMOVED lines=21> */
.L_x_577:
[----:B------:R-:W-:Y:S05]  /*62f0*/  BSYNC.RECONVERGENT B1 ;  /* 0x0000000000017941 */ /* 0x000fea0003800200 */
.L_x_576:
        /* <DEDUP_REMOVED lines=21> */
.L_x_579:
[----:B------:R-:W-:Y:S05]  /*6450*/  BSYNC.RECONVERGENT B1 ;  /* 0x0000000000017941 */ /* 0x000fea0003800200 */
.L_x_578:
        /* <DEDUP_REMOVED lines=21> */
.L_x_581:
[----:B------:R-:W-:Y:S05]  /*65b0*/  BSYNC.RECONVERGENT B1 ;  /* 0x0000000000017941 */ /* 0x000fea0003800200 */
.L_x_580:
        /* <DEDUP_REMOVED lines=20> */
.L_x_497:
[----:B------:R-:W-:Y:S05]  /*6700*/  BSYNC.RECONVERGENT B0 ;  /* 0x0000000000007941 */ /* 0x000fea0003800200 */
.L_x_464:
[----:B------:R-:W-:Y:S05]  /*6710*/  @P1 EXIT ;  /* 0x000000000000194d */ /* 0x000fea0003800000 */
[----:B01-3--:R-:W0:Y:S01]  /*6720*/  LDC.64 R2, c[0x0][0x390] ;  /* 0x0000e400ff027b82 */ /* 0x00be220000000a00 */
[----:B------:R-:W-:Y:S02]  /*6730*/  IMAD.MOV.U32 R18, RZ, RZ, R17 ;  /* 0x000000ffff127224 */ /* 0x000fe400078e0011 */
[----:B0-----:R-:W-:-:S05]  /*6740*/  IMAD.WIDE.U32 R2, R0, 0x10, R2 ;  /* 0x0000001000027825 */ /* 0x001fca00078e0002 */
[----:B------:R-:W-:Y:S04]  /*6750*/  STG.E.64 desc[UR10][R2.64], R12 ;  /* 0x0000000c02007986 */ /* 0x000fe8000c101b0a */
[----:B------:R-:W-:Y:S01]  /*6760*/  STG.E.64 desc[UR10][R2.64+0x8], R18 ;  /* 0x0000081202007986 */ /* 0x000fe2000c101b0a */
[----:B------:R-:W-:Y:S05]  /*6770*/  EXIT ;  /* 0x000000000000794d */ /* 0x000fea0003800000 */
.L_x_582:
        /* <DEDUP_REMOVED lines=16> */
.L_x_739:


//--------------------- .text._ZN6thrust24THRUST_300001_SM_1000_NS8cuda_cub4core6detail13_kernel_agentINS1_8__reduce11ReduceAgentINS0_12zip_iteratorIN4cuda3std3__45tupleIJNS0_10device_ptrIdEENS0_17counting_iteratorIlNS0_11use_defaultESF_SF_EEEEEEEPNSB_IJdlEEESJ_iNS1_9__extrema9arg_max_fIdl9abs_max_tEEEEJSI_SK_iSO_EEEvDpT0_ --------------------------
	.section	.text._ZN6thrust24THRUST_300001_SM_1000_NS8cuda_cub4core6detail13_kernel_agentINS1_8__reduce11ReduceAgentINS0_12zip_iteratorIN4cuda3std3__45tupleIJNS0_10device_ptrIdEENS0_17counting_iteratorIlNS0_11use_defaultESF_SF_EEEEEEEPNSB_IJdlEEESJ_iNS1_9__extrema9arg_max_fIdl9abs_max_tEEEEJSI_SK_iSO_EEEvDpT0_,"ax",@progbits
	.align	128
        .global         _ZN6thrust24THRUST_300001_SM_1000_NS8cuda_cub4core6detail13_kernel_agentINS1_8__reduce11ReduceAgentINS0_12zip_iteratorIN4cuda3std3__45tupleIJNS0_10device_ptrIdEENS0_17counting_iteratorIlNS0_11use_defaultESF_SF_EEEEEEEPNSB_IJdlEEESJ_iNS1_9__extrema9arg_max_fIdl9abs_max_tEEEEJSI_SK_iSO_EEEvDpT0_
        .type           _ZN6thrust24THRUST_300001_SM_1000_NS8cuda_cub4core6detail13_kernel_agentINS1_8__reduce11ReduceAgentINS0_12zip_iteratorIN4cuda3std3__45tupleIJNS0_10device_ptrIdEENS0_17counting_iteratorIlNS0_11use_defaultESF_SF_EEEEEEEPNSB_IJdlEEESJ_iNS1_9__extrema9arg_max_fIdl9abs_max_tEEEEJSI_SK_iSO_EEEvDpT0_,@function
        .size           _ZN6thrust24THRUST_300001_SM_1000_NS8cuda_cub4core6detail13_kernel_agentINS1_8__reduce11ReduceAgentINS0_12zip_iteratorIN4cuda3std3__45tupleIJNS0_10device_ptrIdEENS0_17counting_iteratorIlNS0_11use_defaultESF_SF_EEEEEEEPNSB_IJdlEEESJ_iNS1_9__extrema9arg_max_fIdl9abs_max_tEEEEJSI_SK_iSO_EEEvDpT0_,(.L_x_740 - _ZN6thrust24THRUST_300001_SM_1000_NS8cuda_cub4core6detail13_kernel_agentINS1_8__reduce11ReduceAgentINS0_12zip_iteratorIN4cuda3std3__45tupleIJNS0_10device_ptrIdEENS0_17counting_iteratorIlNS0_11use_defaultESF_SF_EEEEEEEPNSB_IJdlEEESJ_iNS1_9__extrema9arg_max_fIdl9abs_max_tEEEEJSI_SK_iSO_EEEvDpT0_)
        .other          _ZN6thrust24THRUST_300001_SM_1000_NS8cuda_cub4core6detail13_kernel_agentINS1_8__reduce11ReduceAgentINS0_12zip_iteratorIN4cuda3std3__45tupleIJNS0_10device_ptrIdEENS0_17counting_iteratorIlNS0_11use_defaultESF_SF_EEEEEEEPNSB_IJdlEEESJ_iNS1_9__extrema9arg_max_fIdl9abs_max_tEEEEJSI_SK_iSO_EEEvDpT0_,@"STO_CUDA_ENTRY STV_DEFAULT"
_ZN6thrust24THRUST_300001_SM_1000_NS8cuda_cub4core6detail13_kernel_agentINS1_8__reduce11ReduceAgentINS0_12zip_iteratorIN4cuda3std3__45tupleIJNS0_10device_ptrIdEENS0_17counting_iteratorIlNS0_11use_defaultESF_SF_EEEEEEEPNSB_IJdlEEESJ_iNS1_9__extrema9arg_max_fIdl9abs_max_tEEEEJSI_SK_iSO_EEEvDpT0_:
.text._ZN6thrust24THRUST_300001_SM_1000_NS8cuda_cub4core6detail13_kernel_agentINS1_8__reduce11ReduceAgentINS0_12zip_iteratorIN4cuda3std3__45tupleIJNS0_10device_ptrIdEENS0_17counting_iteratorIlNS0_11use_defaultESF_SF_EEEEEEEPNSB_IJdlEEESJ_iNS1_9__extrema9arg_max_fIdl9abs_max_tEEEEJSI_SK_iSO_EEEvDpT0_:
        /* <DEDUP_REMOVED lines=23> */
.L_x_586:
[----:B0-----:R-:W-:Y:S05]  /*0170*/  BSYNC.RECONVERGENT B1 ;  /* 0x0000000000017941 */ /* 0x001fea0003800200 */
.L_x_585:
        /* <DEDUP_REMOVED lines=19> */
.L_x_593:
        /* <DEDUP_REMOVED lines=31> */
.L_x_592:
[----:B------:R-:W-:Y:S05]  /*04a0*/  BSYNC.RECONVERGENT B3 ;  /* 0x0000000000037941 */ /* 0x000fea0003800200 */
.L_x_591:
[----:B------:R-:W-:Y:S01]  /*04b0*/  IADD3 R14, P0, PT, R14, 0x100, RZ ;  /* 0x000001000e0e7810 */ /* 0x000fe20007f1e0ff */
[----:B------:R-:W-:Y:S02]  /*04c0*/  VIADD R10, R10, 0x100 ;  /* 0x000001000a0a7836 */ /* 0x000fe40000000000 */
[----:B------:R-:W-:Y:S02]  /*04d0*/  IMAD.X R13, RZ, RZ, R13, P3 ;  /* 0x000000ffff0d7224 */ /* 0x000fe400018e060d */
[----:B------:R-:W-:Y:S01]  /*04e0*/  IMAD.X R15, RZ, RZ, R15, P0 ;  /* 0x000000ffff0f7224 */ /* 0x000fe200000e060f */
[----:B------:R-:W-:Y:S07]  /*04f0*/  @P2 BRA `(.L_x_593) ;  /* 0xfffffffc006c2947 */ /* 0x000fee000383ffff */
.L_x_590:
[----:B------:R-:W-:Y:S05]  /*0500*/  BSYNC.RECONVERGENT B2 ;  /* 0x0000000000027941 */ /* 0x000fea0003800200 */
.L_x_589:
[----:B------:R-:W-:-:S13]  /*0510*/  ISETP.GE.U32.AND P0, PT, R16, 0x300, PT ;  /* 0x000003001000780c */ /* 0x000fda0003f06070 */
[----:B------:R-:W-:Y:S05]  /*0520*/  @!P0 BRA `(.L_x_588) ;  /* 0x0000000400bc8947 */ /* 0x000fea0003800000 */
[----:B------:R-:W0:Y:S01]  /*0530*/  LDC.64 R4, c[0x0][0x380] ;  /* 0x0000e000ff047b82 */ /* 0x000e220000000a00 */
[----:B------:R-:W-:-:S07]  /*0540*/  VIADD R20, R10, 0x200 ;  /* 0x000002000a147836 */ /* 0x000fce0000000000 */
[----:B------:R-:W1:Y:S02]  /*0550*/  LDC.64 R6, c[0x0][0x388] ;  /* 0x0000e200ff067b82 */ /* 0x000e640000000a00 */
.L_x_602:
        /* <DEDUP_REMOVED lines=30> */
.L_x_595:
[----:B------:R-:W-:Y:S05]  /*0740*/  BSYNC.RECONVERGENT B2 ;  /* 0x0000000000027941 */ /* 0x000fea0003800200 */
.L_x_594:
[----:B-----5:R-:W-:Y:S01]  /*0750*/  DSETP.GEU.AND P0, PT, |R16|, |R14|, PT ;  /* 0x4000000e1000722a */ /* 0x020fe20003f0e200 */
[C---:B------:R-:W-:Y:S01]  /*0760*/  IADD3 R19, P1, PT, R23.reuse, R6, RZ ;  /* 0x0000000617137210 */ /* 0x040fe20007f3e0ff */
[----:B------:R-:W-:Y:S01]  /*0770*/  BSSY.RECONVERGENT B2, `(.L_x_596) ;  /* 0x0000015000027945 */ /* 0x000fe20003800200 */
[----:B------:R-:W-:Y:S02]  /*0780*/  IMAD.MOV.U32 R2, RZ, RZ, R14 ;  /* 0x000000ffff027224 */ /* 0x000fe400078e000e */
[----:B------:R-:W-:Y:S01]  /*0790*/  LEA.HI.X.SX32 R18, R23, R7, 0x1, P1 ;  /* 0x0000000717127211 */ /* 0x000fe200008f0eff */
[----:B------:R-:W-:Y:S02]  /*07a0*/  IMAD.MOV.U32 R9, RZ, RZ, R19 ;  /* 0x000000ffff097224 */ /* 0x000fe400078e0013 */
[----:B------:R-:W-:Y:S02]  /*07b0*/  IMAD.MOV.U32 R3, RZ, RZ, R15 ;  /* 0x000000ffff037224 */ /* 0x000fe400078e000f */
[----:B------:R-:W-:-:S04]  /*07c0*/  IMAD.MOV.U32 R8, RZ, RZ, R18 ;  /* 0x000000ffff087224 */ /* 0x000fc800078e0012 */
        /* <DEDUP_REMOVED lines=15> */
.L_x_597:
[----:B------:R-:W-:Y:S05]  /*08c0*/  BSYNC.RECONVERGENT B2 ;  /* 0x0000000000027941 */ /* 0x000fea0003800200 */
.L_x_596:
        /* <DEDUP_REMOVED lines=25> */
.L_x_599:
[----:B------:R-:W-:Y:S05]  /*0a60*/  BSYNC.RECONVERGENT B2 ;  /* 0x0000000000027941 */ /* 0x000fea0003800200 */
.L_x_598:
        /* <DEDUP_REMOVED lines=22> */
.L_x_601:
[----:B------:R-:W-:Y:S05]  /*0bd0*/  BSYNC.RECONVERGENT B2 ;  /* 0x0000000000027941 */ /* 0x000fea0003800200 */
.L_x_600:
[C---:B------:R-:W-:Y:S01]  /*0be0*/  VIADD R10, R20.reuse, 0x200 ;  /* 0x00000200140a7836 */ /* 0x040fe20000000000 */
[----:B------:R-:W-:-:S04]  /*0bf0*/  IADD3 R20, PT, PT, R20, 0x400, RZ ;  /* 0x0000040014147810 */ /* 0x000fc80007ffe0ff */
[----:B------:R-:W-:-:S13]  /*0c00*/  ISETP.GE.AND P0, PT, R10, UR5, PT ;  /* 0x000000050a007c0c */ /* 0x000fda000bf06270 */
[----:B------:R-:W-:Y:S05]  /*0c10*/  @!P0 BRA `(.L_x_602) ;  /* 0xfffffff800508947 */ /* 0x000fea000383ffff */
.L_x_588:
[----:B------:R-:W-:Y:S05]  /*0c20*/  BSYNC.RECONVERGENT B1 ;  /* 0x0000000000017941 */ /* 0x000fea0003800200 */
.L_x_587:
        /* <DEDUP_REMOVED lines=35> */
.L_x_605:
[----:B------:R-:W-:Y:S05]  /*0e60*/  BSYNC.RECONVERGENT B1 ;  /* 0x0000000000017941 */ /* 0x000fea0003800200 */
.L_x_604:
        /* <DEDUP_REMOVED lines=31> */
.L_x_607:
[----:B------:R-:W-:Y:S05]  /*1060*/  BSYNC.RECONVERGENT B1 ;  /* 0x0000000000017941 */ /* 0x000fea0003800200 */
.L_x_606:
        /* <DEDUP_REMOVED lines=31> */
.L_x_609:
[----:B------:R-:W-:Y:S05]  /*1260*/  BSYNC.RECONVERGENT B1 ;  /* 0x0000000000017941 */ /* 0x000fea0003800200 */
.L_x_608:
[----:B------:R-:W-:Y:S01]  /*1270*/  ISETP.GT.AND P0, PT, R10, 0x17, PT ;  /* 0x000000170a00780c */ /* 0x000fe20003f04270 */
[----:B-1----:R1:W1:Y:S01]  /*1280*/  SHFL.DOWN PT, R2, R4, 0x8, 0x1f ;  /* 0x09001f0004027f89 */ /* 0x00226200000e0000 */
[----:B------:R-:W-:Y:S01]  /*1290*/  BSSY.RECONVERGENT B1, `(.L_x_610) ;  /* 0x000001d000017945 */ /* 0x000fe20003800200 */
[----:B0-----:R-:W-:Y:S02]  /*12a0*/  IMAD.MOV.U32 R8, RZ, RZ, R11 ;  /* 0x000000ffff087224 */ /* 0x001fe400078e000b */
[----:B------:R0:W0:Y:S01]  /*12b0*/  SHFL.DOWN PT, R3, R5, 0x8, 0x1f ;  /* 0x09001f0005037f89 */ /* 0x00002200000e0000 */
[----:B------:R-:W-:Y:S02]  /*12c0*/  IMAD.MOV.U32 R9, RZ, RZ, R12 ;  /* 0x000000ffff097224 */ /* 0x000fe400078e000c */
[----:B------:R-:W-:Y:S01]  /*12d0*/  IMAD.MOV.U32 R6, RZ, RZ, R4 ;  /* 0x000000ffff067224 */ /* 0x000fe200078e0004 */
[----:B---3--:R3:W0:Y:S01]  /*12e0*/  SHFL.DOWN PT, R14, R11, 0x8, 0x1f ;  /* 0x09001f000b0e7f89 */ /* 0x00862200000e0000 */
[----:B--2---:R-:W-:-:S03]  /*12f0*/  IMAD.MOV.U32 R7, RZ, RZ, R5 ;  /* 0x000000ffff077224 */ /* 0x004fc600078e0005 */
[----:B----4-:R3:W2:Y:S01]  /*1300*/  SHFL.DOWN PT, R13, R12, 0x8, 0x1f ;  /* 0x09001f000c0d7f89 */ /* 0x0106a200000e0000 */
[----:B------:R-:W-:Y:S05]  /*1310*/  @P0 BRA `(.L_x_611) ;  /* 0x0000000000500947 */ /* 0x000fea0003800000 */
[----:B01----:R-:W-:Y:S01]  /*1320*/  DSETP.GEU.AND P0, PT, |R4|, |R2|, PT ;  /* 0x400000020400722a */ /* 0x003fe20003f0e200 */
[----:B------:R-:W-:Y:S01]  /*1330*/  IMAD.MOV.U32 R8, RZ, RZ, R14 ;  /* 0x000000ffff087224 */ /* 0x000fe200078e000e */
[----:B--2---:R-:W-:Y:S01]  /*1340*/  MOV R9, R13 ;  /* 0x0000000d00097202 */ /* 0x004fe20000000f00 */
        /* <DEDUP_REMOVED lines=17> */
.L_x_611:
[----:B------:R-:W-:Y:S05]  /*1460*/  BSYNC.RECONVERGENT B1 ;  /* 0x0000000000017941 */ /* 0x000fea0003800200 */
.L_x_610:
[----:B------:R-:W-:Y:S01]  /*1470*/  ISETP.GT.AND P0, PT, R10, 0xf, PT ;  /* 0x0000000f0a00780c */ /* 0x000fe20003f04270 */
[----:B-1----:R1:W4:Y:S01]  /*1480*/  SHFL.DOWN PT, R4, R6, 0x10, 0x1f ;  /* 0x0a001f0006047f89 */ /* 0x00232200000e0000 */
[----:B------:R-:W-:Y:S01]  /*1490*/  BSSY.RECONVERGENT B1, `(.L_x_612) ;  /* 0x000001d000017945 */ /* 0x000fe20003800200 */
[----:B0-----:R-:W-:Y:S02]  /*14a0*/  IMAD.MOV.U32 R14, RZ, RZ, R8 ;  /* 0x000000ffff0e7224 */ /* 0x001fe400078e0008 */
[----:B------:R1:W0:Y:S01]  /*14b0*/  SHFL.DOWN PT, R5, R7, 0x10, 0x1f ;  /* 0x0a001f0007057f89 */ /* 0x00022200000e0000 */
[----:B------:R-:W-:Y:S02]  /*14c0*/  IMAD.MOV.U32 R15, RZ, RZ, R9 ;  /* 0x000000ffff0f7224 */ /* 0x000fe400078e0009 */
[----:B------:R-:W-:Y:S01]  /*14d0*/  IMAD.MOV.U32 R2, RZ, RZ, R6 ;  /* 0x000000ffff027224 */ /* 0x000fe200078e0006 */
[----:B---3--:R1:W3:Y:S01]  /*14e0*/  SHFL.DOWN PT, R11, R8, 0x10, 0x1f ;  /* 0x0a001f00080b7f89 */ /* 0x0082e200000e0000 */
[----:B------:R-:W-:-:S03]  /*14f0*/  IMAD.MOV.U32 R3, RZ, RZ, R7 ;  /* 0x000000ffff037224 */ /* 0x000fc600078e0007 */
[----:B------:R1:W0:Y:S01]  /*1500*/  SHFL.DOWN PT, R12, R9, 0x10, 0x1f ;  /* 0x0a001f00090c7f89 */ /* 0x00022200000e0000 */
[----:B------:R-:W-:Y:S05]  /*1510*/  @P0 BRA `(.L_x_613) ;  /* 0x0000000000500947 */ /* 0x000fea0003800000 */
[----:B0---4-:R-:W-:Y:S01]  /*1520*/  DSETP.GEU.AND P0, PT, |R6|, |R4|, PT ;  /* 0x400000040600722a */ /* 0x011fe20003f0e200 */
[----:B---3--:R-:W-:Y:S02]  /*1530*/  IMAD.MOV.U32 R14, RZ, RZ, R11 ;  /* 0x000000ffff0e7224 */ /* 0x008fe400078e000b */
        /* <DEDUP_REMOVED lines=18> */
.L_x_613:
[----:B------:R-:W-:Y:S05]  /*1660*/  BSYNC.RECONVERGENT B1 ;  /* 0x0000000000017941 */ /* 0x000fea0003800200 */
.L_x_612:
[----:B------:R-:W-:Y:S01]  /*1670*/  ISETP.NE.AND P0, PT, R10, RZ, PT ;  /* 0x000000ff0a00720c */ /* 0x000fe20003f05270 */
[----:B------:R-:W-:-:S12]  /*1680*/  BSSY.RECONVERGENT B1, `(.L_x_614) ;  /* 0x000000a000017945 */ /* 0x000fd80003800200 */
[----:B------:R-:W-:Y:S05]  /*1690*/  @P0 BRA `(.L_x_615) ;  /* 0x0000000000200947 */ /* 0x000fea0003800000 */
[----:B-1----:R-:W1:Y:S01]  /*16a0*/  S2R R6, SR_CgaCtaId ;  /* 0x0000000000067919 */ /* 0x002e620000008800 */
[----:B0-----:R-:W-:Y:S02]  /*16b0*/  MOV R5, 0x400 ;  /* 0x0000040000057802 */ /* 0x001fe40000000f00 */
[----:B----4-:R-:W-:-:S04]  /*16c0*/  SHF.R.U32.HI R4, RZ, 0x1, R0 ;  /* 0x00000001ff047819 */ /* 0x010fc80000011600 */
[----:B------:R-:W-:Y:S02]  /*16d0*/  LOP3.LUT R4, R4, 0x1f0, RZ, 0xc0, !PT ;  /* 0x000001f004047812 */ /* 0x000fe400078ec0ff */
[----:B-1----:R-:W-:-:S05]  /*16e0*/  LEA R5, R6, R5, 0x18 ;  /* 0x0000000506057211 */ /* 0x002fca00078ec0ff */
[----:B------:R-:W-:-:S05]  /*16f0*/  IMAD.IADD R5, R4, 0x1, R5 ;  /* 0x0000000104057824 */ /* 0x000fca00078e0205 */
[----:B------:R0:W-:Y:S04]  /*1700*/  STS.64 [R5+0x10], R14 ;  /* 0x0000100e05007388 */ /* 0x0001e80000000a00 */
[----:B------:R0:W-:Y:S02]  /*1710*/  STS.64 [R5+0x8], R2 ;  /* 0x0000080205007388 */ /* 0x0001e40000000a00 */
.L_x_615:
[----:B------:R-:W-:Y:S05]  /*1720*/  BSYNC.RECONVERGENT B1 ;  /* 0x0000000000017941 */ /* 0x000fea0003800200 */
.L_x_614:
        /* <DEDUP_REMOVED lines=8> */
[----:B-1--4-:R-:W1:Y:S04]  /*17b0*/  LDS.128 R4, [R0+0x20] ;  /* 0x0000200000047984 */ /* 0x012e680000000c00 */
[----:B--2---:R2:W4:Y:S04]  /*17c0*/  LDS.64 R12, [R0+0x80] ;  /* 0x00008000000c7984 */ /* 0x0045280000000a00 */
[----:B---3--:R2:W3:Y:S01]  /*17d0*/  LDS.128 R8, [R0+0x30] ;  /* 0x0000300000087984 */ /* 0x0084e20000000c00 */
[----:B0-----:R-:W-:Y:S01]  /*17e0*/  DSETP.GEU.AND P0, PT, |R2|, |R16|, PT ;  /* 0x400000100200722a */ /* 0x001fe20003f0e200 */
[----:B------:R-:W-:Y:S01]  /*17f0*/  IMAD.MOV.U32 R24, RZ, RZ, R16 ;  /* 0x000000ffff187224 */ /* 0x000fe200078e0010 */
[----:B------:R-:W-:Y:S01]  /*1800*/  MOV R25, R17 ;  /* 0x0000001100197202 */ /* 0x000fe20000000f00 */
[----:B-1----:R-:W-:-:S02]  /*1810*/  IMAD.MOV.U32 R26, RZ, RZ, R4 ;  /* 0x000000ffff1a7224 */ /* 0x002fc400078e0004 */
[----:B------:R-:W-:-:S09]  /*1820*/  IMAD.MOV.U32 R27, RZ, RZ, R5 ;  /* 0x000000ffff1b7224 */ /* 0x000fd200078e0005 */
        /* <DEDUP_REMOVED lines=15> */
.L_x_618:
[----:B------:R-:W-:Y:S05]  /*1920*/  BSYNC.RECONVERGENT B1 ;  /* 0x0000000000017941 */ /* 0x000fea0003800200 */
.L_x_617:
        /* <DEDUP_REMOVED lines=23> */
.L_x_620:
[----:B------:R-:W-:Y:S05]  /*1aa0*/  BSYNC.RECONVERGENT B1 ;  /* 0x0000000000017941 */ /* 0x000fea0003800200 */
.L_x_619:
        /* <DEDUP_REMOVED lines=21> */
.L_x_622:
[----:B------:R-:W-:Y:S05]  /*1c00*/  BSYNC.RECONVERGENT B1 ;  /* 0x0000000000017941 */ /* 0x000fea0003800200 */
.L_x_621:
        /* <DEDUP_REMOVED lines=23> */
.L_x_624:
[----:B------:R-:W-:Y:S05]  /*1d80*/  BSYNC.RECONVERGENT B1 ;  /* 0x0000000000017941 */ /* 0x000fea0003800200 */
.L_x_623:
        /* <DEDUP_REMOVED lines=21> */
.L_x_626:
[----:B------:R-:W-:Y:S05]  /*1ee0*/  BSYNC.RECONVERGENT B1 ;  /* 0x0000000000017941 */ /* 0x000fea0003800200 */
.L_x_625:
[----:B------:R-:W-:Y:S01]  /*1ef0*/  DSETP.GEU.AND P0, PT, |R2|, |R10|, PT ;  /* 0x4000000a0200722a */ /* 0x000fe20003f0e200 */
[----:B------:R-:W-:Y:S01]  /*1f00*/  BSSY.RECONVERGENT B1, `(.L_x_627) ;  /* 0x0000014000017945 */ /* 0x000fe20003800200 */
[----:B------:R-:W-:Y:S01]  /*1f10*/  IMAD.MOV.U32 R8, RZ, RZ, R10 ;  /* 0x000000ffff087224 */ /* 0x000fe200078e000a */
[----:B---3--:R-:W-:Y:S01]  /*1f20*/  MOV R0, R5 ;  /* 0x0000000500007202 */ /* 0x008fe20000000f00 */
        /* <DEDUP_REMOVED lines=17> */
.L_x_628:
[----:B------:R-:W-:Y:S05]  /*2040*/  BSYNC.RECONVERGENT B1 ;  /* 0x0000000000017941 */ /* 0x000fea0003800200 */
.L_x_627:
        /* <DEDUP_REMOVED lines=21> */
.L_x_603:
        /* <DEDUP_REMOVED lines=9> */
[----:B------:R-:W-:Y:S02]  /*2230*/  VIADD R5, R5, UR6 ;  /* 0x0000000605057c36 */ /* 0x000fe40008000000 */
        /* <DEDUP_REMOVED lines=9> */
[----:B----4-:R-:W-:Y:S01]  /*22d0*/  IMAD.MOV.U32 R14, RZ, RZ, R12 ;  /* 0x000000ffff0e7224 */ /* 0x010fe200078e000c */
[----:B------:R-:W-:Y:S01]  /*22e0*/  MOV R6, R10 ;  /* 0x0000000a00067202 */ /* 0x000fe20000000f00 */
[----:B0-----:R-:W-:Y:S02]  /*22f0*/  IMAD.MOV.U32 R16, RZ, RZ, R13 ;  /* 0x000000ffff107224 */ /* 0x001fe400078e000d */
        /* <DEDUP_REMOVED lines=16> */
.L_x_630:
[----:B------:R-:W-:Y:S05]  /*2400*/  BSYNC.RECONVERGENT B1 ;  /* 0x0000000000017941 */ /* 0x000fea0003800200 */
.L_x_629:
        /* <DEDUP_REMOVED lines=32> */
.L_x_632:
[----:B------:R-:W-:Y:S05]  /*2610*/  BSYNC.RECONVERGENT B1 ;  /* 0x0000000000017941 */ /* 0x000fea0003800200 */
.L_x_631:
[----:B-1----:R-:W-:Y:S01]  /*2620*/  VIADD R2, R4, 0x4 ;  /* 0x0000000404027836 */ /* 0x002fe20000000000 */
[----:B------:R1:W4:Y:S01]  /*2630*/  SHFL.DOWN PT, R6, R8, 0x4, R5 ;  /* 0x0880000008067989 */ /* 0x00032200000e0005 */
[----:B------:R-:W-:Y:S01]  /*2640*/  BSSY.RECONVERGENT B1, `(.L_x_633) ;  /* 0x000001e000017945 */ /* 0x000fe20003800200 */
[----:B--2---:R-:W-:Y:S01]  /*2650*/  IMAD.MOV.U32 R14, RZ, RZ, R10 ;  /* 0x000000ffff0e7224 */ /* 0x004fe200078e000a */
[----:B------:R-:W-:Y:S01]  /*2660*/  MOV R16, R12 ;  /* 0x0000000c00107202 */ /* 0x000fe20000000f00 */
[----:B------:R1:W2:Y:S01]  /*2670*/  SHFL.DOWN PT, R7, R9, 0x4, R5 ;  /* 0x0880000009077989 */ /* 0x0002a200000e0005 */
[----:B------:R-:W-:Y:S01]  /*2680*/  ISETP.GT.AND P0, PT, R2, R5, PT ;  /* 0x000000050200720c */ /* 0x000fe20003f04270 */
[----:B------:R-:W-:Y:S02]  /*2690*/  IMAD.MOV.U32 R2, RZ, RZ, R8 ;  /* 0x000000ffff027224 */ /* 0x000fe400078e0008 */
[----:B---3--:R1:W3:Y:S01]  /*26a0*/  SHFL.DOWN PT, R11, R10, 0x4, R5 ;  /* 0x088000000a0b7989 */ /* 0x0082e200000e0005 */
[----:B------:R-:W-:-:S03]  /*26b0*/  IMAD.MOV.U32 R3, RZ, RZ, R9 ;  /* 0x000000ffff037224 */ /* 0x000fc600078e0009 */
[----:B0-----:R1:W0:Y:S06]  /*26c0*/  SHFL.DOWN PT, R13, R12, 0x4, R5 ;  /* 0x088000000c0d7989 */ /* 0x00122c00000e0005 */
        /* <DEDUP_REMOVED lines=21> */
.L_x_634:
[----:B------:R-:W-:Y:S05]  /*2820*/  BSYNC.RECONVERGENT B1 ;  /* 0x0000000000017941 */ /* 0x000fea0003800200 */
.L_x_633:
        /* <DEDUP_REMOVED lines=8> */
[----:B---3--:R3:W1:Y:S01]  /*28b0*/  SHFL.DOWN PT, R11, R14, 0x8, R5 ;  /* 0x090000000e0b7989 */ /* 0x00866200000e0005 */
[----:B--2---:R-:W-:-:S03]  /*28c0*/  IMAD.MOV.U32 R7, RZ, RZ, R3 ;  /* 0x000000ffff077224 */ /* 0x004fc600078e0003 */
[----:B0-----:R3:W0:Y:S04]  /*28d0*/  SHFL.DOWN PT, R13, R16, 0x8, R5 ;  /* 0x09000000100d7989 */ /* 0x00162800000e0005 */
        /* <DEDUP_REMOVED lines=21> */
.L_x_636:
[----:B------:R-:W-:Y:S05]  /*2a30*/  BSYNC.RECONVERGENT B1 ;  /* 0x0000000000017941 */ /* 0x000fea0003800200 */
.L_x_635:
[----:B-1----:R-:W-:Y:S01]  /*2a40*/  VIADD R2, R4, 0x10 ;  /* 0x0000001004027836 */ /* 0x002fe20000000000 */
[----:B----4-:R1:W2:Y:S01]  /*2a50*/  SHFL.DOWN PT, R8, R6, 0x10, R5 ;  /* 0x0a00000006087989 */ /* 0x0102a200000e0005 */
[----:B------:R-:W-:Y:S01]  /*2a60*/  BSSY.RECONVERGENT B1, `(.L_x_637) ;  /* 0x000001e000017945 */ /* 0x000fe20003800200 */
[----:B---3--:R-:W-:Y:S02]  /*2a70*/  IMAD.MOV.U32 R14, RZ, RZ, R10 ;  /* 0x000000ffff0e7224 */ /* 0x008fe400078e000a */
[----:B------:R-:W-:Y:S01]  /*2a80*/  ISETP.GT.AND P0, PT, R2, R5, PT ;  /* 0x000000050200720c */ /* 0x000fe20003f04270 */
[----:B------:R1:W3:Y:S01]  /*2a90*/  SHFL.DOWN PT, R9, R7, 0x10, R5 ;  /* 0x0a00000007097989 */ /* 0x0002e200000e0005 */
[----:B------:R-:W-:Y:S02]  /*2aa0*/  IMAD.MOV.U32 R15, RZ, RZ, R12 ;  /* 0x000000ffff0f7224 */ /* 0x000fe400078e000c */
[----:B------:R-:W-:Y:S01]  /*2ab0*/  IMAD.MOV.U32 R2, RZ, RZ, R6 ;  /* 0x000000ffff027224 */ /* 0x000fe200078e0006 */
[----:B------:R1:W4:Y:S01]  /*2ac0*/  SHFL.DOWN PT, R11, R10, 0x10, R5 ;  /* 0x0a0000000a0b7989 */ /* 0x00032200000e0005 */
        /* <DEDUP_REMOVED lines=23> */
.L_x_638:
[----:B------:R-:W-:Y:S05]  /*2c40*/  BSYNC.RECONVERGENT B1 ;  /* 0x0000000000017941 */ /* 0x000fea0003800200 */
.L_x_637:
        /* <DEDUP_REMOVED lines=11> */
.L_x_640:
[----:B------:R-:W-:Y:S05]  /*2d00*/  BSYNC.RECONVERGENT B1 ;  /* 0x0000000000017941 */ /* 0x000fea0003800200 */
.L_x_639:
[----:B------:R-:W-:Y:S01]  /*2d10*/  BAR.SYNC.DEFER_BLOCKING 0x0 ;  /* 0x0000000000007b1d */ /* 0x000fe20000010000 */
[----:B------:R-:W-:-:S13]  /*2d20*/  ISETP.NE.AND P1, PT, R0, RZ, PT ;  /* 0x000000ff0000720c */ /* 0x000fda0003f25270 */
[----:B------:R-:W-:Y:S05]  /*2d30*/  @P1 BRA `(.L_x_616) ;  /* 0x0000003400d41947 */ /* 0x000fea0003800000 */
[----:B------:R-:W-:Y:S01]  /*2d40*/  UISETP.GE.AND UP0, UPT, UR6, 0x21, UPT ;  /* 0x000000210600788c */ /* 0x000fe2000bf06270 */
[----:B----4-:R-:W-:Y:S02]  /*2d50*/  IMAD.MOV.U32 R11, RZ, RZ, R14 ;  /* 0x000000ffff0b7224 */ /* 0x010fe400078e000e */
[----:B--2---:R-:W-:Y:S02]  /*2d60*/  IMAD.MOV.U32 R8, RZ, RZ, R15 ;  /* 0x000000ffff087224 */ /* 0x004fe400078e000f */
        /* <DEDUP_REMOVED lines=8> */
[----:B0-----:R-:W0:Y:S01]  /*2df0*/  LDS.64 R12, [UR4+0x20] ;  /* 0x00002004ff0c7984 */ /* 0x001e220008000a00 */
[----:B-1----:R-:W-:Y:S01]  /*2e00*/  DSETP.GEU.AND P0, PT, |R2|, |R6|, PT ;  /* 0x400000060200722a */ /* 0x002fe20003f0e200 */
[----:B------:R-:W-:Y:S01]  /*2e10*/  MOV R4, R6 ;  /* 0x0000000600047202 */ /* 0x000fe20000000f00 */
[----:B------:R-:W-:Y:S02]  /*2e20*/  IMAD.MOV.U32 R5, RZ, RZ, R7 ;  /* 0x000000ffff057224 */ /* 0x000fe400078e0007 */
[----:B0-----:R-:W-:Y:S02]  /*2e30*/  IMAD.MOV.U32 R11, RZ, RZ, R12 ;  /* 0x000000ffff0b7224 */ /* 0x001fe400078e000c */
        /* <DEDUP_REMOVED lines=16> */
.L_x_642:
[----:B------:R-:W-:Y:S05]  /*2f40*/  BSYNC.RECONVERGENT B1 ;  /* 0x0000000000017941 */ /* 0x000fea0003800200 */
.L_x_641:
[----:B------:R-:W-:Y:S01]  /*2f50*/  UISETP.GE.AND UP0, UPT, UR6, 0x41, UPT ;  /* 0x000000410600788c */ /* 0x000fe2000bf06270 */
[----:B---3--:R-:W-:Y:S02]  /*2f60*/  IMAD.MOV.U32 R9, RZ, RZ, R11 ;  /* 0x000000ffff097224 */ /* 0x008fe400078e000b */
[----:B------:R-:W-:Y:S02]  /*2f70*/  IMAD.MOV.U32 R0, RZ, RZ, R8 ;  /* 0x000000ffff007224 */ /* 0x000fe400078e0008 */
[----:B------:R-:W-:Y:S02]  /*2f80*/  IMAD.MOV.U32 R2, RZ, RZ, R4 ;  /* 0x000000ffff027224 */ /* 0x000fe400078e0004 */
[----:B------:R-:W-:Y:S02]  /*2f90*/  IMAD.MOV.U32 R3, RZ, RZ, R5 ;  /* 0x000000ffff037224 */ /* 0x000fe400078e0005 */
        /* <DEDUP_REMOVED lines=8> */
[----:B------:R-:W-:Y:S02]  /*3020*/  IMAD.MOV.U32 R2, RZ, RZ, R6 ;  /* 0x000000ffff027224 */ /* 0x000fe400078e0006 */
[----:B------:R-:W-:Y:S02]  /*3030*/  IMAD.MOV.U32 R3, RZ, RZ, R7 ;  /* 0x000000ffff037224 */ /* 0x000fe400078e0007 */
[----:B0-----:R-:W-:-:S02]  /*3040*/  IMAD.MOV.U32 R9, RZ, RZ, R12 ;  /* 0x000000ffff097224 */ /* 0x001fc400078e000c */
        /* <DEDUP_REMOVED lines=16> */
.L_x_644:
[----:B------:R-:W-:Y:S05]  /*3150*/  BSYNC.RECONVERGENT B1 ;  /* 0x0000000000017941 */ /* 0x000fea0003800200 */
.L_x_643:
[----:B------:R-:W-:Y:S01]  /*3160*/  UISETP.GE.AND UP0, UPT, UR6, 0x61, UPT ;  /* 0x000000610600788c */ /* 0x000fe2000bf06270 */
[----:B------:R-:W-:Y:S01]  /*3170*/  IMAD.MOV.U32 R11, RZ, RZ, R9 ;  /* 0x000000ffff0b7224 */ /* 0x000fe200078e0009 */
[----:B------:R-:W-:Y:S01]  /*3180*/  MOV R8, R0 ;  /* 0x0000000000087202 */ /* 0x000fe20000000f00 */
[----:B------:R-:W-:Y:S02]  /*3190*/  IMAD.MOV.U32 R4, RZ, RZ, R2 ;  /* 0x000000ffff047224 */ /* 0x000fe400078e0002 */
[----:B------:R-:W-:-:S04]  /*31a0*/  IMAD.MOV.U32 R5, RZ, RZ, R3 ;  /* 0x000000ffff057224 */ /* 0x000fc800078e0003 */
        /* <DEDUP_REMOVED lines=27> */
.L_x_646:
[----:B------:R-:W-:Y:S05]  /*3360*/  BSYNC.RECONVERGENT B1 ;  /* 0x0000000000017941 */ /* 0x000fea0003800200 */
.L_x_645:
[----:B------:R-:W-:Y:S01]  /*3370*/  UISETP.GE.AND UP0, UPT, UR6, 0x81, UPT ;  /* 0x000000810600788c */ /* 0x000fe2000bf06270 */
[----:B------:R-:W-:Y:S02]  /*3380*/  IMAD.MOV.U32 R9, RZ, RZ, R11 ;  /* 0x000000ffff097224 */ /* 0x000fe400078e000b */
        /* <DEDUP_REMOVED lines=30> */
.L_x_648:
[----:B------:R-:W-:Y:S05]  /*3570*/  BSYNC.RECONVERGENT B1 ;  /* 0x0000000000017941 */ /* 0x000fea0003800200 */
.L_x_647:
        /* <DEDUP_REMOVED lines=32> */
.L_x_650:
[----:B------:R-:W-:Y:S05]  /*3780*/  BSYNC.RECONVERGENT B1 ;  /* 0x0000000000017941 */ /* 0x000fea0003800200 */
.L_x_649:
        /* <DEDUP_REMOVED lines=14> */
[----:B------:R-:W-:Y:S01]  /*3870*/  IMAD.MOV.U32 R7, RZ, RZ, R3 ;  /* 0x000000ffff077224 */ /* 0x000fe200078e0003 */
[----:B0-----:R-:W-:Y:S01]  /*3880*/  MOV R0, R13 ;  /* 0x0000000d00007202 */ /* 0x001fe20000000f00 */
        /* <DEDUP_REMOVED lines=16> */
.L_x_652:
[----:B------:R-:W-:Y:S05]  /*3990*/  BSYNC.RECONVERGENT B1 ;  /* 0x0000000000017941 */ /* 0x000fea0003800200 */
.L_x_651:
[----:B------:R-:W-:Y:S01]  /*39a0*/  UISETP.GE.AND UP0, UPT, UR6, 0xe1, UPT ;  /* 0x000000e10600788c */ /* 0x000fe2000bf06270 */
[----:B------:R-:W-:Y:S02]  /*39b0*/  IMAD.MOV.U32 R14, RZ, RZ, R9 ;  /* 0x000000ffff0e7224 */ /* 0x000fe400078e0009 */
[----:B------:R-:W-:Y:S02]  /*39c0*/  IMAD.MOV.U32 R15, RZ, RZ, R0 ;  /* 0x000000ffff0f7224 */ /* 0x000fe400078e0000 */
[----:B------:R-:W-:Y:S02]  /*39d0*/  IMAD.MOV.U32 R2, RZ, RZ, R6 ;  /* 0x000000ffff027224 */ /* 0x000fe400078e0006 */
[----:B------:R-:W-:Y:S02]  /*39e0*/  IMAD.MOV.U32 R3, RZ, RZ, R7 ;  /* 0x000000ffff037224 */ /* 0x000fe400078e0007 */
[----:B------:R-:W-:Y:S05]  /*39f0*/  BRA.U !UP0, `(.L_x_616) ;  /* 0x0000002908a47547 */ /* 0x000fea000b800000 */
[----:B------:R-:W1:Y:S01]  /*3a00*/  S2UR UR5, SR_CgaCtaId ;  /* 0x00000000000579c3 */ /* 0x000e620000008800 */
[----:B------:R-:W-:Y:S02]  /*3a10*/  UMOV UR4, 0x400 ;  /* 0x0000040000047882 */ /* 0x000fe40000000000 */
[----:B-1----:R-:W-:-:S09]  /*3a20*/  ULEA UR4, UR5, UR4, 0x18 ;  /* 0x0000000405047291 */ /* 0x002fd2000f8ec0ff */
[----:B------:R-:W1:Y:S04]  /*3a30*/  LDS.64 R4, [UR4+0x78] ;  /* 0x00007804ff047984 */ /* 0x000e680008000a00 */
[----:B------:R-:W2:Y:S01]  /*3a40*/  LDS.64 R10, [UR4+0x80] ;  /* 0x00008004ff0a7984 */ /* 0x000ea20008000a00 */
        /* <DEDUP_REMOVED lines=21> */
.L_x_584:
        /* <DEDUP_REMOVED lines=30> */
[----:B------:R-:W-:Y:S02]  /*3d80*/  ISETP.GE.U32.AND.EX P0, PT, RZ, RZ, PT, P0 ;  /* 0x000000ffff00720c */ /* 0x000fe40003f06100 */
[----:B------:R-:W-:-:S11]  /*3d90*/  IADD3.X R7, PT, PT, RZ, UR7, RZ, P1, !PT ;  /* 0x00000007ff077c10 */ /* 0x000fd60008ffe4ff */
[----:B------:R-:W-:-:S06]  /*3da0*/  DSETP.LT.OR P0, PT, |R8|, |R4|, !P0 ;  /* 0x400000040800722a */ /* 0x000fcc0004701600 */
[----:B------:R-:W-:Y:S02]  /*3db0*/  FSEL R8, R4, R8, P0 ;  /* 0x0000000804087208 */ /* 0x000fe40000000000 */
[----:B------:R-:W-:Y:S02]  /*3dc0*/  FSEL R9, R5, R9, P0 ;  /* 0x0000000905097208 */ /* 0x000fe40000000000 */
[----:B------:R-:W-:Y:S02]  /*3dd0*/  SEL R23, R6, R23, P0 ;  /* 0x0000001706177207 */ /* 0x000fe40000000000 */
[----:B------:R-:W-:-:S07]  /*3de0*/  SEL R24, R7, R24, P0 ;  /* 0x0000001807187207 */ /* 0x000fce0000000000 */
.L_x_654:
[----:B------:R-:W-:Y:S05]  /*3df0*/  BSYNC.RECONVERGENT B1 ;  /* 0x0000000000017941 */ /* 0x000fea0003800200 */
.L_x_653:
[----:B------:R-:W-:Y:S01]  /*3e00*/  UISETP.GE.U32.AND UP0, UPT, UR4, 0xa00, UPT ;  /* 0x00000a000400788c */ /* 0x000fe2000bf06070 */
[----:B------:R-:W-:-:S08]  /*3e10*/  IMAD.MOV.U32 R5, RZ, RZ, 0x500 ;  /* 0x00000500ff057424 */ /* 0x000fd000078e00ff */
[----:B------:R-:W-:Y:S05]  /*3e20*/  BRA.U !UP0, `(.L_x_655) ;  /* 0x00000005084c7547 */ /* 0x000fea000b800000 */
[----:B------:R-:W-:Y:S01]  /*3e30*/  IMAD.MOV.U32 R12, RZ, RZ, R8 ;  /* 0x000000ffff0c7224 */ /* 0x000fe200078e0008 */
[----:B------:R-:W0:Y:S01]  /*3e40*/  LDCU UR4, c[0x0][0x398] ;  /* 0x00007300ff0477ac */ /* 0x000e220008000800 */
[----:B------:R-:W-:Y:S02]  /*3e50*/  IMAD.MOV.U32 R13, RZ, RZ, R9 ;  /* 0x000000ffff0d7224 */ /* 0x000fe400078e0009 */
[----:B------:R-:W-:Y:S01]  /*3e60*/  IMAD.MOV.U32 R17, RZ, RZ, 0x500 ;  /* 0x00000500ff117424 */ /* 0x000fe200078e00ff */
[----:B------:R-:W1:Y:S01]  /*3e70*/  LDCU.64 UR6, c[0x0][0x388] ;  /* 0x00007100ff0677ac */ /* 0x000e620008000a00 */
[----:B------:R-:W-:-:S05]  /*3e80*/  NOP ;  /* 0x0000000000007918 */ /* 0x000fca0000000000 */
.L_x_656:
[----:B------:R-:W-:-:S05]  /*3e90*/  IMAD.WIDE.U32 R26, R17, 0x8, R2 ;  /* 0x00000008111a7825 */ /* 0x000fca00078e0002 */
[----:B------:R-:W2:Y:S04]  /*3ea0*/  LDG.E.64 R14, desc[UR8][R26.64] ;  /* 0x000000081a0e7981 */ /* 0x000ea8000c1e1b00 */
[----:B------:R-:W3:Y:S04]  /*3eb0*/  LDG.E.64 R4, desc[UR8][R26.64+0x800] ;  /* 0x000800081a047981 */ /* 0x000ee8000c1e1b00 */
[----:B------:R-:W4:Y:S04]  /*3ec0*/  LDG.E.64 R6, desc[UR8][R26.64+0x1000] ;  /* 0x001000081a067981 */ /* 0x000f28000c1e1b00 */
[----:B------:R-:W5:Y:S04]  /*3ed0*/  LDG.E.64 R10, desc[UR8][R26.64+0x1800] ;  /* 0x001800081a0a7981 */ /* 0x000f68000c1e1b00 */
[----:B------:R-:W5:Y:S01]  /*3ee0*/  LDG.E.64 R8, desc[UR8][R26.64+0x2000] ;  /* 0x002000081a087981 */ /* 0x000f62000c1e1b00 */
[----:B-1----:R-:W-:-:S04]  /*3ef0*/  IADD3 R18, P0, P1, R0, UR6, R17 ;  /* 0x0000000600127c10 */ /* 0x002fc8000f91e011 */
[----:B------:R-:W-:Y:S01]  /*3f00*/  IADD3.X R16, PT, PT, RZ, UR7, RZ, P0, P1 ;  /* 0x00000007ff107c10 */ /* 0x000fe200087e24ff */
[----:B------:R-:W-:Y:S01]  /*3f10*/  IMAD.MOV.U32 R20, RZ, RZ, R18 ;  /* 0x000000ffff147224 */ /* 0x000fe200078e0012 */
[----:B------:R-:W-:-:S03]  /*3f20*/  IADD3 R22, P3, PT, R18, 0x100, RZ ;  /* 0x0000010012167810 */ /* 0x000fc60007f7e0ff */
        /* <DEDUP_REMOVED lines=11> */
[----:B------:R-:W-:Y:S01]  /*3fe0*/  IMAD.X R24, RZ, RZ, R16, P3 ;  /* 0x000000ffff187224 */ /* 0x000fe200018e0610 */
[----:B------:R-:W-:-:S03]  /*3ff0*/  IADD3 R13, P3, PT, R18, 0x200, RZ ;  /* 0x00000200120d7810 */ /* 0x000fc60007f7e0ff */
[----:B---3--:R-:W-:-:S14]  /*4000*/  DSETP.GEU.AND P1, PT, |R14|, |R4|, PT ;  /* 0x400000040e00722a */ /* 0x008fdc0003f2e200 */
[----:B------:R-:W-:-:S04]  /*4010*/  @P1 ISETP.GE.U32.AND P0, PT, R20, R22, PT ;  /* 0x000000161400120c */ /* 0x000fc80003f06070 */
[----:B------:R-:W-:-:S13]  /*4020*/  @P1 ISETP.GE.AND.EX P0, PT, R19, R24, PT, P0 ;  /* 0x000000181300120c */ /* 0x000fda0003f06300 */
[----:B------:R-:W-:-:S06]  /*4030*/  @P1 DSETP.LT.OR P0, PT, |R4|, |R14|, !P0 ;  /* 0x4000000e0400122a */ /* 0x000fcc0004701600 */
[----:B------:R-:W-:Y:S01]  /*4040*/  @P1 FSEL R12, R14, R4, P0 ;  /* 0x000000040e0c1208 */ /* 0x000fe20000000000 */
[----:B------:R-:W-:Y:S01]  /*4050*/  IMAD.X R14, RZ, RZ, R16, P3 ;  /* 0x000000ffff0e7224 */ /* 0x000fe200018e0610 */
[----:B------:R-:W-:Y:S02]  /*4060*/  @P1 FSEL R15, R15, R5, P0 ;  /* 0x000000050f0f1208 */ /* 0x000fe40000000000 */
[----:B------:R-:W-:Y:S01]  /*4070*/  @P1 SEL R22, R20, R22, P0 ;  /* 0x0000001614161207 */ /* 0x000fe20000000000 */
[----:B------:R-:W-:Y:S01]  /*4080*/  @P1 IMAD.MOV.U32 R4, RZ, RZ, R12 ;  /* 0x000000ffff041224 */ /* 0x000fe200078e000c */
[----:B------:R-:W-:Y:S01]  /*4090*/  IADD3 R12, P3, PT, R18, 0x300, RZ ;  /* 0x00000300120c7810 */ /* 0x000fe20007f7e0ff */
[----:B------:R-:W-:Y:S02]  /*40a0*/  @P1 IMAD.MOV.U32 R5, RZ, RZ, R15 ;  /* 0x000000ffff051224 */ /* 0x000fe400078e000f */
[----:B------:R-:W-:Y:S01]  /*40b0*/  IMAD.MOV.U32 R15, RZ, RZ, R24 ;  /* 0x000000ffff0f7224 */ /* 0x000fe200078e0018 */
[----:B------:R-:W-:-:S03]  /*40c0*/  @P1 SEL R15, R19, R24, P0 ;  /* 0x00000018130f1207 */ /* 0x000fc60000000000 */
[----:B----4-:R-:W-:-:S14]  /*40d0*/  DSETP.GEU.AND P2, PT, |R4|, |R6|, PT ;  /* 0x400000060400722a */ /* 0x010fdc0003f4e200 */
[----:B------:R-:W-:-:S04]  /*40e0*/  @P2 ISETP.GE.U32.AND P0, PT, R22, R13, PT ;  /* 0x0000000d1600220c */ /* 0x000fc80003f06070 */
[----:B------:R-:W-:-:S13]  /*40f0*/  @P2 ISETP.GE.AND.EX P0, PT, R15, R14, PT, P0 ;  /* 0x0000000e0f00220c */ /* 0x000fda0003f06300 */
[----:B------:R-:W-:-:S06]  /*4100*/  @P2 DSETP.LT.OR P0, PT, |R6|, |R4|, !P0 ;  /* 0x400000040600222a */ /* 0x000fcc0004701600 */
[----:B------:R-:W-:Y:S02]  /*4110*/  @P2 FSEL R4, R4, R6, P0 ;  /* 0x0000000604042208 */ /* 0x000fe40000000000 */
[----:B------:R-:W-:Y:S02]  /*4120*/  @P2 FSEL R5, R5, R7, P0 ;  /* 0x0000000705052208 */ /* 0x000fe40000000000 */
[----:B------:R-:W-:Y:S01]  /*4130*/  @P2 SEL R14, R15, R14, P0 ;  /* 0x0000000e0f0e2207 */ /* 0x000fe20000000000 */
[----:B------:R-:W-:Y:S02]  /*4140*/  @P2 IMAD.MOV.U32 R6, RZ, RZ, R4 ;  /* 0x000000ffff062224 */ /* 0x000fe400078e0004 */
[----:B------:R-:W-:Y:S02]  /*4150*/  @P2 IMAD.MOV.U32 R7, RZ, RZ, R5 ;  /* 0x000000ffff072224 */ /* 0x000fe400078e0005 */
[----:B------:R-:W-:Y:S01]  /*4160*/  IMAD.MOV.U32 R5, RZ, RZ, R13 ;  /* 0x000000ffff057224 */ /* 0x000fe200078e000d */
[----:B------:R-:W-:Y:S01]  /*4170*/  @P2 SEL R5, R22, R13, P0 ;  /* 0x0000000d16052207 */ /* 0x000fe20000000000 */
        /* <DEDUP_REMOVED lines=13> */
[----:B------:R-:W-:-:S04]  /*4250*/  IADD3 R5, PT, PT, R17, 0xa00, RZ ;  /* 0x00000a0011057810 */ /* 0x000fc80007ffe0ff */
[----:B0-----:R-:W-:Y:S01]  /*4260*/  ISETP.GT.AND P1, PT, R5, UR4, PT ;  /* 0x0000000405007c0c */ /* 0x001fe2000bf24270 */
[----:B------:R-:W-:Y:S01]  /*4270*/  DSETP.GEU.AND P2, PT, |R10|, |R8|, PT ;  /* 0x400000080a00722a */ /* 0x000fe20003f4e200 */
[----:B------:R-:W-:-:S04]  /*4280*/  VIADD R5, R17, 0x500 ;  /* 0x0000050011057836 */ /* 0x000fc80000000000 */
[----:B------:R-:W-:-:S09]  /*4290*/  IMAD.MOV.U32 R17, RZ, RZ, R5 ;  /* 0x000000ffff117224 */ /* 0x000fd200078e0005 */
        /* <DEDUP_REMOVED lines=12> */
.L_x_655:
        /* <DEDUP_REMOVED lines=14> */
[----:B------:R-:W-:Y:S01]  /*4440*/  IMAD.IADD R7, R0, 0x1, R5 ;  /* 0x0000000100077824 */ /* 0x000fe200078e0205 */
[----:B------:R-:W-:-:S04]  /*4450*/  LEA.HI R4, R10, 0x1, RZ, 0x18 ;  /* 0x000000010a047811 */ /* 0x000fc800078fc0ff */
[C---:B------:R-:W-:Y:S02]  /*4460*/  IADD3 R14, P0, PT, R7.reuse, UR6, RZ ;  /* 0x00000006070e7c10 */ /* 0x040fe4000ff1e0ff */
[----:B------:R-:W-:Y:S01]  /*4470*/  LOP3.LUT R6, R4, 0x3, RZ, 0xc0, !PT ;  /* 0x0000000304067812 */ /* 0x000fe200078ec0ff */
[----:B------:R-:W-:Y:S02]  /*4480*/  IMAD.MOV.U32 R4, RZ, RZ, R0 ;  /* 0x000000ffff047224 */ /* 0x000fe400078e0000 */
[----:B------:R-:W-:Y:S02]  /*4490*/  IMAD.X R15, RZ, RZ, UR7, P0 ;  /* 0x00000007ff0f7e24 */ /* 0x000fe400080e06ff */
[----:B------:R-:W-:Y:S02]  /*44a0*/  IMAD.MOV R11, RZ, RZ, -R6 ;  /* 0x000000ffff0b7224 */ /* 0x000fe400078e0a06 */
[----:B0-----:R-:W-:-:S04]  /*44b0*/  IMAD.WIDE.U32 R2, R7, 0x8, R2 ;  /* 0x0000000807027825 */ /* 0x001fc800078e0002 */
[----:B------:R-:W-:Y:S02]  /*44c0*/  IMAD.MOV.U32 R12, RZ, RZ, R2 ;  /* 0x000000ffff0c7224 */ /* 0x000fe400078e0002 */
[----:B------:R-:W-:-:S07]  /*44d0*/  IMAD.MOV.U32 R13, RZ, RZ, R3 ;  /* 0x000000ffff0d7224 */ /* 0x000fce00078e0003 */
.L_x_663:
[----:B------:R-:W-:Y:S02]  /*44e0*/  IMAD.MOV.U32 R2, RZ, RZ, R12 ;  /* 0x000000ffff027224 */ /* 0x000fe400078e000c */
[----:B------:R-:W-:-:S06]  /*44f0*/  IMAD.MOV.U32 R3, RZ, RZ, R13 ;  /* 0x000000ffff037224 */ /* 0x000fcc00078e000d */
[----:B------:R-:W2:Y:S01]  /*4500*/  LDG.E.64 R2, desc[UR8][R2.64] ;  /* 0x0000000802027981 */ /* 0x000ea2000c1e1b00 */
[----:B------:R-:W-:Y:S01]  /*4510*/  VIADD R11, R11, 0x1 ;  /* 0x000000010b0b7836 */ /* 0x000fe20000000000 */
[----:B------:R-:W-:Y:S01]  /*4520*/  BSSY.RECONVERGENT B3, `(.L_x_661) ;  /* 0x000001b000037945 */ /* 0x000fe20003800200 */
[----:B------:R-:W-:Y:S01]  /*4530*/  IMAD.MOV.U32 R19, RZ, RZ, R23 ;  /* 0x000000ffff137224 */ /* 0x000fe200078e0017 */
[----:B------:R-:W-:Y:S01]  /*4540*/  MOV R7, R9 ;  /* 0x0000000900077202 */ /* 0x000fe20000000f00 */
[----:B------:R-:W-:Y:S01]  /*4550*/  IMAD.MOV.U32 R16, RZ, RZ, R24 ;  /* 0x000000ffff107224 */ /* 0x000fe200078e0018 */
[----:B------:R-:W-:Y:S01]  /*4560*/  ISETP.NE.AND P2, PT, R11, RZ, PT ;  /* 0x000000ff0b00720c */ /* 0x000fe20003f45270 */
[----:B------:R-:W-:Y:S01]  /*4570*/  IMAD.MOV.U32 R6, RZ, RZ, R8 ;  /* 0x000000ffff067224 */ /* 0x000fe200078e0008 */
[----:B------:R-:W-:Y:S01]  /*4580*/  IADD3 R12, P3, PT, R12, 0x800, RZ ;  /* 0x000008000c0c7810 */ /* 0x000fe20007f7e0ff */
[----:B------:R-:W-:Y:S02]  /*4590*/  IMAD.MOV.U32 R23, RZ, RZ, R14 ;  /* 0x000000ffff177224 */ /* 0x000fe400078e000e */
[----:B------:R-:W-:Y:S01]  /*45a0*/  IMAD.MOV.U32 R24, RZ, RZ, R15 ;  /* 0x000000ffff187224 */ /* 0x000fe200078e000f */
[----:B--2---:R-:W-:Y:S01]  /*45b0*/  DSETP.GEU.AND P0, PT, |R8|, |R2|, PT ;  /* 0x400000020800722a */ /* 0x004fe20003f0e200 */
[----:B------:R-:W-:-:S02]  /*45c0*/  IMAD.MOV.U32 R8, RZ, RZ, R2 ;  /* 0x000000ffff087224 */ /* 0x000fc400078e0002 */
        /* <DEDUP_REMOVED lines=16> */
.L_x_662:
[----:B------:R-:W-:Y:S05]  /*46d0*/  BSYNC.RECONVERGENT B3 ;  /* 0x0000000000037941 */ /* 0x000fea0003800200 */
.L_x_661:
[----:B------:R-:W-:Y:S01]  /*46e0*/  IADD3 R14, P0, PT, R14, 0x100, RZ ;  /* 0x000001000e0e7810 */ /* 0x000fe20007f1e0ff */
[----:B------:R-:W-:Y:S02]  /*46f0*/  VIADD R4, R4, 0x100 ;  /* 0x0000010004047836 */ /* 0x000fe40000000000 */
[----:B------:R-:W-:Y:S02]  /*4700*/  IMAD.X R13, RZ, RZ, R13, P3 ;  /* 0x000000ffff0d7224 */ /* 0x000fe400018e060d */
[----:B------:R-:W-:Y:S01]  /*4710*/  IMAD.X R15, RZ, RZ, R15, P0 ;  /* 0x000000ffff0f7224 */ /* 0x000fe200000e060f */
[----:B------:R-:W-:Y:S07]  /*4720*/  @P2 BRA `(.L_x_663) ;  /* 0xfffffffc006c2947 */ /* 0x000fee000383ffff */
.L_x_660:
[----:B------:R-:W-:Y:S05]  /*4730*/  BSYNC.RECONVERGENT B2 ;  /* 0x0000000000027941 */ /* 0x000fea0003800200 */
.L_x_659:
[----:B------:R-:W-:-:S13]  /*4740*/  ISETP.GE.U32.AND P0, PT, R10, 0x300, PT ;  /* 0x000003000a00780c */ /* 0x000fda0003f06070 */
[----:B------:R-:W-:Y:S05]  /*4750*/  @!P0 BRA `(.L_x_658) ;  /* 0x0000000400fc8947 */ /* 0x000fea0003800000 */
[----:B------:R-:W0:Y:S01]  /*4760*/  LDCU.128 UR12, c[0x0][0x380] ;  /* 0x00007000ff0c77ac */ /* 0x000e220008000c00 */
[----:B------:R-:W1:Y:S01]  /*4770*/  LDC.64 R20, c[0x0][0x380] ;  /* 0x0000e000ff147b82 */ /* 0x000e620000000a00 */
[C---:B------:R-:W-:Y:S01]  /*4780*/  IADD3 R7, P1, PT, R4.reuse, R5, RZ ;  /* 0x0000000504077210 */ /* 0x040fe20007f3e0ff */
[C---:B------:R-:W-:Y:S02]  /*4790*/  IMAD.IADD R16, R4.reuse, 0x1, R5 ;  /* 0x0000000104107824 */ /* 0x040fe400078e0205 */
[----:B------:R-:W-:Y:S02]  /*47a0*/  VIADD R22, R4, 0x200 ;  /* 0x0000020004167836 */ /* 0x000fe40000000000 */
[----:B------:R-:W-:Y:S02]  /*47b0*/  IMAD.X R10, RZ, RZ, RZ, P1 ;  /* 0x000000ffff0a7224 */ /* 0x000fe400008e06ff */
[----:B------:R-:W2:Y:S01]  /*47c0*/  LDC.64 R2, c[0x0][0x388] ;  /* 0x0000e200ff027b82 */ /* 0x000ea20000000a00 */
[----:B0-----:R-:W-:-:S02]  /*47d0*/  LEA R6, P2, R7, UR12, 0x3 ;  /* 0x0000000c07067c11 */ /* 0x001fc4000f8418ff */
[----:B------:R-:W-:Y:S02]  /*47e0*/  IADD3 R18, P0, PT, R16, UR14, RZ ;  /* 0x0000000e10127c10 */ /* 0x000fe4000ff1e0ff */
[----:B------:R-:W-:Y:S02]  /*47f0*/  IADD3 R6, P1, PT, R6, 0x1800, RZ ;  /* 0x0000180006067810 */ /* 0x000fe40007f3e0ff */
[----:B------:R-:W-:Y:S01]  /*4800*/  LEA.HI.X R5, R7, UR13, R10, 0x3, P2 ;  /* 0x0000000d07057c11 */ /* 0x000fe200090f1c0a */
[----:B-1----:R-:W-:-:S04]  /*4810*/  IMAD.WIDE.U32 R20, R16, 0x8, R20 ;  /* 0x0000000810147825 */ /* 0x002fc800078e0014 */
[----:B------:R-:W-:Y:S02]  /*4820*/  IMAD.X R19, RZ, RZ, UR15, P0 ;  /* 0x0000000fff137e24 */ /* 0x000fe400080e06ff */
[----:B------:R-:W-:-:S07]  /*4830*/  IMAD.X R5, RZ, RZ, R5, P1 ;  /* 0x000000ffff057224 */ /* 0x000fce00008e0605 */
.L_x_672:
[----:B------:R-:W3:Y:S01]  /*4840*/  LDG.E.64 R14, desc[UR8][R20.64] ;  /* 0x00000008140e7981 */ /* 0x000ee2000c1e1b00 */
[----:B------:R-:W-:-:S05]  /*4850*/  IMAD.MOV.U32 R4, RZ, RZ, R6 ;  /* 0x000000ffff047224 */ /* 0x000fca00078e0006 */
[----:B------:R0:W5:Y:S04]  /*4860*/  LDG.E.64 R10, desc[UR8][R4.64+-0x1000] ;  /* 0xfff00008040a7981 */ /* 0x000168000c1e1b00 */
[----:B------:R0:W5:Y:S01]  /*4870*/  LDG.E.64 R6, desc[UR8][R4.64+-0x800] ;  /* 0xfff8000804067981 */ /* 0x000162000c1e1b00 */
[----:B------:R-:W-:Y:S01]  /*4880*/  BSSY.RECONVERGENT B2, `(.L_x_664) ;  /* 0x0000015000027945 */ /* 0x000fe20003800200 */
[----:B------:R-:W-:Y:S02]  /*4890*/  IMAD.MOV.U32 R26, RZ, RZ, R18 ;  /* 0x000000ffff1a7224 */ /* 0x000fe400078e0012 */
[----:B------:R-:W-:Y:S01]  /*48a0*/  IMAD.MOV.U32 R25, RZ, RZ, R19 ;  /* 0x000000ffff197224 */ /* 0x000fe200078e0013 */
[----:B---3--:R-:W-:Y:S01]  /*48b0*/  DSETP.GEU.AND P0, PT, |R8|, |R14|, PT ;  /* 0x4000000e0800722a */ /* 0x008fe20003f0e200 */
[----:B------:R-:W-:Y:S01]  /*48c0*/  MOV R12, R14 ;  /* 0x0000000e000c7202 */ /* 0x000fe20000000f00 */
[----:B------:R-:W-:-:S12]  /*48d0*/  IMAD.MOV.U32 R13, RZ, RZ, R15 ;  /* 0x000000ffff0d7224 */ /* 0x000fd800078e000f */
        /* <DEDUP_REMOVED lines=15> */
.L_x_665:
[----:B------:R-:W-:Y:S05]  /*49d0*/  BSYNC.RECONVERGENT B2 ;  /* 0x0000000000027941 */ /* 0x000fea0003800200 */
.L_x_664:
[----:B-----5:R-:W-:Y:S01]  /*49e0*/  DSETP.GEU.AND P0, PT, |R12|, |R10|, PT ;  /* 0x4000000a0c00722a */ /* 0x020fe20003f0e200 */
[----:B------:R-:W-:Y:S01]  /*49f0*/  VIADD R9, R16, 0x100 ;  /* 0x0000010010097836 */ /* 0x000fe20000000000 */
[----:B------:R-:W-:Y:S01]  /*4a00*/  BSSY.RECONVERGENT B2, `(.L_x_666) ;  /* 0x0000016000027945 */ /* 0x000fe20003800200 */
[----:B------:R-:W-:-:S03]  /*4a10*/  IMAD.MOV.U32 R8, RZ, RZ, R10 ;  /* 0x000000ffff087224 */ /* 0x000fc600078e000a */
[----:B--2---:R-:W-:Y:S01]  /*4a20*/  IADD3 R23, P1, PT, R9, R2, RZ ;  /* 0x0000000209177210 */ /* 0x004fe20007f3e0ff */
[----:B------:R-:W-:-:S04]  /*4a30*/  IMAD.MOV.U32 R9, RZ, RZ, R11 ;  /* 0x000000ffff097224 */ /* 0x000fc800078e000b */
[----:B------:R-:W-:Y:S02]  /*4a40*/  IMAD.X R24, RZ, RZ, R3, P1 ;  /* 0x000000ffff187224 */ /* 0x000fe400008e0603 */
[----:B------:R-:W-:Y:S02]  /*4a50*/  IMAD.MOV.U32 R15, RZ, RZ, R23 ;  /* 0x000000ffff0f7224 */ /* 0x000fe400078e0017 */
[----:B------:R-:W-:Y:S01]  /*4a60*/  IMAD.MOV.U32 R14, RZ, RZ, R24 ;  /* 0x000000ffff0e7224 */ /* 0x000fe200078e0018 */
        /* <DEDUP_REMOVED lines=15> */
.L_x_667:
[----:B------:R-:W-:Y:S05]  /*4b60*/  BSYNC.RECONVERGENT B2 ;  /* 0x0000000000027941 */ /* 0x000fea0003800200 */
.L_x_666:
[----:B------:R0:W5:Y:S01]  /*4b70*/  LDG.E.64 R10, desc[UR8][R4.64] ;  /* 0x00000008040a7981 */ /* 0x000162000c1e1b00 */
[----:B------:R-:W-:Y:S01]  /*4b80*/  DSETP.GEU.AND P0, PT, |R8|, |R6|, PT ;  /* 0x400000060800722a */ /* 0x000fe20003f0e200 */
[----:B------:R-:W-:Y:S01]  /*4b90*/  VIADD R13, R16, 0x200 ;  /* 0x00000200100d7836 */ /* 0x000fe20000000000 */
[----:B------:R-:W-:Y:S01]  /*4ba0*/  BSSY.RECONVERGENT B2, `(.L_x_668) ;  /* 0x0000016000027945 */ /* 0x000fe20003800200 */
[----:B------:R-:W-:-:S03]  /*4bb0*/  MOV R12, R6 ;  /* 0x00000006000c7202 */ /* 0x000fc60000000f00 */
[----:B------:R-:W-:Y:S01]  /*4bc0*/  IADD3 R24, P1, PT, R13, R2, RZ ;  /* 0x000000020d187210 */ /* 0x000fe20007f3e0ff */
[----:B------:R-:W-:-:S04]  /*4bd0*/  IMAD.MOV.U32 R13, RZ, RZ, R7 ;  /* 0x000000ffff0d7224 */ /* 0x000fc800078e0007 */
[----:B------:R-:W-:Y:S02]  /*4be0*/  IMAD.X R23, RZ, RZ, R3, P1 ;  /* 0x000000ffff177224 */ /* 0x000fe400008e0603 */
        /* <DEDUP_REMOVED lines=17> */
.L_x_669:
[----:B------:R-:W-:Y:S05]  /*4d00*/  BSYNC.RECONVERGENT B2 ;  /* 0x0000000000027941 */ /* 0x000fea0003800200 */
.L_x_668:
[----:B-----5:R-:W-:Y:S01]  /*4d10*/  DSETP.GEU.AND P0, PT, |R12|, |R10|, PT ;  /* 0x4000000a0c00722a */ /* 0x020fe20003f0e200 */
[----:B------:R-:W-:Y:S01]  /*4d20*/  VIADD R7, R16, 0x300 ;  /* 0x0000030010077836 */ /* 0x000fe20000000000 */
[----:B------:R-:W-:Y:S01]  /*4d30*/  BSSY.RECONVERGENT B2, `(.L_x_670) ;  /* 0x0000016000027945 */ /* 0x000fe20003800200 */
[----:B------:R-:W-:Y:S02]  /*4d40*/  IMAD.MOV.U32 R8, RZ, RZ, R10 ;  /* 0x000000ffff087224 */ /* 0x000fe400078e000a */
[----:B------:R-:W-:Y:S01]  /*4d50*/  IMAD.MOV.U32 R9, RZ, RZ, R11 ;  /* 0x000000ffff097224 */ /* 0x000fe200078e000b */
[----:B------:R-:W-:-:S05]  /*4d60*/  IADD3 R7, P1, PT, R7, R2, RZ ;  /* 0x0000000207077210 */ /* 0x000fca0007f3e0ff */
        /* <DEDUP_REMOVED lines=18> */
.L_x_671:
[----:B------:R-:W-:Y:S05]  /*4e90*/  BSYNC.RECONVERGENT B2 ;  /* 0x0000000000027941 */ /* 0x000fea0003800200 */
.L_x_670:
[----:B------:R-:W-:Y:S01]  /*4ea0*/  VIADD R10, R22, 0x200 ;  /* 0x00000200160a7836 */ /* 0x000fe20000000000 */
[----:B------:R-:W-:Y:S01]  /*4eb0*/  IADD3 R6, P2, PT, R4, 0x2000, RZ ;  /* 0x0000200004067810 */ /* 0x000fe20007f5e0ff */
[----:B------:R-:W-:Y:S01]  /*4ec0*/  VIADD R22, R22, 0x400 ;  /* 0x0000040016167836 */ /* 0x000fe20000000000 */
[----:B------:R-:W-:Y:S01]  /*4ed0*/  IADD3 R18, P1, PT, R18, 0x400, RZ ;  /* 0x0000040012127810 */ /* 0x000fe20007f3e0ff */
[----:B------:R-:W-:Y:S01]  /*4ee0*/  VIADD R16, R16, 0x400 ;  /* 0x0000040010107836 */ /* 0x000fe20000000000 */
[----:B------:R-:W-:Y:S01]  /*4ef0*/  ISETP.GE.AND P0, PT, R10, R17, PT ;  /* 0x000000110a00720c */ /* 0x000fe20003f06270 */
[----:B------:R-:W-:Y:S01]  /*4f00*/  IMAD.X R5, RZ, RZ, R5, P2 ;  /* 0x000000ffff057224 */ /* 0x000fe200010e0605 */
[----:B------:R-:W-:Y:S02]  /*4f10*/  IADD3 R20, P2, PT, R20, 0x2000, RZ ;  /* 0x0000200014147810 */ /* 0x000fe40007f5e0ff */
[----:B------:R-:W-:-:S03]  /*4f20*/  IADD3.X R19, PT, PT, RZ, R19, RZ, P1, !PT ;  /* 0x00000013ff137210 */ /* 0x000fc60000ffe4ff */
[----:B------:R-:W-:-:S06]  /*4f30*/  IMAD.X R21, RZ, RZ, R21, P2 ;  /* 0x000000ffff157224 */ /* 0x000fcc00010e0615 */
[----:B------:R-:W-:Y:S05]  /*4f40*/  @!P0 BRA `(.L_x_672) ;  /* 0xfffffff8003c8947 */ /* 0x000fea000383ffff */
.L_x_658:
[----:B------:R-:W-:Y:S05]  /*4f50*/  BSYNC.RECONVERGENT B1 ;  /* 0x0000000000017941 */ /* 0x000fea0003800200 */
.L_x_657:
        /* <DEDUP_REMOVED lines=32> */
.L_x_674:
[----:B------:R-:W-:Y:S05]  /*5160*/  BSYNC.RECONVERGENT B1 ;  /* 0x0000000000017941 */ /* 0x000fea0003800200 */
.L_x_673:
        /* <DEDUP_REMOVED lines=31> */
.L_x_676:
[----:B------:R-:W-:Y:S05]  /*5360*/  BSYNC.RECONVERGENT B1 ;  /* 0x0000000000017941 */ /* 0x000fea0003800200 */
.L_x_675:
        /* <DEDUP_REMOVED lines=31> */
.L_x_678:
[----:B------:R-:W-:Y:S05]  /*5560*/  BSYNC.RECONVERGENT B1 ;  /* 0x0000000000017941 */ /* 0x000fea0003800200 */
.L_x_677:
[----:B------:R-:W-:Y:S01]  /*5570*/  ISETP.GT.AND P0, PT, R10, 0x17, PT ;  /* 0x000000170a00780c */ /* 0x000fe20003f04270 */
[----:B-1----:R1:W1:Y:S01]  /*5580*/  SHFL.DOWN PT, R6, R2, 0x8, 0x1f ;  /* 0x09001f0002067f89 */ /* 0x00226200000e0000 */
[----:B------:R-:W-:Y:S01]  /*5590*/  BSSY.RECONVERGENT B1, `(.L_x_679) ;  /* 0x000001d000017945 */ /* 0x000fe20003800200 */
[----:B0-----:R-:W-:Y:S01]  /*55a0*/  IMAD.MOV.U32 R8, RZ, RZ, R11 ;  /* 0x000000ffff087224 */ /* 0x001fe200078e000b */
[----:B------:R-:W-:Y:S01]  /*55b0*/  MOV R4, R2 ;  /* 0x0000000200047202 */ /* 0x000fe20000000f00 */
[----:B--2---:R0:W2:Y:S01]  /*55c0*/  SHFL.DOWN PT, R7, R3, 0x8, 0x1f ;  /* 0x09001f0003077f89 */ /* 0x0040a200000e0000 */
[----:B------:R-:W-:Y:S02]  /*55d0*/  IMAD.MOV.U32 R9, RZ, RZ, R12 ;  /* 0x000000ffff097224 */ /* 0x000fe400078e000c */
[----:B------:R-:W-:Y:S01]  /*55e0*/  IMAD.MOV.U32 R5, RZ, RZ, R3 ;  /* 0x000000ffff057224 */ /* 0x000fe200078e0003 */
[----:B---3--:R0:W3:Y:S04]  /*55f0*/  SHFL.DOWN PT, R14, R11, 0x8, 0x1f ;  /* 0x09001f000b0e7f89 */ /* 0x0080e800000e0000 */
        /* <DEDUP_REMOVED lines=22> */
.L_x_680:
[----:B------:R-:W-:Y:S05]  /*5760*/  BSYNC.RECONVERGENT B1 ;  /* 0x0000000000017941 */ /* 0x000fea0003800200 */
.L_x_679:
        /* <DEDUP_REMOVED lines=31> */
.L_x_682:
[----:B------:R-:W-:Y:S05]  /*5960*/  BSYNC.RECONVERGENT B1 ;  /* 0x0000000000017941 */ /* 0x000fea0003800200 */
.L_x_681:
        /* <DEDUP_REMOVED lines=11> */
.L_x_684:
[----:B------:R-:W-:Y:S05]  /*5a20*/  BSYNC.RECONVERGENT B1 ;  /* 0x0000000000017941 */ /* 0x000fea0003800200 */
.L_x_683:
        /* <DEDUP_REMOVED lines=31> */
.L_x_686:
[----:B------:R-:W-:Y:S05]  /*5c20*/  BSYNC.RECONVERGENT B1 ;  /* 0x0000000000017941 */ /* 0x000fea0003800200 */
.L_x_685:
        /* <DEDUP_REMOVED lines=23> */
.L_x_688:
[----:B------:R-:W-:Y:S05]  /*5da0*/  BSYNC.RECONVERGENT B1 ;  /* 0x0000000000017941 */ /* 0x000fea0003800200 */
.L_x_687:
[----:B------:R-:W-:Y:S01]  /*5db0*/  DSETP.GEU.AND P0, PT, |R4|, |R10|, PT ;  /* 0x4000000a0400722a */ /* 0x000fe20003f0e200 */
[----:B------:R-:W-:Y:S01]  /*5dc0*/  BSSY.RECONVERGENT B1, `(.L_x_689) ;  /* 0x0000014000017945 */ /* 0x000fe20003800200 */
[----:B------:R-:W-:Y:S01]  /*5dd0*/  IMAD.MOV.U32 R2, RZ, RZ, R10 ;  /* 0x000000ffff027224 */ /* 0x000fe200078e000a */
[----:B------:R-:W-:Y:S01]  /*5de0*/  MOV R3, R11 ;  /* 0x0000000b00037202 */ /* 0x000fe20000000f00 */
        /* <DEDUP_REMOVED lines=17> */
.L_x_690:
[----:B------:R-:W-:Y:S05]  /*5f00*/  BSYNC.RECONVERGENT B1 ;  /* 0x0000000000017941 */ /* 0x000fea0003800200 */
.L_x_689:
        /* <DEDUP_REMOVED lines=23> */
.L_x_692:
[----:B------:R-:W-:Y:S05]  /*6080*/  BSYNC.RECONVERGENT B1 ;  /* 0x0000000000017941 */ /* 0x000fea0003800200 */
.L_x_691:
        /* <DEDUP_REMOVED lines=21> */
.L_x_694:
[----:B------:R-:W-:Y:S05]  /*61e0*/  BSYNC.RECONVERGENT B1 ;  /* 0x0000000000017941 */ /* 0x000fea0003800200 */
.L_x_693:
        /* <DEDUP_REMOVED lines=21> */
.L_x_696:
[----:B------:R-:W-:Y:S05]  /*6340*/  BSYNC.RECONVERGENT B1 ;  /* 0x0000000000017941 */ /* 0x000fea0003800200 */
.L_x_695:
        /* <DEDUP_REMOVED lines=20> */
.L_x_616:
[----:B------:R-:W-:Y:S05]  /*6490*/  BSYNC.RECONVERGENT B0 ;  /* 0x0000000000007941 */ /* 0x000fea0003800200 */
.L_x_583:
[----:B------:R-:W-:Y:S05]  /*64a0*/  @P1 EXIT ;  /* 0x000000000000194d */ /* 0x000fea0003800000 */
[----:B012-4-:R-:W0:Y:S02]  /*64b0*/  LDC.64 R4, c[0x0][0x390] ;  /* 0x0000e400ff047b82 */ /* 0x017e240000000a00 */
[----:B0-----:R-:W-:Y:S04]  /*64c0*/  STG.E.64 desc[UR8][R4.64], R2 ;  /* 0x0000000204007986 */ /* 0x001fe8000c101b08 */
[----:B------:R-:W-:Y:S01]  /*64d0*/  STG.E.64 desc[UR8][R4.64+0x8], R14 ;  /* 0x0000080e04007986 */ /* 0x000fe2000c101b08 */
[----:B------:R-:W-:Y:S05]  /*64e0*/  EXIT ;  /* 0x000000000000794d */ /* 0x000fea0003800000 */
.L_x_697:
        /* <DEDUP_REMOVED lines=9> */
.L_x_740:


//--------------------- .text._Z8div_kernPdii     --------------------------
	.section	.text._Z8div_kernPdii,"ax",@progbits
	.align	128
        .global         _Z8div_kernPdii
        .type           _Z8div_kernPdii,@function
        .size           _Z8div_kernPdii,(.L_x_731 - _Z8div_kernPdii)
        .other          _Z8div_kernPdii,@"STO_CUDA_ENTRY STV_DEFAULT"
_Z8div_kernPdii:
.text._Z8div_kernPdii:
[----:B------:R-:W-:Y:S01]  /*0000*/  LDC R1, c[0x0][0x37c] ;  /* 0x0000df00ff017b82 */ /* 0x000fe20000000800 */
[----:B------:R-:W0:Y:S01]  /*0010*/  S2R R0, SR_CTAID.X ;  /* 0x0000000000007919 */ /* 0x000e220000002500 */
[----:B------:R-:W1:Y:S06]  /*0020*/  LDCU UR8, c[0x0][0x370] ;  /* 0x00006e00ff0877ac */ /* 0x000e6c0008000800 */
[----:B------:R-:W2:Y:S01]  /*0030*/  LDC.64 R2, c[0x0][0x388] ;  /* 0x0000e200ff027b82 */ /* 0x000ea20000000a00 */
[----:B------:R-:W2:Y:S01]  /*0040*/  S2R R11, SR_TID.X ;  /* 0x00000000000b7919 */ /* 0x000ea20000002100 */
[----:B------:R-:W0:Y:S06]  /*0050*/  LDCU UR9, c[0x0][0x360] ;  /* 0x00006c00ff0977ac */ /* 0x000e2c0008000800 */
[----:B------:R-:W3:Y:S01]  /*0060*/  LDC.64 R8, c[0x0][0x380] ;  /* 0x0000e000ff087b82 */ /* 0x000ee20000000a00 */
[----:B0-----:R-:W-:-:S05]  /*0070*/  IMAD R5, R0, UR9, RZ ;  /* 0x0000000900057c24 */ /* 0x001fca000f8e02ff */
[----:B--2---:R-:W-:-:S05]  /*0080*/  IADD3 R24, PT, PT, R11, R2, R5 ;  /* 0x000000020b187210 */ /* 0x004fca0007ffe005 */
[----:B------:R-:W-:-:S05]  /*0090*/  VIADD R24, R24, 0x1 ;  /* 0x0000000118187836 */ /* 0x000fca0000000000 */
[----:B------:R-:W-:-:S13]  /*00a0*/  ISETP.GT.AND P0, PT, R24, R3, PT ;  /* 0x000000031800720c */ /* 0x000fda0003f04270 */
[----:B-1-3--:R-:W-:Y:S05]  /*00b0*/  @P0 EXIT ;  /* 0x000000000000094d */ /* 0x00afea0003800000 */
[----:B------:R-:W0:Y:S01]  /*00c0*/  LDCU.64 UR6, c[0x0][0x358] ;  /* 0x00006b00ff0677ac */ /* 0x000e220008000a00 */
[----:B------:R-:W-:-:S04]  /*00d0*/  IMAD R7, R3, R2, R2 ;  /* 0x0000000203077224 */ /* 0x000fc800078e0202 */
[----:B------:R-:W-:-:S06]  /*00e0*/  IMAD.WIDE R8, R7, 0x8, R8 ;  /* 0x0000000807087825 */ /* 0x000fcc00078e0208 */
[----:B0-----:R-:W5:Y:S01]  /*00f0*/  LDG.E.64 R8, desc[UR6][R8.64] ;  /* 0x0000000608087981 */ /* 0x001f62000c1e1b00 */
[----:B------:R-:W-:Y:S02]  /*0100*/  UIMAD UR4, UR8, UR9, URZ ;  /* 0x00000009080472a4 */ /* 0x000fe4000f8e02ff */
[----:B------:R-:W-:Y:S01]  /*0110*/  VIADD R7, R0, UR8 ;  /* 0x0000000800077c36 */ /* 0x000fe20008000000 */
[----:B------:R-:W-:Y:S01]  /*0120*/  BSSY.RECONVERGENT B0, `(.L_x_698) ;  /* 0x0000049000007945 */ /* 0x000fe20003800200 */
[----:B------:R-:W-:Y:S01]  /*0130*/  IMAD.IADD R4, R11, 0x1, R2 ;  /* 0x000000010b047824 */ /* 0x000fe200078e0202 */
[----:B------:R-:W-:Y:S01]  /*0140*/  UISETP.LT.U32.AND UP0, UPT, UR4, 0x1, UPT ;  /* 0x000000010400788c */ /* 0x000fe2000bf01070 */
[----:B------:R-:W-:-:S03]  /*0150*/  IMAD R7, R7, UR9, RZ ;  /* 0x0000000907077c24 */ /* 0x000fc6000f8e02ff */
[----:B------:R-:W-:Y:S02]  /*0160*/  USEL UR5, UR4, 0x1, !UP0 ;  /* 0x0000000104057887 */ /* 0x000fe4000c000000 */
[C---:B------:R-:W-:Y:S02]  /*0170*/  IADD3 R0, PT, PT, R4.reuse, 0x1, R7 ;  /* 0x0000000104007810 */ /* 0x040fe40007ffe007 */
[----:B------:R-:W-:Y:S02]  /*0180*/  LOP3.LUT R6, RZ, R7, RZ, 0x33, !PT ;  /* 0x00000007ff067212 */ /* 0x000fe400078e33ff */
[----:B------:R-:W-:Y:S01]  /*0190*/  VIADDMNMX R11, R3, 0x1, R0, !PT ;  /* 0x00000001030b7846 */ /* 0x000fe20007800100 */
[----:B------:R-:W-:Y:S01]  /*01a0*/  IMAD R13, RZ, RZ, -UR5 ;  /* 0x80000005ff0d7e24 */ /* 0x000fe2000f8e02ff */
[----:B------:R-:W-:Y:S01]  /*01b0*/  ISETP.NE.U32.AND P3, PT, RZ, UR5, PT ;  /* 0x00000005ff007c0c */ /* 0x000fe2000bf65070 */
[----:B------:R-:W0:Y:S01]  /*01c0*/  I2F.U32.RP R10, UR5 ;  /* 0x00000005000a7d06 */ /* 0x000e220008209000 */
[----:B------:R-:W-:Y:S01]  /*01d0*/  IADD3 R11, PT, PT, -R4, R11, R6 ;  /* 0x0000000b040b7210 */ /* 0x000fe20007ffe106 */
[----:B------:R-:W-:-:S03]  /*01e0*/  IMAD.MOV.U32 R6, RZ, RZ, RZ ;  /* 0x000000ffff067224 */ /* 0x000fc600078e00ff */
[C---:B------:R-:W-:Y:S01]  /*01f0*/  ISETP.NE.AND P0, PT, R11.reuse, RZ, PT ;  /* 0x000000ff0b00720c */ /* 0x040fe20003f05270 */
[C---:B------:R-:W-:Y:S02]  /*0200*/  VIADD R0, R11.reuse, 0xffffffff ;  /* 0xffffffff0b007836 */ /* 0x040fe40000000000 */
[----:B0-----:R-:W0:Y:S10]  /*0210*/  MUFU.RCP R10, R10 ;  /* 0x0000000a000a7308 */ /* 0x001e340000001000 */
[----:B------:R-:W-:Y:S01]  /*0220*/  @!P0 IADD3 R0, PT, PT, R11, RZ, RZ ;  /* 0x000000ff0b008210 */ /* 0x000fe20007ffe0ff */
[----:B0-----:R-:W-:-:S04]  /*0230*/  VIADD R12, R10, 0xffffffe ;  /* 0x0ffffffe0a0c7836 */ /* 0x001fc80000000000 */
[----:B------:R-:W0:Y:S02]  /*0240*/  F2I.FTZ.U32.TRUNC.NTZ R7, R12 ;  /* 0x0000000c00077305 */ /* 0x000e24000021f000 */
[----:B0-----:R-:W-:-:S04]  /*0250*/  IMAD R13, R13, R7, RZ ;  /* 0x000000070d0d7224 */ /* 0x001fc800078e02ff */
[----:B------:R-:W-:-:S06]  /*0260*/  IMAD.HI.U32 R7, R7, R13, R6 ;  /* 0x0000000d07077227 */ /* 0x000fcc00078e0006 */
[----:B------:R-:W-:-:S04]  /*0270*/  IMAD.HI.U32 R7, R7, R0, RZ ;  /* 0x0000000007077227 */ /* 0x000fc800078e00ff */
[----:B------:R-:W-:-:S04]  /*0280*/  IMAD.MOV R11, RZ, RZ, -R7 ;  /* 0x000000ffff0b7224 */ /* 0x000fc800078e0a07 */
[----:B------:R-:W-:-:S05]  /*0290*/  IMAD R0, R11, UR5, R0 ;  /* 0x000000050b007c24 */ /* 0x000fca000f8e0200 */
[----:B------:R-:W-:-:S13]  /*02a0*/  ISETP.GE.U32.AND P1, PT, R0, UR5, PT ;  /* 0x0000000500007c0c */ /* 0x000fda000bf26070 */
[----:B------:R-:W-:Y:S02]  /*02b0*/  @P1 VIADD R0, R0, -UR5 ;  /* 0x8000000500001c36 */ /* 0x000fe40008000000 */
[----:B------:R-:W-:-:S03]  /*02c0*/  @P1 VIADD R7, R7, 0x1 ;  /* 0x0000000107071836 */ /* 0x000fc60000000000 */
[----:B------:R-:W-:Y:S02]  /*02d0*/  ISETP.GE.U32.AND P2, PT, R0, UR5, PT ;  /* 0x0000000500007c0c */ /* 0x000fe4000bf46070 */
[----:B------:R-:W-:-:S11]  /*02e0*/  SEL R0, RZ, 0x1, !P0 ;  /* 0x00000001ff007807 */ /* 0x000fd60004000000 */
[----:B------:R-:W-:Y:S01]  /*02f0*/  @P2 VIADD R7, R7, 0x1 ;  /* 0x0000000107072836 */ /* 0x000fe20000000000 */
[----:B------:R-:W-:-:S05]  /*0300*/  @!P3 LOP3.LUT R7, RZ, UR5, RZ, 0x33, !PT ;  /* 0x00000005ff07bc12 */ /* 0x000fca000f8e33ff */
[----:B------:R-:W-:-:S05]  /*0310*/  IMAD.IADD R0, R0, 0x1, R7 ;  /* 0x0000000100007824 */ /* 0x000fca00078e0207 */
[----:B------:R-:W-:-:S04]  /*0320*/  LOP3.LUT R6, R0, 0x3, RZ, 0xc0, !PT ;  /* 0x0000000300067812 */ /* 0x000fc800078ec0ff */
[----:B------:R-:W-:-:S13]  /*0330*/  ISETP.NE.AND P0, PT, R6, 0x3, PT ;  /* 0x000000030600780c */ /* 0x000fda0003f05270 */
[----:B------:R-:W-:Y:S05]  /*0340*/  @!P0 BRA `(.L_x_699) ;  /* 0x0000000000988947 */ /* 0x000fea0003800000 */
[----:B------:R-:W0:Y:S01]  /*0350*/  LDC R12, c[0x0][0x38c] ;  /* 0x0000e300ff0c7b82 */ /* 0x000e220000000800 */
[----:B------:R-:W-:Y:S01]  /*0360*/  VIADD R6, R0, 0x1 ;  /* 0x0000000100067836 */ /* 0x000fe20000000000 */
[----:B------:R-:W-:Y:S01]  /*0370*/  BSSY.RECONVERGENT B1, `(.L_x_700) ;  /* 0x0000022000017945 */ /* 0x000fe20003800200 */
[----:B------:R-:W-:Y:S01]  /*0380*/  IMAD R13, R24, R3, R2 ;  /* 0x00000003180d7224 */ /* 0x000fe200078e0202 */
[----:B------:R-:W-:Y:S02]  /*0390*/  IADD3 R24, PT, PT, R5, R4, RZ ;  /* 0x0000000405187210 */ /* 0x000fe40007ffe0ff */
[----:B------:R-:W-:Y:S02]  /*03a0*/  LOP3.LUT R6, R6, 0x3, RZ, 0xc0, !PT ;  /* 0x0000000306067812 */ /* 0x000fe400078ec0ff */
[----:B------:R-:W1:Y:S03]  /*03b0*/  LDC.64 R10, c[0x0][0x380] ;  /* 0x0000e000ff0a7b82 */ /* 0x000e660000000a00 */
[----:B------:R-:W-:-:S07]  /*03c0*/  IMAD.MOV R25, RZ, RZ, -R6 ;  /* 0x000000ffff197224 */ /* 0x000fce00078e0a06 */
.L_x_703:
[----:B-12---:R-:W-:-:S05]  /*03d0*/  IMAD.WIDE R26, R13, 0x8, R10 ;  /* 0x000000080d1a7825 */ /* 0x006fca00078e020a */
[----:B------:R-:W2:Y:S01]  /*03e0*/  LDG.E.64 R14, desc[UR6][R26.64] ;  /* 0x000000061a0e7981 */ /* 0x000ea2000c1e1b00 */
[----:B-----5:R-:W1:Y:S01]  /*03f0*/  MUFU.RCP64H R3, R9 ;  /* 0x0000000900037308 */ /* 0x020e620000001800 */
[----:B------:R-:W-:Y:S01]  /*0400*/  IMAD.MOV.U32 R2, RZ, RZ, 0x1 ;  /* 0x00000001ff027424 */ /* 0x000fe200078e00ff */
[----:B------:R-:W-:Y:S01]  /*0410*/  BSSY.RECONVERGENT B2, `(.L_x_701) ;  /* 0x0000013000027945 */ /* 0x000fe20003800200 */
[----:B------:R-:W-:-:S05]  /*0420*/  VIADD R25, R25, 0x1 ;  /* 0x0000000119197836 */ /* 0x000fca0000000000 */
[----:B------:R-:W-:Y:S01]  /*0430*/  ISETP.NE.AND P1, PT, R25, RZ, PT ;  /* 0x000000ff1900720c */ /* 0x000fe20003f25270 */
[----:B-1----:R-:W-:-:S08]  /*0440*/  DFMA R4, -R8, R2, 1 ;  /* 0x3ff000000804742b */ /* 0x002fd00000000102 */
[----:B------:R-:W-:-:S08]  /*0450*/  DFMA R4, R4, R4, R4 ;  /* 0x000000040404722b */ /* 0x000fd00000000004 */
[----:B------:R-:W-:-:S08]  /*0460*/  DFMA R4, R2, R4, R2 ;  /* 0x000000040204722b */ /* 0x000fd00000000002 */
[----:B------:R-:W-:-:S08]  /*0470*/  DFMA R2, -R8, R4, 1 ;  /* 0x3ff000000802742b */ /* 0x000fd00000000104 */
[----:B------:R-:W-:-:S08]  /*0480*/  DFMA R2, R4, R2, R4 ;  /* 0x000000020402722b */ /* 0x000fd00000000004 */
[----:B--2---:R-:W-:Y:S01]  /*0490*/  DMUL R30, R14, R2 ;  /* 0x000000020e1e7228 */ /* 0x004fe20000000000 */
[----:B------:R-:W-:-:S07]  /*04a0*/  FSETP.GEU.AND P2, PT, |R15|, 6.5827683646048100446e-37, PT ;  /* 0x036000000f00780b */ /* 0x000fce0003f4e200 */
[----:B------:R-:W-:-:S08]  /*04b0*/  DFMA R4, -R8, R30, R14 ;  /* 0x0000001e0804722b */ /* 0x000fd0000000010e */
[----:B------:R-:W-:-:S10]  /*04c0*/  DFMA R30, R2, R4, R30 ;  /* 0x00000004021e722b */ /* 0x000fd4000000001e */
[----:B------:R-:W-:-:S05]  /*04d0*/  FFMA R2, RZ, R9, R31 ;  /* 0x00000009ff027223 */ /* 0x000fca000000001f */
[----:B------:R-:W-:-:S13]  /*04e0*/  FSETP.GT.AND P0, PT, |R2|, 1.469367938527859385e-39, PT ;  /* 0x001000000200780b */ /* 0x000fda0003f04200 */
[----:B------:R-:W-:Y:S05]  /*04f0*/  @P0 BRA P2, `(.L_x_702) ;  /* 0x0000000000100947 */ /* 0x000fea0001000000 */
[----:B------:R-:W-:Y:S01]  /*0500*/  IMAD.MOV.U32 R18, RZ, RZ, R8 ;  /* 0x000000ffff127224 */ /* 0x000fe200078e0008 */
[----:B------:R-:W-:Y:S01]  /*0510*/  MOV R2, 0x540 ;  /* 0x0000054000027802 */ /* 0x000fe20000000f00 */
[----:B------:R-:W-:-:S07]  /*0520*/  IMAD.MOV.U32 R19, RZ, RZ, R9 ;  /* 0x000000ffff137224 */ /* 0x000fce00078e0009 */
[----:B0-----:R-:W-:Y:S05]  /*0530*/  CALL.REL.NOINC `($__internal_0_$__cuda_sm20_div_rn_f64_full) ;  /* 0x0000000400d07944 */ /* 0x001fea0003c00000 */
.L_x_702:
[----:B------:R-:W-:Y:S05]  /*0540*/  BSYNC.RECONVERGENT B2 ;  /* 0x0000000000027941 */ /* 0x000fea0003800200 */
.L_x_701:
[----:B------:R2:W-:Y:S01]  /*0550*/  STG.E.64 desc[UR6][R26.64], R30 ;  /* 0x0000001e1a007986 */ /* 0x0005e2000c101b06 */
[----:B------:R-:W-:Y:S02]  /*0560*/  VIADD R24, R24, UR4 ;  /* 0x0000000418187c36 */ /* 0x000fe40008000000 */
[----:B0-----:R-:W-:Y:S01]  /*0570*/  IMAD R13, R12, UR4, R13 ;  /* 0x000000040c0d7c24 */ /* 0x001fe2000f8e020d */
[----:B------:R-:W-:Y:S06]  /*0580*/  @P1 BRA `(.L_x_703) ;  /* 0xfffffffc00901947 */ /* 0x000fec000383ffff */
[----:B------:R-:W-:Y:S05]  /*0590*/  BSYNC.RECONVERGENT B1 ;  /* 0x0000000000017941 */ /* 0x000fea0003800200 */
.L_x_700:
[----:B------:R-:W-:-:S07]  /*05a0*/  IADD3 R24, PT, PT, R24, 0x1, RZ ;  /* 0x0000000118187810 */ /* 0x000fce0007ffe0ff */
.L_x_699:
[----:B------:R-:W-:Y:S05]  /*05b0*/  BSYNC.RECONVERGENT B0 ;  /* 0x0000000000007941 */ /* 0x000fea0003800200 */
.L_x_698:
[----:B------:R-:W0:Y:S01]  /*05c0*/  LDC.64 R10, c[0x0][0x380] ;  /* 0x0000e000ff0a7b82 */ /* 0x000e220000000a00 */
[----:B------:R-:W-:Y:S01]  /*05d0*/  ISETP.GE.U32.AND P0, PT, R0, 0x3, PT ;  /* 0x000000030000780c */ /* 0x000fe20003f06070 */
[----:B------:R-:W1:Y:S06]  /*05e0*/  LDCU UR5, c[0x0][0x38c] ;  /* 0x00007180ff0577ac */ /* 0x000e6c0008000800 */
[----:B------:R-:W3:Y:S06]  /*05f0*/  LDC.64 R12, c[0x0][0x388] ;  /* 0x0000e200ff0c7b82 */ /* 0x000eec0000000a00 */
[----:B-1----:R-:W-:Y:S05]  /*0600*/  @!P0 EXIT ;  /* 0x000000000000894d */ /* 0x002fea0003800000 */
.L_x_712:
[----:B--23--:R-:W-:-:S04]  /*0610*/  IMAD R27, R24, R13, R12 ;  /* 0x0000000d181b7224 */ /* 0x00cfc800078e020c */
[----:B0-----:R-:W-:-:S05]  /*0620*/  IMAD.WIDE R26, R27, 0x8, R10 ;  /* 0x000000081b1a7825 */ /* 0x001fca00078e020a */
[----:B------:R-:W2:Y:S01]  /*0630*/  LDG.E.64 R14, desc[UR6][R26.64] ;  /* 0x000000061a0e7981 */ /* 0x000ea2000c1e1b00 */
[----:B-----5:R-:W0:Y:S01]  /*0640*/  MUFU.RCP64H R3, R9 ;  /* 0x0000000900037308 */ /* 0x020e220000001800 */
[----:B------:R-:W-:Y:S01]  /*0650*/  IMAD.MOV.U32 R2, RZ, RZ, 0x1 ;  /* 0x00000001ff027424 */ /* 0x000fe200078e00ff */
[----:B------:R-:W-:Y:S05]  /*0660*/  BSSY.RECONVERGENT B0, `(.L_x_704) ;  /* 0x0000011000007945 */ /* 0x000fea0003800200 */
[----:B0-----:R-:W-:-:S08]  /*0670*/  DFMA R4, -R8, R2, 1 ;  /* 0x3ff000000804742b */ /* 0x001fd00000000102 */
        /* <DEDUP_REMOVED lines=14> */
[----:B------:R-:W-:Y:S05]  /*0760*/  CALL.REL.NOINC `($__internal_0_$__cuda_sm20_div_rn_f64_full) ;  /* 0x0000000400447944 */ /* 0x000fea0003c00000 */
.L_x_705:
[----:B------:R-:W-:Y:S05]  /*0770*/  BSYNC.RECONVERGENT B0 ;  /* 0x0000000000007941 */ /* 0x000fea0003800200 */
.L_x_704:
[----:B------:R-:W-:Y:S01]  /*0780*/  VIADD R24, R24, UR4 ;  /* 0x0000000418187c36 */ /* 0x000fe20008000000 */
[----:B------:R0:W-:Y:S03]  /*0790*/  STG.E.64 desc[UR6][R26.64], R30 ;  /* 0x0000001e1a007986 */ /* 0x0001e6000c101b06 */
[----:B------:R-:W-:-:S04]  /*07a0*/  IMAD R29, R24, R13, R12 ;  /* 0x0000000d181d7224 */ /* 0x000fc800078e020c */
[----:B------:R-:W-:-:S05]  /*07b0*/  IMAD.WIDE R28, R29, 0x8, R10 ;  /* 0x000000081d1c7825 */ /* 0x000fca00078e020a */
[----:B------:R-:W2:Y:S01]  /*07c0*/  LDG.E.64 R14, desc[UR6][R28.64] ;  /* 0x000000061c0e7981 */ /* 0x000ea2000c1e1b00 */
[----:B------:R-:W1:Y:S01]  /*07d0*/  MUFU.RCP64H R3, R9 ;  /* 0x0000000900037308 */ /* 0x000e620000001800 */
[----:B------:R-:W-:Y:S01]  /*07e0*/  IMAD.MOV.U32 R2, RZ, RZ, 0x1 ;  /* 0x00000001ff027424 */ /* 0x000fe200078e00ff */
[----:B------:R-:W-:Y:S05]  /*07f0*/  BSSY.RECONVERGENT B0, `(.L_x_706) ;  /* 0x0000011000007945 */ /* 0x000fea0003800200 */
        /* <DEDUP_REMOVED lines=8> */
[----:B0-----:R-:W-:-:S10]  /*0880*/  DFMA R30, R6, R4, R2 ;  /* 0x00000004061e722b */ /* 0x001fd40000000002 */
[----:B------:R-:W-:-:S05]  /*0890*/  FFMA R0, RZ, R9, R31 ;  /* 0x00000009ff007223 */ /* 0x000fca000000001f */
[----:B------:R-:W-:-:S13]  /*08a0*/  FSETP.GT.AND P0, PT, |R0|, 1.469367938527859385e-39, PT ;  /* 0x001000000000780b */ /* 0x000fda0003f04200 */
[----:B------:R-:W-:Y:S05]  /*08b0*/  @P0 BRA P1, `(.L_x_707) ;  /* 0x0000000000100947 */ /* 0x000fea0000800000 */
[----:B------:R-:W-:Y:S01]  /*08c0*/  IMAD.MOV.U32 R18, RZ, RZ, R8 ;  /* 0x000000ffff127224 */ /* 0x000fe200078e0008 */
[----:B------:R-:W-:Y:S02]  /*08d0*/  MOV R19, R9 ;  /* 0x0000000900137202 */ /* 0x000fe40000000f00 */
[----:B------:R-:W-:-:S07]  /*08e0*/  MOV R2, 0x900 ;  /* 0x0000090000027802 */ /* 0x000fce0000000f00 */
[----:B------:R-:W-:Y:S05]  /*08f0*/  CALL.REL.NOINC `($__internal_0_$__cuda_sm20_div_rn_f64_full) ;  /* 0x0000000000e07944 */ /* 0x000fea0003c00000 */
.L_x_707:
[----:B------:R-:W-:Y:S05]  /*0900*/  BSYNC.RECONVERGENT B0 ;  /* 0x0000000000007941 */ /* 0x000fea0003800200 */
.L_x_706:
        /* <DEDUP_REMOVED lines=21> */
[----:B------:R-:W-:Y:S01]  /*0a60*/  MOV R2, 0xa90 ;  /* 0x00000a9000027802 */ /* 0x000fe20000000f00 */
[----:B------:R-:W-:-:S07]  /*0a70*/  IMAD.MOV.U32 R19, RZ, RZ, R9 ;  /* 0x000000ffff137224 */ /* 0x000fce00078e0009 */
[----:B------:R-:W-:Y:S05]  /*0a80*/  CALL.REL.NOINC `($__internal_0_$__cuda_sm20_div_rn_f64_full) ;  /* 0x00000000007c7944 */ /* 0x000fea0003c00000 */
.L_x_709:
[----:B------:R-:W-:Y:S05]  /*0a90*/  BSYNC.RECONVERGENT B0 ;  /* 0x0000000000007941 */ /* 0x000fea0003800200 */
.L_x_708:
        /* <DEDUP_REMOVED lines=20> */
[----:B------:R-:W-:Y:S01]  /*0be0*/  MOV R18, R8 ;  /* 0x0000000800127202 */ /* 0x000fe20000000f00 */
[----:B------:R-:W-:Y:S01]  /*0bf0*/  IMAD.MOV.U32 R19, RZ, RZ, R9 ;  /* 0x000000ffff137224 */ /* 0x000fe200078e0009 */
[----:B------:R-:W-:-:S07]  /*0c00*/  MOV R2, 0xc20 ;  /* 0x00000c2000027802 */ /* 0x000fce0000000f00 */
[----:B------:R-:W-:Y:S05]  /*0c10*/  CALL.REL.NOINC `($__internal_0_$__cuda_sm20_div_rn_f64_full) ;  /* 0x0000000000187944 */ /* 0x000fea0003c00000 */
.L_x_711:
[----:B------:R-:W-:Y:S05]  /*0c20*/  BSYNC.RECONVERGENT B0 ;  /* 0x0000000000007941 */ /* 0x000fea0003800200 */
.L_x_710:
[----:B------:R1:W-:Y:S01]  /*0c30*/  STG.E.64 desc[UR6][R28.64], R30 ;  /* 0x0000001e1c007986 */ /* 0x0003e2000c101b06 */
[----:B------:R-:W-:-:S05]  /*0c40*/  VIADD R24, R24, UR4 ;  /* 0x0000000418187c36 */ /* 0x000fca0008000000 */
[----:B------:R-:W-:-:S13]  /*0c50*/  ISETP.GT.AND P0, PT, R24, UR5, PT ;  /* 0x0000000518007c0c */ /* 0x000fda000bf04270 */
[----:B-1----:R-:W-:Y:S05]  /*0c60*/  @!P0 BRA `(.L_x_712) ;  /* 0xfffffff800688947 */ /* 0x002fea000383ffff */
[----:B------:R-:W-:Y:S05]  /*0c70*/  EXIT ;  /* 0x000000000000794d */ /* 0x000fea0003800000 */
        .weak           $__internal_0_$__cuda_sm20_div_rn_f64_full
        .type           $__internal_0_$__cuda_sm20_div_rn_f64_full,@function
        .size           $__internal_0_$__cuda_sm20_div_rn_f64_full,(.L_x_731 - $__internal_0_$__cuda_sm20_div_rn_f64_full)
$__internal_0_$__cuda_sm20_div_rn_f64_full:
[----:B------:R-:W-:Y:S01]  /*0c80*/  FSETP.GEU.AND P3, PT, |R15|, 1.469367938527859385e-39, PT ;  /* 0x001000000f00780b */ /* 0x000fe20003f6e200 */
[----:B------:R-:W-:Y:S01]  /*0c90*/  IMAD.MOV.U32 R20, RZ, RZ, R14 ;  /* 0x000000ffff147224 */ /* 0x000fe200078e000e */
[C---:B------:R-:W-:Y:S01]  /*0ca0*/  FSETP.GEU.AND P0, PT, |R19|.reuse, 1.469367938527859385e-39, PT ;  /* 0x001000001300780b */ /* 0x040fe20003f0e200 */
[----:B------:R-:W-:Y:S01]  /*0cb0*/  BSSY.RECONVERGENT B3, `(.L_x_713) ;  /* 0x0000055000037945 */ /* 0x000fe20003800200 */
[----:B------:R-:W-:Y:S02]  /*0cc0*/  LOP3.LUT R16, R19, 0x800fffff, RZ, 0xc0, !PT ;  /* 0x800fffff13107812 */ /* 0x000fe400078ec0ff */
[----:B------:R-:W-:Y:S02]  /*0cd0*/  LOP3.LUT R3, R15, 0x7ff00000, RZ, 0xc0, !PT ;  /* 0x7ff000000f037812 */ /* 0x000fe400078ec0ff */
[----:B------:R-:W-:Y:S01]  /*0ce0*/  LOP3.LUT R17, R16, 0x3ff00000, RZ, 0xfc, !PT ;  /* 0x3ff0000010117812 */ /* 0x000fe200078efcff */
[----:B------:R-:W-:Y:S01]  /*0cf0*/  IMAD.MOV.U32 R16, RZ, RZ, R18 ;  /* 0x000000ffff107224 */ /* 0x000fe200078e0012 */
[----:B------:R-:W-:-:S02]  /*0d00*/  LOP3.LUT R6, R19, 0x7ff00000, RZ, 0xc0, !PT ;  /* 0x7ff0000013067812 */ /* 0x000fc400078ec0ff */
[----:B------:R-:W-:Y:S01]  /*0d10*/  MOV R22, 0x1 ;  /* 0x0000000100167802 */ /* 0x000fe20000000f00 */
[----:B------:R-:W-:Y:S01]  /*0d20*/  @!P3 IMAD.MOV.U32 R30, RZ, RZ, RZ ;  /* 0x000000ffff1eb224 */ /* 0x000fe200078e00ff */
[----:B------:R-:W-:Y:S01]  /*0d30*/  @!P3 LOP3.LUT R4, R19, 0x7ff00000, RZ, 0xc0, !PT ;  /* 0x7ff000001304b812 */ /* 0x000fe200078ec0ff */
[----:B------:R-:W-:Y:S01]  /*0d40*/  @!P0 DMUL R16, R18, 8.98846567431157953865e+307 ;  /* 0x7fe0000012108828 */ /* 0x000fe20000000000 */
[C---:B------:R-:W-:Y:S02]  /*0d50*/  ISETP.GE.U32.AND P2, PT, R3.reuse, R6, PT ;  /* 0x000000060300720c */ /* 0x040fe40003f46070 */
[----:B------:R-:W-:Y:S01]  /*0d60*/  @!P3 ISETP.GE.U32.AND P4, PT, R3, R4, PT ;  /* 0x000000040300b20c */ /* 0x000fe20003f86070 */
[----:B------:R-:W-:Y:S02]  /*0d70*/  IMAD.MOV.U32 R4, RZ, RZ, 0x1ca00000 ;  /* 0x1ca00000ff047424 */ /* 0x000fe400078e00ff */
[----:B------:R-:W0:Y:S03]  /*0d80*/  MUFU.RCP64H R23, R17 ;  /* 0x0000001100177308 */ /* 0x000e260000001800 */
[----:B------:R-:W-:-:S02]  /*0d90*/  @!P3 SEL R5, R4, 0x63400000, !P4 ;  /* 0x634000000405b807 */ /* 0x000fc40006000000 */
[----:B------:R-:W-:Y:S02]  /*0da0*/  SEL R21, R4, 0x63400000, !P2 ;  /* 0x6340000004157807 */ /* 0x000fe40005000000 */
[--C-:B------:R-:W-:Y:S02]  /*0db0*/  @!P3 LOP3.LUT R5, R5, 0x80000000, R15.reuse, 0xf8, !PT ;  /* 0x800000000505b812 */ /* 0x100fe400078ef80f */
[----:B------:R-:W-:Y:S02]  /*0dc0*/  LOP3.LUT R21, R21, 0x800fffff, R15, 0xf8, !PT ;  /* 0x800fffff15157812 */ /* 0x000fe400078ef80f */
[----:B------:R-:W-:Y:S01]  /*0dd0*/  @!P3 LOP3.LUT R31, R5, 0x100000, RZ, 0xfc, !PT ;  /* 0x00100000051fb812 */ /* 0x000fe200078efcff */
[----:B------:R-:W-:Y:S01]  /*0de0*/  IMAD.MOV.U32 R5, RZ, RZ, R3 ;  /* 0x000000ffff057224 */ /* 0x000fe200078e0003 */
[----:B------:R-:W-:-:S04]  /*0df0*/  @!P0 LOP3.LUT R6, R17, 0x7ff00000, RZ, 0xc0, !PT ;  /* 0x7ff0000011068812 */ /* 0x000fc800078ec0ff */
[----:B------:R-:W-:Y:S02]  /*0e00*/  @!P3 DFMA R20, R20, 2, -R30 ;  /* 0x400000001414b82b */ /* 0x000fe4000000081e */
[----:B0-----:R-:W-:-:S08]  /*0e10*/  DFMA R30, R22, -R16, 1 ;  /* 0x3ff00000161e742b */ /* 0x001fd00000000810 */
[----:B------:R-:W-:Y:S01]  /*0e20*/  DFMA R30, R30, R30, R30 ;  /* 0x0000001e1e1e722b */ /* 0x000fe2000000001e */
[----:B------:R-:W-:-:S05]  /*0e30*/  @!P3 LOP3.LUT R5, R21, 0x7ff00000, RZ, 0xc0, !PT ;  /* 0x7ff000001505b812 */ /* 0x000fca00078ec0ff */
[----:B------:R-:W-:Y:S02]  /*0e40*/  VIADD R7, R5, 0xffffffff ;  /* 0xffffffff05077836 */ /* 0x000fe40000000000 */
[----:B------:R-:W-:-:S03]  /*0e50*/  DFMA R22, R22, R30, R22 ;  /* 0x0000001e1616722b */ /* 0x000fc60000000016 */
[----:B------:R-:W-:Y:S01]  /*0e60*/  ISETP.GT.U32.AND P0, PT, R7, 0x7feffffe, PT ;  /* 0x7feffffe0700780c */ /* 0x000fe20003f04070 */
[----:B------:R-:W-:-:S04]  /*0e70*/  VIADD R7, R6, 0xffffffff ;  /* 0xffffffff06077836 */ /* 0x000fc80000000000 */
[----:B------:R-:W-:Y:S01]  /*0e80*/  DFMA R32, R22, -R16, 1 ;  /* 0x3ff000001620742b */ /* 0x000fe20000000810 */
[----:B------:R-:W-:-:S07]  /*0e90*/  ISETP.GT.U32.OR P0, PT, R7, 0x7feffffe, P0 ;  /* 0x7feffffe0700780c */ /* 0x000fce0000704470 */
[----:B------:R-:W-:-:S08]  /*0ea0*/  DFMA R32, R22, R32, R22 ;  /* 0x000000201620722b */ /* 0x000fd00000000016 */
[----:B------:R-:W-:-:S08]  /*0eb0*/  DMUL R30, R32, R20 ;  /* 0x00000014201e7228 */ /* 0x000fd00000000000 */
[----:B------:R-:W-:-:S08]  /*0ec0*/  DFMA R22, R30, -R16, R20 ;  /* 0x800000101e16722b */ /* 0x000fd00000000014 */
[----:B------:R-:W-:Y:S01]  /*0ed0*/  DFMA R22, R32, R22, R30 ;  /* 0x000000162016722b */ /* 0x000fe2000000001e */
[----:B------:R-:W-:Y:S10]  /*0ee0*/  @P0 BRA `(.L_x_714) ;  /* 0x0000000000700947 */ /* 0x000ff40003800000 */
[----:B------:R-:W-:-:S04]  /*0ef0*/  LOP3.LUT R6, R19, 0x7ff00000, RZ, 0xc0, !PT ;  /* 0x7ff0000013067812 */ /* 0x000fc800078ec0ff */
[CC--:B------:R-:W-:Y:S02]  /*0f00*/  VIADDMNMX R5, R3.reuse, -R6.reuse, 0xb9600000, !PT ;  /* 0xb960000003057446 */ /* 0x0c0fe40007800906 */
[----:B------:R-:W-:Y:S01]  /*0f10*/  ISETP.GE.U32.AND P0, PT, R3, R6, PT ;  /* 0x000000060300720c */ /* 0x000fe20003f06070 */
[----:B------:R-:W-:Y:S01]  /*0f20*/  IMAD.MOV.U32 R6, RZ, RZ, RZ ;  /* 0x000000ffff067224 */ /* 0x000fe200078e00ff */
[----:B------:R-:W-:Y:S02]  /*0f30*/  VIMNMX R5, PT, PT, R5, 0x46a00000, PT ;  /* 0x46a0000005057848 */ /* 0x000fe40003fe0100 */
[----:B------:R-:W-:-:S05]  /*0f40*/  SEL R4, R4, 0x63400000, !P0 ;  /* 0x6340000004047807 */ /* 0x000fca0004000000 */
[----:B------:R-:W-:-:S04]  /*0f50*/  IMAD.IADD R4, R5, 0x1, -R4 ;  /* 0x0000000105047824 */ /* 0x000fc800078e0a04 */
[----:B------:R-:W-:-:S06]  /*0f60*/  VIADD R7, R4, 0x7fe00000 ;  /* 0x7fe0000004077836 */ /* 0x000fcc0000000000 */
[----:B------:R-:W-:-:S10]  /*0f70*/  DMUL R30, R22, R6 ;  /* 0x00000006161e7228 */ /* 0x000fd40000000000 */
[----:B------:R-:W-:-:S13]  /*0f80*/  FSETP.GTU.AND P0, PT, |R31|, 1.469367938527859385e-39, PT ;  /* 0x001000001f00780b */ /* 0x000fda0003f0c200 */
[----:B------:R-:W-:Y:S05]  /*0f90*/  @P0 BRA `(.L_x_715) ;  /* 0x0000000000980947 */ /* 0x000fea0003800000 */
[----:B------:R-:W-:Y:S01]  /*0fa0*/  DFMA R16, R22, -R16, R20 ;  /* 0x800000101610722b */ /* 0x000fe20000000014 */
[----:B------:R-:W-:-:S09]  /*0fb0*/  MOV R14, RZ ;  /* 0x000000ff000e7202 */ /* 0x000fd20000000f00 */
[C---:B------:R-:W-:Y:S02]  /*0fc0*/  FSETP.NEU.AND P0, PT, R17.reuse, RZ, PT ;  /* 0x000000ff1100720b */ /* 0x040fe40003f0d000 */
[----:B------:R-:W-:-:S04]  /*0fd0*/  LOP3.LUT R18, R17, 0x80000000, R19, 0x48, !PT ;  /* 0x8000000011127812 */ /* 0x000fc800078e4813 */
[----:B------:R-:W-:-:S07]  /*0fe0*/  LOP3.LUT R15, R18, R7, RZ, 0xfc, !PT ;  /* 0x00000007120f7212 */ /* 0x000fce00078efcff */
[----:B------:R-:W-:Y:S05]  /*0ff0*/  @!P0 BRA `(.L_x_715) ;  /* 0x0000000000808947 */ /* 0x000fea0003800000 */
[----:B------:R-:W-:Y:S01]  /*1000*/  IMAD.MOV R7, RZ, RZ, -R4 ;  /* 0x000000ffff077224 */ /* 0x000fe200078e0a04 */
[----:B------:R-:W-:Y:S01]  /*1010*/  IADD3 R4, PT, PT, -R4, -0x43300000, RZ ;  /* 0xbcd0000004047810 */ /* 0x000fe20007ffe1ff */
[----:B------:R-:W-:-:S06]  /*1020*/  IMAD.MOV.U32 R6, RZ, RZ, RZ ;  /* 0x000000ffff067224 */ /* 0x000fcc00078e00ff */
[----:B------:R-:W-:Y:S02]  /*1030*/  DFMA R6, R30, -R6, R22 ;  /* 0x800000061e06722b */ /* 0x000fe40000000016 */
[----:B------:R-:W-:-:S08]  /*1040*/  DMUL.RP R22, R22, R14 ;  /* 0x0000000e16167228 */ /* 0x000fd00000008000 */
[----:B------:R-:W-:Y:S02]  /*1050*/  FSETP.NEU.AND P0, PT, |R7|, R4, PT ;  /* 0x000000040700720b */ /* 0x000fe40003f0d200 */
[----:B------:R-:W-:Y:S02]  /*1060*/  LOP3.LUT R18, R23, R18, RZ, 0x3c, !PT ;  /* 0x0000001217127212 */ /* 0x000fe400078e3cff */
[----:B------:R-:W-:Y:S02]  /*1070*/  FSEL R4, R22, R30, !P0 ;  /* 0x0000001e16047208 */ /* 0x000fe40004000000 */
[----:B------:R-:W-:-:S03]  /*1080*/  FSEL R31, R18, R31, !P0 ;  /* 0x0000001f121f7208 */ /* 0x000fc60004000000 */
[----:B------:R-:W-:Y:S01]  /*1090*/  IMAD.MOV.U32 R30, RZ, RZ, R4 ;  /* 0x000000ffff1e7224 */ /* 0x000fe200078e0004 */
[----:B------:R-:W-:Y:S06]  /*10a0*/  BRA `(.L_x_715) ;  /* 0x0000000000547947 */ /* 0x000fec0003800000 */
.L_x_714:
[----:B------:R-:W-:-:S14]  /*10b0*/  DSETP.NAN.AND P0, PT, R14, R14, PT ;  /* 0x0000000e0e00722a */ /* 0x000fdc0003f08000 */
[----:B------:R-:W-:Y:S05]  /*10c0*/  @P0 BRA `(.L_x_716) ;  /* 0x0000000000440947 */ /* 0x000fea0003800000 */
[----:B------:R-:W-:-:S14]  /*10d0*/  DSETP.NAN.AND P0, PT, R18, R18, PT ;  /* 0x000000121200722a */ /* 0x000fdc0003f08000 */
[----:B------:R-:W-:Y:S05]  /*10e0*/  @P0 BRA `(.L_x_717) ;  /* 0x0000000000300947 */ /* 0x000fea0003800000 */
[----:B------:R-:W-:Y:S01]  /*10f0*/  ISETP.NE.AND P0, PT, R5, R6, PT ;  /* 0x000000060500720c */ /* 0x000fe20003f05270 */
[----:B------:R-:W-:Y:S02]  /*1100*/  IMAD.MOV.U32 R30, RZ, RZ, 0x0 ;  /* 0x00000000ff1e7424 */ /* 0x000fe400078e00ff */
[----:B------:R-:W-:-:S10]  /*1110*/  IMAD.MOV.U32 R31, RZ, RZ, -0x80000 ;  /* 0xfff80000ff1f7424 */ /* 0x000fd400078e00ff */
[----:B------:R-:W-:Y:S05]  /*1120*/  @!P0 BRA `(.L_x_715) ;  /* 0x0000000000348947 */ /* 0x000fea0003800000 */
[----:B------:R-:W-:Y:S02]  /*1130*/  ISETP.NE.AND P0, PT, R5, 0x7ff00000, PT ;  /* 0x7ff000000500780c */ /* 0x000fe40003f05270 */
[----:B------:R-:W-:Y:S02]  /*1140*/  LOP3.LUT R31, R15, 0x80000000, R19, 0x48, !PT ;  /* 0x800000000f1f7812 */ /* 0x000fe400078e4813 */
[----:B------:R-:W-:-:S13]  /*1150*/  ISETP.EQ.OR P0, PT, R6, RZ, !P0 ;  /* 0x000000ff0600720c */ /* 0x000fda0004702670 */
[----:B------:R-:W-:Y:S01]  /*1160*/  @P0 LOP3.LUT R3, R31, 0x7ff00000, RZ, 0xfc, !PT ;  /* 0x7ff000001f030812 */ /* 0x000fe200078efcff */
[----:B------:R-:W-:Y:S01]  /*1170*/  @!P0 IMAD.MOV.U32 R30, RZ, RZ, RZ ;  /* 0x000000ffff1e8224 */ /* 0x000fe200078e00ff */
[----:B------:R-:W-:-:S03]  /*1180*/  @P0 MOV R30, RZ ;  /* 0x000000ff001e0202 */ /* 0x000fc60000000f00 */
[----:B------:R-:W-:Y:S01]  /*1190*/  @P0 IMAD.MOV.U32 R31, RZ, RZ, R3 ;  /* 0x000000ffff1f0224 */ /* 0x000fe200078e0003 */
[----:B------:R-:W-:Y:S06]  /*11a0*/  BRA `(.L_x_715) ;  /* 0x0000000000147947 */ /* 0x000fec0003800000 */
.L_x_717:
[----:B------:R-:W-:Y:S01]  /*11b0*/  LOP3.LUT R31, R19, 0x80000, RZ, 0xfc, !PT ;  /* 0x00080000131f7812 */ /* 0x000fe200078efcff */
[----:B------:R-:W-:Y:S01]  /*11c0*/  IMAD.MOV.U32 R30, RZ, RZ, R18 ;  /* 0x000000ffff1e7224 */ /* 0x000fe200078e0012 */
[----:B------:R-:W-:Y:S06]  /*11d0*/  BRA `(.L_x_715) ;  /* 0x0000000000087947 */ /* 0x000fec0003800000 */
.L_x_716:
[----:B------:R-:W-:Y:S01]  /*11e0*/  LOP3.LUT R31, R15, 0x80000, RZ, 0xfc, !PT ;  /* 0x000800000f1f7812 */ /* 0x000fe200078efcff */
[----:B------:R-:W-:-:S07]  /*11f0*/  IMAD.MOV.U32 R30, RZ, RZ, R14 ;  /* 0x000000ffff1e7224 */ /* 0x000fce00078e000e */
.L_x_715:
[----:B------:R-:W-:Y:S05]  /*1200*/  BSYNC.RECONVERGENT B3 ;  /* 0x0000000000037941 */ /* 0x000fea0003800200 */
.L_x_713:
[----:B------:R-:W-:-:S04]  /*1210*/  IMAD.MOV.U32 R3, RZ, RZ, 0x0 ;  /* 0x00000000ff037424 */ /* 0x000fc800078e00ff */
[----:B------:R-:W-:Y:S05]  /*1220*/  RET.REL.NODEC R2 `(_Z8div_kernPdii) ;  /* 0xffffffec02747950 */ /* 0x000fea0003c3ffff */
.L_x_718:
        /* <DEDUP_REMOVED lines=13> */
.L_x_731:


//--------------------- .text._Z8swp_kernPdiii    --------------------------
	.section	.text._Z8swp_kernPdiii,"ax",@progbits
	.align	128
        .global         _Z8swp_kernPdiii
        .type           _Z8swp_kernPdiii,@function
        .size           _Z8swp_kernPdiii,(.L_x_742 - _Z8swp_kernPdiii)
        .other          _Z8swp_kernPdiii,@"STO_CUDA_ENTRY STV_DEFAULT"
_Z8swp_kernPdiii:
.text._Z8swp_kernPdiii:
[----:B------:R-:W-:Y:S01]  /*0000*/  LDC R1, c[0x0][0x37c] ;  /* 0x0000df00ff017b82 */ /* 0x000fe20000000800 */
[----:B------:R-:W0:Y:S01]  /*0010*/  S2R R9, SR_CTAID.X ;  /* 0x0000000000097919 */ /* 0x000e220000002500 */
[----:B------:R-:W1:Y:S06]  /*0020*/  LDCU UR6, c[0x0][0x370] ;  /* 0x00006e00ff0677ac */ /* 0x000e6c0008000800 */
[----:B------:R-:W2:Y:S01]  /*0030*/  LDC R0, c[0x0][0x390] ;  /* 0x0000e400ff007b82 */ /* 0x000ea20000000800 */
[----:B------:R-:W0:Y:S01]  /*0040*/  S2R R4, SR_TID.X ;  /* 0x0000000000047919 */ /* 0x000e220000002100 */
[----:B------:R-:W0:Y:S02]  /*0050*/  LDCU UR7, c[0x0][0x360] ;  /* 0x00006c00ff0777ac */ /* 0x000e240008000800 */
[----:B0-----:R-:W-:-:S05]  /*0060*/  IMAD R5, R9, UR7, R4 ;  /* 0x0000000709057c24 */ /* 0x001fca000f8e0204 */
[----:B--2---:R-:W-:-:S13]  /*0070*/  ISETP.GT.AND P0, PT, R5, R0, PT ;  /* 0x000000000500720c */ /* 0x004fda0003f04270 */
[----:B-1----:R-:W-:Y:S05]  /*0080*/  @P0 EXIT ;  /* 0x000000000000094d */ /* 0x002fea0003800000 */
[----:B------:R-:W-:Y:S01]  /*0090*/  UIMAD UR4, UR6, UR7, URZ ;  /* 0x00000007060472a4 */ /* 0x000fe2000f8e02ff */
[----:B------:R-:W-:Y:S01]  /*00a0*/  IADD3 R7, PT, PT, R0, 0x1, RZ ;  /* 0x0000000100077810 */ /* 0x000fe20007ffe0ff */
[----:B------:R-:W0:Y:S01]  /*00b0*/  LDCU.64 UR12, c[0x0][0x388] ;  /* 0x00007100ff0c77ac */ /* 0x000e220008000a00 */
[----:B------:R-:W-:Y:S01]  /*00c0*/  BSSY.RECONVERGENT B0, `(.L_x_719) ;  /* 0x0000035000007945 */ /* 0x000fe20003800200 */
[----:B------:R-:W-:Y:S02]  /*00d0*/  UISETP.LT.U32.AND UP0, UPT, UR4, 0x1, UPT ;  /* 0x000000010400788c */ /* 0x000fe4000bf01070 */
[----:B------:R-:W-:Y:S01]  /*00e0*/  IADD3 R6, PT, PT, R5, UR4, RZ ;  /* 0x0000000405067c10 */ /* 0x000fe2000fffe0ff */
[----:B------:R-:W1:Y:S03]  /*00f0*/  LDCU.64 UR8, c[0x0][0x358] ;  /* 0x00006b00ff0877ac */ /* 0x000e660008000a00 */
[CC--:B------:R-:W-:Y:S01]  /*0100*/  ISETP.GE.AND P0, PT, R6.reuse, R7.reuse, PT ;  /* 0x000000070600720c */ /* 0x0c0fe20003f06270 */
[----:B------:R-:W-:Y:S01]  /*0110*/  USEL UR5, UR4, 0x1, !UP0 ;  /* 0x0000000104057887 */ /* 0x000fe2000c000000 */
[----:B------:R-:W-:-:S05]  /*0120*/  VIMNMX R7, PT, PT, R6, R7, !PT ;  /* 0x0000000706077248 */ /* 0x000fca0007fe0100 */
[----:B------:R-:W-:Y:S02]  /*0130*/  IADD3 R11, PT, PT, RZ, -UR5, RZ ;  /* 0x80000005ff0b7c10 */ /* 0x000fe4000fffe0ff */
[----:B------:R-:W-:Y:S01]  /*0140*/  ISETP.NE.U32.AND P2, PT, RZ, UR5, PT ;  /* 0x00000005ff007c0c */ /* 0x000fe2000bf45070 */
[----:B------:R-:W2:Y:S08]  /*0150*/  I2F.U32.RP R8, UR5 ;  /* 0x0000000500087d06 */ /* 0x000eb00008209000 */
[----:B--2---:R-:W2:Y:S02]  /*0160*/  MUFU.RCP R8, R8 ;  /* 0x0000000800087308 */ /* 0x004ea40000001000 */
[----:B--2---:R-:W-:-:S02]  /*0170*/  IADD3 R2, PT, PT, R8, 0xffffffe, RZ ;  /* 0x0ffffffe08027810 */ /* 0x004fc40007ffe0ff */
[----:B------:R-:W-:-:S04]  /*0180*/  SEL R8, RZ, 0x1, P0 ;  /* 0x00000001ff087807 */ /* 0x000fc80000000000 */
[----:B------:R2:W3:Y:S01]  /*0190*/  F2I.FTZ.U32.TRUNC.NTZ R3, R2 ;  /* 0x0000000200037305 */ /* 0x0004e2000021f000 */
[----:B------:R-:W-:Y:S01]  /*01a0*/  IADD3 R7, PT, PT, R7, -R6, -R8 ;  /* 0x8000000607077210 */ /* 0x000fe20007ffe808 */
[----:B--2---:R-:W-:Y:S02]  /*01b0*/  HFMA2 R2, -RZ, RZ, 0, 0 ;  /* 0x00000000ff027431 */ /* 0x004fe400000001ff */
[----:B---3--:R-:W-:-:S04]  /*01c0*/  IMAD R11, R11, R3, RZ ;  /* 0x000000030b0b7224 */ /* 0x008fc800078e02ff */
[----:B------:R-:W-:-:S06]  /*01d0*/  IMAD.HI.U32 R2, R3, R11, R2 ;  /* 0x0000000b03027227 */ /* 0x000fcc00078e0002 */
[----:B------:R-:W-:-:S05]  /*01e0*/  IMAD.HI.U32 R11, R2, R7, RZ ;  /* 0x00000007020b7227 */ /* 0x000fca00078e00ff */
[----:B------:R-:W-:-:S05]  /*01f0*/  IADD3 R2, PT, PT, -R11, RZ, RZ ;  /* 0x000000ff0b027210 */ /* 0x000fca0007ffe1ff */
[----:B------:R-:W-:Y:S02]  /*0200*/  IMAD R7, R2, UR5, R7 ;  /* 0x0000000502077c24 */ /* 0x000fe4000f8e0207 */
[----:B------:R-:W2:Y:S03]  /*0210*/  LDC.64 R2, c[0x0][0x380] ;  /* 0x0000e000ff027b82 */ /* 0x000ea60000000a00 */
[----:B------:R-:W-:-:S13]  /*0220*/  ISETP.GE.U32.AND P0, PT, R7, UR5, PT ;  /* 0x0000000507007c0c */ /* 0x000fda000bf06070 */
[----:B------:R-:W-:Y:S02]  /*0230*/  @P0 IADD3 R7, PT, PT, R7, -UR5, RZ ;  /* 0x8000000507070c10 */ /* 0x000fe4000fffe0ff */
[----:B------:R-:W-:Y:S02]  /*0240*/  @P0 IADD3 R11, PT, PT, R11, 0x1, RZ ;  /* 0x000000010b0b0810 */ /* 0x000fe40007ffe0ff */
[----:B------:R-:W-:-:S13]  /*0250*/  ISETP.GE.U32.AND P1, PT, R7, UR5, PT ;  /* 0x0000000507007c0c */ /* 0x000fda000bf26070 */
[----:B------:R-:W-:Y:S02]  /*0260*/  @P1 IADD3 R11, PT, PT, R11, 0x1, RZ ;  /* 0x000000010b0b1810 */ /* 0x000fe40007ffe0ff */
[----:B------:R-:W-:-:S04]  /*0270*/  @!P2 LOP3.LUT R11, RZ, UR5, RZ, 0x33, !PT ;  /* 0x00000005ff0bac12 */ /* 0x000fc8000f8e33ff */
[----:B------:R-:W-:-:S04]  /*0280*/  IADD3 R8, PT, PT, R8, R11, RZ ;  /* 0x0000000b08087210 */ /* 0x000fc80007ffe0ff */
[C---:B------:R-:W-:Y:S02]  /*0290*/  LOP3.LUT R6, R8.reuse, 0x3, RZ, 0xc0, !PT ;  /* 0x0000000308067812 */ /* 0x040fe400078ec0ff */
[----:B------:R-:W-:Y:S02]  /*02a0*/  ISETP.GE.U32.AND P1, PT, R8, 0x3, PT ;  /* 0x000000030800780c */ /* 0x000fe40003f26070 */
[----:B------:R-:W-:-:S13]  /*02b0*/  ISETP.NE.AND P0, PT, R6, 0x3, PT ;  /* 0x000000030600780c */ /* 0x000fda0003f05270 */
[----:B012---:R-:W-:Y:S05]  /*02c0*/  @!P0 BRA `(.L_x_720) ;  /* 0x0000000000508947 */ /* 0x007fea0003800000 */
[----:B------:R-:W0:Y:S01]  /*02d0*/  LDC.64 R6, c[0x0][0x380] ;  /* 0x0000e000ff067b82 */ /* 0x000e220000000a00 */
[----:B------:R-:W1:Y:S01]  /*02e0*/  LDCU.64 UR10, c[0x0][0x388] ;  /* 0x00007100ff0a77ac */ /* 0x000e620008000a00 */
[----:B------:R-:W-:-:S04]  /*02f0*/  IADD3 R8, PT, PT, R8, 0x1, RZ ;  /* 0x0000000108087810 */ /* 0x000fc80007ffe0ff */
[----:B------:R-:W-:-:S04]  /*0300*/  LOP3.LUT R8, R8, 0x3, RZ, 0xc0, !PT ;  /* 0x0000000308087812 */ /* 0x000fc800078ec0ff */
[C---:B------:R-:W-:Y:S01]  /*0310*/  IADD3 R16, PT, PT, -R8.reuse, RZ, RZ ;  /* 0x000000ff08107210 */ /* 0x040fe20007ffe1ff */
[----:B------:R-:W-:Y:S02]  /*0320*/  IMAD R9, R8, UR6, R9 ;  /* 0x0000000608097c24 */ /* 0x000fe4000f8e0209 */
[CC--:B-1----:R-:W-:Y:S02]  /*0330*/  IMAD R19, R5.reuse, R0.reuse, UR10 ;  /* 0x0000000a05137e24 */ /* 0x0c2fe4000f8e0200 */
[----:B------:R-:W-:Y:S02]  /*0340*/  IMAD R17, R5, R0, UR11 ;  /* 0x0000000b05117e24 */ /* 0x000fe4000f8e0200 */
[----:B------:R-:W-:-:S07]  /*0350*/  IMAD R5, R9, UR7, R4 ;  /* 0x0000000709057c24 */ /* 0x000fce000f8e0204 */
.L_x_721:
[----:B01----:R-:W-:-:S04]  /*0360*/  IMAD.WIDE R12, R17, 0x8, R6 ;  /* 0x00000008110c7825 */ /* 0x003fc800078e0206 */
[----:B------:R-:W-:Y:S01]  /*0370*/  IMAD.WIDE R8, R19, 0x8, R6 ;  /* 0x0000000813087825 */ /* 0x000fe200078e0206 */
[----:B------:R-:W2:Y:S04]  /*0380*/  LDG.E.64 R14, desc[UR8][R12.64] ;  /* 0x000000080c0e7981 */ /* 0x000ea8000c1e1b00 */
[----:B------:R-:W3:Y:S01]  /*0390*/  LDG.E.64 R10, desc[UR8][R8.64] ;  /* 0x00000008080a7981 */ /* 0x000ee2000c1e1b00 */
[----:B------:R-:W-:Y:S01]  /*03a0*/  IADD3 R16, PT, PT, R16, 0x1, RZ ;  /* 0x0000000110107810 */ /* 0x000fe20007ffe0ff */
[C---:B------:R-:W-:Y:S02]  /*03b0*/  IMAD R17, R0.reuse, UR4, R17 ;  /* 0x0000000400117c24 */ /* 0x040fe4000f8e0211 */
[----:B------:R-:W-:Y:S01]  /*03c0*/  IMAD R19, R0, UR4, R19 ;  /* 0x0000000400137c24 */ /* 0x000fe2000f8e0213 */
[----:B------:R-:W-:Y:S01]  /*03d0*/  ISETP.NE.AND P0, PT, R16, RZ, PT ;  /* 0x000000ff1000720c */ /* 0x000fe20003f05270 */
[----:B--2---:R1:W-:Y:S04]  /*03e0*/  STG.E.64 desc[UR8][R8.64], R14 ;  /* 0x0000000e08007986 */ /* 0x0043e8000c101b08 */
[----:B---3--:R1:W-:Y:S08]  /*03f0*/  STG.E.64 desc[UR8][R12.64], R10 ;  /* 0x0000000a0c007986 */ /* 0x0083f0000c101b08 */
[----:B------:R-:W-:Y:S05]  /*0400*/  @P0 BRA `(.L_x_721) ;  /* 0xfffffffc00d40947 */ /* 0x000fea000383ffff */
.L_x_720:
[----:B------:R-:W-:Y:S05]  /*0410*/  BSYNC.RECONVERGENT B0 ;  /* 0x0000000000007941 */ /* 0x000fea0003800200 */
.L_x_719:
[----:B------:R-:W-:Y:S05]  /*0420*/  @!P1 EXIT ;  /* 0x000000000000994d */ /* 0x000fea0003800000 */
.L_x_722:
[CC--:B0-----:R-:W-:Y:S02]  /*0430*/  IMAD R17, R5.reuse, R0.reuse, UR13 ;  /* 0x0000000d05117e24 */ /* 0x0c1fe4000f8e0200 */
[----:B-1----:R-:W-:Y:S02]  /*0440*/  IMAD R13, R5, R0, UR12 ;  /* 0x0000000c050d7e24 */ /* 0x002fe4000f8e0200 */
[----:B------:R-:W-:-:S04]  /*0450*/  IMAD.WIDE R16, R17, 0x8, R2 ;  /* 0x0000000811107825 */ /* 0x000fc800078e0202 */
[----:B------:R-:W-:Y:S01]  /*0460*/  IMAD.WIDE R12, R13, 0x8, R2 ;  /* 0x000000080d0c7825 */ /* 0x000fe200078e0202 */
[----:B------:R-:W2:Y:S04]  /*0470*/  LDG.E.64 R18, desc[UR8][R16.64] ;  /* 0x0000000810127981 */ /* 0x000ea8000c1e1b00 */
[----:B------:R-:W3:Y:S01]  /*0480*/  LDG.E.64 R14, desc[UR8][R12.64] ;  /* 0x000000080c0e7981 */ /* 0x000ee2000c1e1b00 */
[----:B------:R-:W-:-:S05]  /*0490*/  IADD3 R9, PT, PT, R5, UR4, RZ ;  /* 0x0000000405097c10 */ /* 0x000fca000fffe0ff */
[CC--:B------:R-:W-:Y:S02]  /*04a0*/  IMAD R5, R9.reuse, R0.reuse, UR13 ;  /* 0x0000000d09057e24 */ /* 0x0c0fe4000f8e0200 */
[----:B------:R-:W-:Y:S02]  /*04b0*/  IMAD R7, R9, R0, UR12 ;  /* 0x0000000c09077e24 */ /* 0x000fe4000f8e0200 */
[----:B------:R-:W-:-:S04]  /*04c0*/  IMAD.WIDE R4, R5, 0x8, R2 ;  /* 0x0000000805047825 */ /* 0x000fc800078e0202 */
[----:B------:R-:W-:Y:S01]  /*04d0*/  IMAD.WIDE R6, R7, 0x8, R2 ;  /* 0x0000000807067825 */ /* 0x000fe200078e0202 */
[----:B--2---:R0:W-:Y:S04]  /*04e0*/  STG.E.64 desc[UR8][R12.64], R18 ;  /* 0x000000120c007986 */ /* 0x0041e8000c101b08 */
[----:B---3--:R1:W-:Y:S04]  /*04f0*/  STG.E.64 desc[UR8][R16.64], R14 ;  /* 0x0000000e10007986 */ /* 0x0083e8000c101b08 */
        /* <DEDUP_REMOVED lines=9> */
[----:B0-----:R-:W4:Y:S04]  /*0590*/  LDG.E.64 R18, desc[UR8][R8.64] ;  /* 0x0000000808127981 */ /* 0x001f28000c1e1b00 */
[----:B------:R-:W5:Y:S01]  /*05a0*/  LDG.E.64 R12, desc[UR8][R10.64] ;  /* 0x000000080a0c7981 */ /* 0x000f62000c1e1b00 */
[----:B------:R-:W-:-:S05]  /*05b0*/  IADD3 R25, PT, PT, R25, UR4, RZ ;  /* 0x0000000419197c10 */ /* 0x000fca000fffe0ff */
[CC--:B-1----:R-:W-:Y:S02]  /*05c0*/  IMAD R17, R25.reuse, R0.reuse, UR13 ;  /* 0x0000000d19117e24 */ /* 0x0c2fe4000f8e0200 */
[----:B------:R-:W-:Y:S02]  /*05d0*/  IMAD R15, R25, R0, UR12 ;  /* 0x0000000c190f7e24 */ /* 0x000fe4000f8e0200 */
[----:B------:R-:W-:-:S04]  /*05e0*/  IMAD.WIDE R16, R17, 0x8, R2 ;  /* 0x0000000811107825 */ /* 0x000fc800078e0202 */
[----:B------:R-:W-:Y:S01]  /*05f0*/  IMAD.WIDE R14, R15, 0x8, R2 ;  /* 0x000000080f0e7825 */ /* 0x000fe200078e0202 */
[----:B----4-:R0:W-:Y:S04]  /*0600*/  STG.E.64 desc[UR8][R10.64], R18 ;  /* 0x000000120a007986 */ /* 0x0101e8000c101b08 */
[----:B-----5:R0:W-:Y:S04]  /*0610*/  STG.E.64 desc[UR8][R8.64], R12 ;  /* 0x0000000c08007986 */ /* 0x0201e8000c101b08 */
[----:B--2---:R-:W2:Y:S04]  /*0620*/  LDG.E.64 R22, desc[UR8][R16.64] ;  /* 0x0000000810167981 */ /* 0x004ea8000c1e1b00 */
[----:B------:R-:W4:Y:S01]  /*0630*/  LDG.E.64 R6, desc[UR8][R14.64] ;  /* 0x000000080e067981 */ /* 0x000f22000c1e1b00 */
[----:B---3--:R-:W-:-:S04]  /*0640*/  IADD3 R5, PT, PT, R25, UR4, RZ ;  /* 0x0000000419057c10 */ /* 0x008fc8000fffe0ff */
[----:B------:R-:W-:Y:S01]  /*0650*/  ISETP.GT.AND P0, PT, R5, R0, PT ;  /* 0x000000000500720c */ /* 0x000fe20003f04270 */
[----:B--2---:R0:W-:Y:S04]  /*0660*/  STG.E.64 desc[UR8][R14.64], R22 ;  /* 0x000000160e007986 */ /* 0x0041e8000c101b08 */
[----:B----4-:R0:W-:Y:S08]  /*0670*/  STG.E.64 desc[UR8][R16.64], R6 ;  /* 0x0000000610007986 */ /* 0x0101f0000c101b08 */
[----:B------:R-:W-:Y:S05]  /*0680*/  @!P0 BRA `(.L_x_722) ;  /* 0xfffffffc00688947 */ /* 0x000fea000383ffff */
[----:B------:R-:W-:Y:S05]  /*0690*/  EXIT ;  /* 0x000000000000794d */ /* 0x000fea0003800000 */
.L_x_723:
        /* <DEDUP_REMOVED lines=14> */
.L_x_742:


//--------------------- .text._Z8sub_kernPdii     --------------------------
	.section	.text._Z8sub_kernPdii,"ax",@progbits
	.align	128
        .global         _Z8sub_kernPdii
        .type           _Z8sub_kernPdii,@function
        .size           _Z8sub_kernPdii,(.L_x_743 - _Z8sub_kernPdii)
        .other          _Z8sub_kernPdii,@"STO_CUDA_ENTRY STV_DEFAULT"
_Z8sub_kernPdii:
.text._Z8sub_kernPdii:
[----:B------:R-:W-:Y:S01]  /*0000*/  LDC R1, c[0x0][0x37c] ;  /* 0x0000df00ff017b82 */ /* 0x000fe20000000800 */
[----:B------:R-:W0:Y:S07]  /*0010*/  S2R R3, SR_CTAID.Y ;  /* 0x0000000000037919 */ /* 0x000e2e0000002600 */
[----:B------:R-:W1:Y:S01]  /*0020*/  LDC.64 R6, c[0x0][0x388] ;  /* 0x0000e200ff067b82 */ /* 0x000e620000000a00 */
[----:B------:R-:W0:Y:S01]  /*0030*/  LDCU UR5, c[0x0][0x364] ;  /* 0x00006c80ff0577ac */ /* 0x000e220008000800 */
[----:B------:R-:W0:Y:S01]  /*0040*/  S2R R0, SR_TID.Y ;  /* 0x0000000000007919 */ /* 0x000e220000002200 */
[----:B------:R-:W2:Y:S05]  /*0050*/  LDCU UR4, c[0x0][0x370] ;  /* 0x00006e00ff0477ac */ /* 0x000eaa0008000800 */
[----:B------:R-:W3:Y:S01]  /*0060*/  LDC R12, c[0x0][0x360] ;  /* 0x0000d800ff0c7b82 */ /* 0x000ee20000000800 */
[----:B0-----:R-:W-:-:S05]  /*0070*/  IMAD R3, R3, UR5, R0 ;  /* 0x0000000503037c24 */ /* 0x001fca000f8e0200 */
[----:B-1----:R-:W-:-:S04]  /*0080*/  IADD3.X R4, PT, PT, R3, R6, RZ, PT, !PT ;  /* 0x0000000603047210 */ /* 0x002fc80003ffe4ff */
[----:B------:R-:W-:-:S13]  /*0090*/  ISETP.GT.AND P0, PT, R4, R7, PT ;  /* 0x000000070400720c */ /* 0x000fda0003f04270 */
[----:B--23--:R-:W-:Y:S05]  /*00a0*/  @P0 EXIT ;  /* 0x000000000000094d */ /* 0x00cfea0003800000 */
[----:B------:R-:W0:Y:S01]  /*00b0*/  S2R R15, SR_TID.X ;  /* 0x00000000000f7919 */ /* 0x000e220000002100 */
[----:B------:R-:W1:Y:S01]  /*00c0*/  S2UR UR6, SR_CTAID.X ;  /* 0x00000000000679c3 */ /* 0x000e620000002500 */
[----:B------:R-:W-:-:S04]  /*00d0*/  IMAD R0, R12, UR4, RZ ;  /* 0x000000040c007c24 */ /* 0x000fc8000f8e02ff */
[----:B------:R-:W2:Y:S01]  /*00e0*/  I2F.U32.RP R10, R0 ;  /* 0x00000000000a7306 */ /* 0x000ea20000209000 */
[----:B------:R-:W-:Y:S02]  /*00f0*/  IADD3 R13, PT, PT, RZ, -R0, RZ ;  /* 0x80000000ff0d7210 */ /* 0x000fe40007ffe0ff */
[----:B------:R-:W-:-:S05]  /*0100*/  ISETP.NE.U32.AND P3, PT, R0, RZ, PT ;  /* 0x000000ff0000720c */ /* 0x000fca0003f65070 */
[----:B--2---:R-:W2:Y:S01]  /*0110*/  MUFU.RCP R10, R10 ;  /* 0x0000000a000a7308 */ /* 0x004ea20000001000 */
[----:B-1----:R-:W-:-:S06]  /*0120*/  UIADD3 UR4, UPT, UPT, UR4, UR6, URZ ;  /* 0x0000000604047290 */ /* 0x002fcc000fffe0ff */
[----:B------:R-:W-:Y:S01]  /*0130*/  IMAD R3, R12, UR4, RZ ;  /* 0x000000040c037c24 */ /* 0x000fe2000f8e02ff */
[----:B0-----:R-:W-:-:S04]  /*0140*/  IADD3 R2, PT, PT, R15, R6, RZ ;  /* 0x000000060f027210 */ /* 0x001fc80007ffe0ff */
[----:B------:R-:W-:Y:S01]  /*0150*/  IADD3 R8, PT, PT, R2, 0x1, R3 ;  /* 0x0000000102087810 */ /* 0x000fe20007ffe003 */
[----:B--2---:R-:W-:Y:S01]  /*0160*/  VIADD R11, R10, 0xffffffe ;  /* 0x0ffffffe0a0b7836 */ /* 0x004fe20000000000 */
[----:B------:R-:W-:Y:S02]  /*0170*/  LOP3.LUT R9, RZ, R3, RZ, 0x33, !PT ;  /* 0x00000003ff097212 */ /* 0x000fe400078e33ff */
[----:B------:R-:W-:Y:S01]  /*0180*/  VIMNMX R5, PT, PT, R8, R7, !PT ;  /* 0x0000000708057248 */ /* 0x000fe20007fe0100 */
[----:B------:R-:W0:Y:S03]  /*0190*/  F2I.FTZ.U32.TRUNC.NTZ R3, R11 ;  /* 0x0000000b00037305 */ /* 0x000e26000021f000 */
[----:B------:R-:W-:Y:S01]  /*01a0*/  IADD3 R5, PT, PT, -R2, R5, R9 ;  /* 0x0000000502057210 */ /* 0x000fe20007ffe109 */
[----:B------:R-:W-:-:S03]  /*01b0*/  IMAD.MOV.U32 R2, RZ, RZ, RZ ;  /* 0x000000ffff027224 */ /* 0x000fc600078e00ff */
[C---:B------:R-:W-:Y:S02]  /*01c0*/  ISETP.NE.AND P0, PT, R5.reuse, RZ, PT ;  /* 0x000000ff0500720c */ /* 0x040fe40003f05270 */
[----:B------:R-:W-:Y:S01]  /*01d0*/  IADD3 R9, PT, PT, R5, -0x1, RZ ;  /* 0xffffffff05097810 */ /* 0x000fe20007ffe0ff */
[----:B0-----:R-:W-:-:S04]  /*01e0*/  IMAD R13, R13, R3, RZ ;  /* 0x000000030d0d7224 */ /* 0x001fc800078e02ff */
[----:B------:R-:W-:-:S06]  /*01f0*/  IMAD.HI.U32 R2, R3, R13, R2 ;  /* 0x0000000d03027227 */ /* 0x000fcc00078e0002 */
[----:B------:R-:W-:Y:S01]  /*0200*/  @!P0 IADD3 R9, PT, PT, R5, RZ, RZ ;  /* 0x000000ff05098210 */ /* 0x000fe20007ffe0ff */
[----:B------:R-:W-:Y:S01]  /*0210*/  IMAD R3, R12, UR6, R15 ;  /* 0x000000060c037c24 */ /* 0x000fe2000f8e020f */
[----:B------:R-:W0:Y:S03]  /*0220*/  LDCU.64 UR6, c[0x0][0x358] ;  /* 0x00006b00ff0677ac */ /* 0x000e260008000a00 */
[----:B------:R-:W-:Y:S01]  /*0230*/  IMAD.HI.U32 R13, R2, R9, RZ ;  /* 0x00000009020d7227 */ /* 0x000fe200078e00ff */
[----:B------:R-:W-:Y:S02]  /*0240*/  SEL R2, RZ, 0x1, !P0 ;  /* 0x00000001ff027807 */ /* 0x000fe40004000000 */
[----:B------:R-:W-:Y:S02]  /*0250*/  IADD3 R3, PT, PT, R3, 0x1, RZ ;  /* 0x0000000103037810 */ /* 0x000fe40007ffe0ff */
[----:B------:R-:W-:-:S05]  /*0260*/  IADD3 R5, PT, PT, -R13, RZ, RZ ;  /* 0x000000ff0d057210 */ /* 0x000fca0007ffe1ff */
[----:B------:R-:W-:Y:S02]  /*0270*/  IMAD R5, R0, R5, R9 ;  /* 0x0000000500057224 */ /* 0x000fe400078e0209 */
[----:B------:R-:W1:Y:S03]  /*0280*/  LDC.64 R8, c[0x0][0x380] ;  /* 0x0000e000ff087b82 */ /* 0x000e660000000a00 */
[----:B------:R-:W-:-:S13]  /*0290*/  ISETP.GE.U32.AND P1, PT, R5, R0, PT ;  /* 0x000000000500720c */ /* 0x000fda0003f26070 */
[----:B------:R-:W-:Y:S02]  /*02a0*/  @P1 IMAD.IADD R5, R5, 0x1, -R0 ;  /* 0x0000000105051824 */ /* 0x000fe400078e0a00 */
[----:B------:R-:W-:-:S03]  /*02b0*/  @P1 VIADD R13, R13, 0x1 ;  /* 0x000000010d0d1836 */ /* 0x000fc60000000000 */
[----:B------:R-:W-:Y:S02]  /*02c0*/  ISETP.GE.U32.AND P2, PT, R5, R0, PT ;  /* 0x000000000500720c */ /* 0x000fe40003f46070 */
[----:B------:R-:W-:-:S05]  /*02d0*/  IADD3 R5, PT, PT, R3, R6, RZ ;  /* 0x0000000603057210 */ /* 0x000fca0007ffe0ff */
[----:B------:R-:W-:-:S04]  /*02e0*/  IMAD R7, R6, R7, R5 ;  /* 0x0000000706077224 */ /* 0x000fc800078e0205 */
[----:B-1----:R-:W-:Y:S01]  /*02f0*/  IMAD.WIDE R8, R7, 0x8, R8 ;  /* 0x0000000807087825 */ /* 0x002fe200078e0208 */
[C---:B------:R-:W-:Y:S02]  /*0300*/  IADD3 R7, PT, PT, R0.reuse, R5, RZ ;  /* 0x0000000500077210 */ /* 0x040fe40007ffe0ff */
[----:B------:R-:W-:Y:S02]  /*0310*/  @P2 IADD3 R13, PT, PT, R13, 0x1, RZ ;  /* 0x000000010d0d2810 */ /* 0x000fe40007ffe0ff */
[----:B------:R-:W-:Y:S01]  /*0320*/  @!P3 LOP3.LUT R13, RZ, R0, RZ, 0x33, !PT ;  /* 0x00000000ff0db212 */ /* 0x000fe200078e33ff */
[C---:B------:R-:W-:Y:S01]  /*0330*/  IMAD.WIDE R10, R0.reuse, 0x8, R8 ;  /* 0x00000008000a7825 */ /* 0x040fe200078e0208 */
[----:B------:R-:W-:-:S03]  /*0340*/  IADD3 R27, PT, PT, R0, R7, RZ ;  /* 0x00000007001b7210 */ /* 0x000fc60007ffe0ff */
[----:B0-----:R-:W-:-:S07]  /*0350*/  IMAD.IADD R2, R2, 0x1, R13 ;  /* 0x0000000102027824 */ /* 0x001fce00078e020d */
.L_x_729:
[----:B0-----:R-:W0:Y:S01]  /*0360*/  LDC R29, c[0x0][0x38c] ;  /* 0x0000e300ff1d7b82 */ /* 0x001e220000000800 */
[----:B------:R-:W-:Y:S01]  /*0370*/  BSSY.RECONVERGENT B0, `(.L_x_724) ;  /* 0x000004a000007945 */ /* 0x000fe20003800200 */
[----:B0-----:R-:W-:-:S13]  /*0380*/  ISETP.GE.AND P0, PT, R5, R29, PT ;  /* 0x0000001d0500720c */ /* 0x001fda0003f06270 */
[----:B-123--:R-:W-:Y:S05]  /*0390*/  @P0 BRA `(.L_x_725) ;  /* 0x00000004001c0947 */ /* 0x00efea0003800000 */
[----:B------:R-:W0:Y:S01]  /*03a0*/  LDC R6, c[0x0][0x388] ;  /* 0x0000e200ff067b82 */ /* 0x000e220000000800 */
[----:B------:R-:W-:Y:S01]  /*03b0*/  LOP3.LUT R24, R2, 0x3, RZ, 0xc0, !PT ;  /* 0x0000000302187812 */ /* 0x000fe200078ec0ff */
[----:B------:R-:W-:Y:S01]  /*03c0*/  BSSY.RECONVERGENT B1, `(.L_x_726) ;  /* 0x0000021000017945 */ /* 0x000fe20003800200 */
[----:B------:R-:W-:Y:S02]  /*03d0*/  MOV R26, R5 ;  /* 0x00000005001a7202 */ /* 0x000fe40000000f00 */
[----:B------:R-:W-:-:S03]  /*03e0*/  ISETP.NE.AND P0, PT, R24, 0x3, PT ;  /* 0x000000031800780c */ /* 0x000fc60003f05270 */
[----:B------:R-:W1:Y:S01]  /*03f0*/  LDC.64 R12, c[0x0][0x380] ;  /* 0x0000e000ff0c7b82 */ /* 0x000e620000000a00 */
[----:B0-----:R-:W-:-:S04]  /*0400*/  IMAD R15, R4, R29, R6 ;  /* 0x0000001d040f7224 */ /* 0x001fc800078e0206 */
[----:B-1----:R-:W-:-:S05]  /*0410*/  IMAD.WIDE R14, R15, 0x8, R12 ;  /* 0x000000080f0e7825 */ /* 0x002fca00078e020c */
[----:B------:R-:W-:Y:S05]  /*0420*/  @!P0 BRA `(.L_x_727) ;  /* 0x0000000000688947 */ /* 0x000fea0003800000 */
[----:B------:R-:W-:Y:S01]  /*0430*/  IMAD.WIDE R16, R3, 0x8, R14 ;  /* 0x0000000803107825 */ /* 0x000fe200078e020e */
[----:B------:R-:W2:Y:S04]  /*0440*/  LDG.E.64 R22, desc[UR6][R8.64] ;  /* 0x0000000608167981 */ /* 0x000ea8000c1e1b00 */
[----:B------:R-:W2:Y:S04]  /*0450*/  LDG.E.64 R20, desc[UR6][R14.64] ;  /* 0x000000060e147981 */ /* 0x000ea8000c1e1b00 */
[----:B------:R-:W2:Y:S01]  /*0460*/  LDG.E.64 R18, desc[UR6][R16.64] ;  /* 0x0000000610127981 */ /* 0x000ea2000c1e1b00 */
[----:B------:R-:W-:Y:S01]  /*0470*/  ISETP.NE.AND P0, PT, R24, RZ, PT ;  /* 0x000000ff1800720c */ /* 0x000fe20003f05270 */
[----:B------:R-:W-:Y:S01]  /*0480*/  IMAD.MOV.U32 R26, RZ, RZ, R7 ;  /* 0x000000ffff1a7224 */ /* 0x000fe200078e0007 */
[----:B--2---:R-:W-:-:S07]  /*0490*/  DFMA R18, -R22, R20, R18 ;  /* 0x000000141612722b */ /* 0x004fce0000000112 */
[----:B------:R0:W-:Y:S04]  /*04a0*/  STG.E.64 desc[UR6][R16.64], R18 ;  /* 0x0000001210007986 */ /* 0x0001e8000c101b06 */
[----:B------:R-:W-:Y:S05]  /*04b0*/  @!P0 BRA `(.L_x_727) ;  /* 0x0000000000448947 */ /* 0x000fea0003800000 */
[----:B0-----:R-:W-:Y:S01]  /*04c0*/  IMAD.WIDE R16, R0, 0x8, R16 ;  /* 0x0000000800107825 */ /* 0x001fe200078e0210 */
[----:B------:R-:W2:Y:S04]  /*04d0*/  LDG.E.64 R22, desc[UR6][R10.64] ;  /* 0x000000060a167981 */ /* 0x000ea8000c1e1b00 */
[----:B------:R-:W2:Y:S04]  /*04e0*/  LDG.E.64 R20, desc[UR6][R14.64] ;  /* 0x000000060e147981 */ /* 0x000ea8000c1e1b00 */
[----:B------:R-:W2:Y:S01]  /*04f0*/  LDG.E.64 R18, desc[UR6][R16.64] ;  /* 0x0000000610127981 */ /* 0x000ea2000c1e1b00 */
[----:B------:R-:W-:-:S02]  /*0500*/  ISETP.NE.AND P0, PT, R24, 0x1, PT ;  /* 0x000000011800780c */ /* 0x000fc40003f05270 */
[----:B------:R-:W-:Y:S01]  /*0510*/  MOV R26, R27 ;  /* 0x0000001b001a7202 */ /* 0x000fe20000000f00 */
[----:B--2---:R-:W-:-:S07]  /*0520*/  DFMA R18, -R22, R20, R18 ;  /* 0x000000141612722b */ /* 0x004fce0000000112 */
[----:B------:R1:W-:Y:S03]  /*0530*/  STG.E.64 desc[UR6][R16.64], R18 ;  /* 0x0000001210007986 */ /* 0x0003e6000c101b06 */
[----:B------:R-:W-:Y:S05]  /*0540*/  @!P0 BRA `(.L_x_727) ;  /* 0x0000000000208947 */ /* 0x000fea0003800000 */
[C---:B------:R-:W-:Y:S01]  /*0550*/  IMAD.WIDE R22, R0.reuse, 0x8, R10 ;  /* 0x0000000800167825 */ /* 0x040fe200078e020a */
[----:B------:R-:W2:Y:S03]  /*0560*/  LDG.E.64 R20, desc[UR6][R14.64] ;  /* 0x000000060e147981 */ /* 0x000ea6000c1e1b00 */
[C---:B-1----:R-:W-:Y:S02]  /*0570*/  IMAD.WIDE R18, R0.reuse, 0x8, R16 ;  /* 0x0000000800127825 */ /* 0x042fe400078e0210 */
[----:B------:R-:W2:Y:S04]  /*0580*/  LDG.E.64 R22, desc[UR6][R22.64] ;  /* 0x0000000616167981 */ /* 0x000ea8000c1e1b00 */
[----:B------:R-:W2:Y:S01]  /*0590*/  LDG.E.64 R16, desc[UR6][R18.64] ;  /* 0x0000000612107981 */ /* 0x000ea2000c1e1b00 */
[----:B------:R-:W-:Y:S01]  /*05a0*/  IADD3 R26, PT, PT, R0, R27, RZ ;  /* 0x0000001b001a7210 */ /* 0x000fe20007ffe0ff */
[----:B--2---:R-:W-:-:S07]  /*05b0*/  DFMA R16, -R22, R20, R16 ;  /* 0x000000141610722b */ /* 0x004fce0000000110 */
[----:B------:R2:W-:Y:S04]  /*05c0*/  STG.E.64 desc[UR6][R18.64], R16 ;  /* 0x0000001012007986 */ /* 0x0005e8000c101b06 */
.L_x_727:
[----:B------:R-:W-:Y:S05]  /*05d0*/  BSYNC.RECONVERGENT B1 ;  /* 0x0000000000017941 */ /* 0x000fea0003800200 */
.L_x_726:
[----:B------:R-:W-:-:S13]  /*05e0*/  ISETP.GE.U32.AND P0, PT, R2, 0x3, PT ;  /* 0x000000030200780c */ /* 0x000fda0003f06070 */
[----:B------:R-:W-:Y:S05]  /*05f0*/  @!P0 BRA `(.L_x_725) ;  /* 0x0000000000848947 */ /* 0x000fea0003800000 */
.L_x_728:
[-CC-:B---3--:R-:W-:Y:S01]  /*0600*/  IMAD R25, R6, R29.reuse, R26.reuse ;  /* 0x0000001d06197224 */ /* 0x188fe200078e021a */
[----:B------:R-:W3:Y:S01]  /*0610*/  LDG.E.64 R20, desc[UR6][R14.64] ;  /* 0x000000060e147981 */ /* 0x000ee2000c1e1b00 */
[----:B012---:R-:W-:Y:S02]  /*0620*/  IMAD R19, R4, R29, R26 ;  /* 0x0000001d04137224 */ /* 0x007fe400078e021a */
[----:B------:R-:W-:-:S04]  /*0630*/  IMAD.WIDE R24, R25, 0x8, R12 ;  /* 0x0000000819187825 */ /* 0x000fc800078e020c */
[----:B------:R-:W-:Y:S01]  /*0640*/  IMAD.WIDE R18, R19, 0x8, R12 ;  /* 0x0000000813127825 */ /* 0x000fe200078e020c */
[----:B------:R0:W3:Y:S04]  /*0650*/  LDG.E.64 R22, desc[UR6][R24.64] ;  /* 0x0000000618167981 */ /* 0x0000e8000c1e1b00 */
[----:B------:R-:W3:Y:S01]  /*0660*/  LDG.E.64 R16, desc[UR6][R18.64] ;  /* 0x0000000612107981 */ /* 0x000ee2000c1e1b00 */
[----:B0-----:R-:W-:Y:S01]  /*0670*/  IMAD.WIDE R24, R0, 0x8, R24 ;  /* 0x0000000800187825 */ /* 0x001fe200078e0218 */
[----:B---3--:R-:W-:-:S07]  /*0680*/  DFMA R16, -R22, R20, R16 ;  /* 0x000000141610722b */ /* 0x008fce0000000110 */
[----:B------:R0:W-:Y:S04]  /*0690*/  STG.E.64 desc[UR6][R18.64], R16 ;  /* 0x0000001012007986 */ /* 0x0001e8000c101b06 */
[----:B------:R-:W2:Y:S04]  /*06a0*/  LDG.E.64 R22, desc[UR6][R24.64] ;  /* 0x0000000618167981 */ /* 0x000ea8000c1e1b00 */
[----:B------:R-:W2:Y:S01]  /*06b0*/  LDG.E.64 R20, desc[UR6][R14.64] ;  /* 0x000000060e147981 */ /* 0x000ea2000c1e1b00 */
[----:B0-----:R-:W-:-:S05]  /*06c0*/  IMAD.WIDE R18, R0, 0x8, R18 ;  /* 0x0000000800127825 */ /* 0x001fca00078e0212 */
[----:B------:R-:W2:Y:S02]  /*06d0*/  LDG.E.64 R16, desc[UR6][R18.64] ;  /* 0x0000000612107981 */ /* 0x000ea4000c1e1b00 */
[----:B--2---:R-:W-:Y:S01]  /*06e0*/  DFMA R20, -R22, R20, R16 ;  /* 0x000000141614722b */ /* 0x004fe20000000110 */
[----:B------:R-:W-:-:S06]  /*06f0*/  IMAD.WIDE R16, R0, 0x8, R24 ;  /* 0x0000000800107825 */ /* 0x000fcc00078e0218 */
[----:B------:R0:W-:Y:S04]  /*0700*/  STG.E.64 desc[UR6][R18.64], R20 ;  /* 0x0000001412007986 */ /* 0x0001e8000c101b06 */
[----:B------:R-:W2:Y:S01]  /*0710*/  LDG.E.64 R22, desc[UR6][R14.64] ;  /* 0x000000060e167981 */ /* 0x000ea2000c1e1b00 */
[----:B0-----:R-:W-:-:S03]  /*0720*/  IMAD.WIDE R18, R0, 0x8, R18 ;  /* 0x0000000800127825 */ /* 0x001fc600078e0212 */
[----:B------:R0:W2:Y:S04]  /*0730*/  LDG.E.64 R20, desc[UR6][R16.64] ;  /* 0x0000000610147981 */ /* 0x0000a8000c1e1b00 */
[----:B------:R-:W2:Y:S01]  /*0740*/  LDG.E.64 R24, desc[UR6][R18.64] ;  /* 0x0000000612187981 */ /* 0x000ea2000c1e1b00 */
[----:B0-----:R-:W-:Y:S01]  /*0750*/  IMAD.WIDE R16, R0, 0x8, R16 ;  /* 0x0000000800107825 */ /* 0x001fe200078e0210 */
[----:B--2---:R-:W-:-:S03]  /*0760*/  DFMA R20, -R20, R22, R24 ;  /* 0x000000161414722b */ /* 0x004fc60000000118 */
[----:B------:R-:W-:-:S04]  /*0770*/  IMAD.WIDE R22, R0, 0x8, R18 ;  /* 0x0000000800167825 */ /* 0x000fc800078e0212 */
[----:B------:R0:W-:Y:S04]  /*0780*/  STG.E.64 desc[UR6][R18.64], R20 ;  /* 0x0000001412007986 */ /* 0x0001e8000c101b06 */
[----:B------:R-:W2:Y:S04]  /*0790*/  LDG.E.64 R16, desc[UR6][R16.64] ;  /* 0x0000000610107981 */ /* 0x000ea8000c1e1b00 */
[----:B------:R-:W2:Y:S04]  /*07a0*/  LDG.E.64 R24, desc[UR6][R14.64] ;  /* 0x000000060e187981 */ /* 0x000ea8000c1e1b00 */
[----:B0-----:R-:W2:Y:S01]  /*07b0*/  LDG.E.64 R20, desc[UR6][R22.64] ;  /* 0x0000000616147981 */ /* 0x001ea2000c1e1b00 */
[----:B------:R-:W-:-:S04]  /*07c0*/  LEA R26, R0, R26, 0x2 ;  /* 0x0000001a001a7211 */ /* 0x000fc800078e10ff */
[----:B------:R-:W-:Y:S01]  /*07d0*/  ISETP.GE.AND P0, PT, R26, R29, PT ;  /* 0x0000001d1a00720c */ /* 0x000fe20003f06270 */
[----:B--2---:R-:W-:-:S07]  /*07e0*/  DFMA R24, -R16, R24, R20 ;  /* 0x000000181018722b */ /* 0x004fce0000000114 */
[----:B------:R3:W-:Y:S05]  /*07f0*/  STG.E.64 desc[UR6][R22.64], R24 ;  /* 0x0000001816007986 */ /* 0x0007ea000c101b06 */
[----:B------:R-:W-:Y:S05]  /*0800*/  @!P0 BRA `(.L_x_728) ;  /* 0xfffffffc007c8947 */ /* 0x000fea000383ffff */
.L_x_725:
[----:B------:R-:W-:Y:S05]  /*0810*/  BSYNC.RECONVERGENT B0 ;  /* 0x0000000000007941 */ /* 0x000fea0003800200 */
.L_x_724:
[----:B------:R-:W4:Y:S02]  /*0820*/  LDC R13, c[0x0][0x374] ;  /* 0x0000dd00ff0d7b82 */ /* 0x000f240000000800 */
[----:B----4-:R-:W-:-:S05]  /*0830*/  IMAD R4, R13, UR5, R4 ;  /* 0x000000050d047c24 */ /* 0x010fca000f8e0204 */
[----:B------:R-:W-:-:S13]  /*0840*/  ISETP.GT.AND P0, PT, R4, R29, PT ;  /* 0x0000001d0400720c */ /* 0x000fda0003f04270 */
[----:B------:R-:W-:Y:S05]  /*0850*/  @!P0 BRA `(.L_x_729) ;  /* 0xfffffff800c08947 */ /* 0x000fea000383ffff */
[----:B------:R-:W-:Y:S05]  /*0860*/  EXIT ;  /* 0x000000000000794d */ /* 0x000fea0003800000 */
.L_x_730:
        /* <DEDUP_REMOVED lines=9> */
.L_x_743:


//--------------------- .nv.shared._ZN3cub18CUB_300001_SM_10006detail11EmptyKernelIvEEvv --------------------------
	.section	.nv.shared._ZN3cub18CUB_300001_SM_10006detail11EmptyKernelIvEEvv,"aw",@nobits
	.sectionflags	@""
	.align	16
	.zero		1024


//--------------------- .nv.shared.reserved.0     --------------------------
	.section	.nv.shared.reserved.0,"aw",@nobits
	.weak		__nv_reservedSMEM_offset_0_alias
	.size		__nv_reservedSMEM_offset_0_alias, 0, 64
	.other		__nv_reservedSMEM_offset_0_alias,@"STO_CUDA_RESERVED_SHARED STV_DEFAULT"
__nv_reservedSMEM_offset_0_alias:
	.zero		0
	.zero		64


//--------------------- .nv.global                --------------------------
	.section	.nv.global,"aw",@nobits
.nv.global:
	.type		_ZN34_INTERNAL_1381e6df_4_k_cu_f39367c76thrust24THRUST_300001_SM_1000_NS12placeholders2_8E,@object
	.size		_ZN34_INTERNAL_1381e6df_4_k_cu_f39367c76thrust24THRUST_300001_SM_1000_NS12placeholders2_8E,(_ZN34_INTERNAL_1381e6df_4_k_cu_f39367c74cuda3std3__436_GLOBAL__N__1381e6df_4_k_cu_f39367c76ignoreE - _ZN34_INTERNAL_1381e6df_4_k_cu_f39367c76thrust24THRUST_300001_SM_1000_NS12placeholders2_8E)
_ZN34_INTERNAL_1381e6df_4_k_cu_f39367c76thrust24THRUST_300001_SM_1000_NS12placeholders2_8E:
	.zero		1
	.type		_ZN34_INTERNAL_1381e6df_4_k_cu_f39367c74cuda3std3__436_GLOBAL__N__1381e6df_4_k_cu_f39367c76ignoreE,@object
	.size		_ZN34_INTERNAL_1381e6df_4_k_cu_f39367c74cuda3std3__436_GLOBAL__N__1381e6df_4_k_cu_f39367c76ignoreE,(_ZN34_INTERNAL_1381e6df_4_k_cu_f39367c74cuda3std6ranges3__45__cpo4dataE - _ZN34_INTERNAL_1381e6df_4_k_cu_f39367c74cuda3std3__436_GLOBAL__N__1381e6df_4_k_cu_f39367c76ignoreE)
_ZN34_INTERNAL_1381e6df_4_k_cu_f39367c74cuda3std3__436_GLOBAL__N__1381e6df_4_k_cu_f39367c76ignoreE:
	.zero		1
	.type		_ZN34_INTERNAL_1381e6df_4_k_cu_f39367c74cuda3std6ranges3__45__cpo4dataE,@object
	.size		_ZN34_INTERNAL_1381e6df_4_k_cu_f39367c74cuda3std6ranges3__45__cpo4dataE,(_ZN34_INTERNAL_1381e6df_4_k_cu_f39367c76thrust24THRUST_300001_SM_1000_NS6system3cpp3parE - _ZN34_INTERNAL_1381e6df_4_k_cu_f39367c74cuda3std6ranges3__45__cpo4dataE)
_ZN34_INTERNAL_1381e6df_4_k_cu_f39367c74cuda3std6ranges3__45__cpo4dataE:
	.zero		1
	.type		_ZN34_INTERNAL_1381e6df_4_k_cu_f39367c76thrust24THRUST_300001_SM_1000_NS6system3cpp3parE,@object
	.size		_ZN34_INTERNAL_1381e6df_4_k_cu_f39367c76thrust24THRUST_300001_SM_1000_NS6system3cpp3parE,(_ZN34_INTERNAL_1381e6df_4_k_cu_f39367c74cuda3std3__45__cpo5beginE - _ZN34_INTERNAL_1381e6df_4_k_cu_f39367c76thrust24THRUST_300001_SM_1000_NS6system3cpp3parE)
_ZN34_INTERNAL_1381e6df_4_k_cu_f39367c76thrust24THRUST_300001_SM_1000_NS6system3cpp3parE:
	.zero		1
	.type		_ZN34_INTERNAL_1381e6df_4_k_cu_f39367c74cuda3std3__45__cpo5beginE,@object
	.size		_ZN34_INTERNAL_1381e6df_4_k_cu_f39367c74cuda3std3__45__cpo5beginE,(_ZN34_INTERNAL_1381e6df_4_k_cu_f39367c74cuda3std6ranges3__45__cpo5beginE - _ZN34_INTERNAL_1381e6df_4_k_cu_f39367c74cuda3std3__45__cpo5beginE)
_ZN34_INTERNAL_1381e6df_4_k_cu_f39367c74cuda3std3__45__cpo5beginE:
	.zero		1
	.type		_ZN34_INTERNAL_1381e6df_4_k_cu_f39367c74cuda3std6ranges3__45__cpo5beginE,@object
	.size		_ZN34_INTERNAL_1381e6df_4_k_cu_f39367c74cuda3std6ranges3__45__cpo5beginE,(_ZN34_INTERNAL_1381e6df_4_k_cu_f39367c76thrust24THRUST_300001_SM_1000_NS6deviceE - _ZN34_INTERNAL_1381e6df_4_k_cu_f39367c74cuda3std6ranges3__45__cpo5beginE)
_ZN34_INTERNAL_1381e6df_4_k_cu_f39367c74cuda3std6ranges3__45__cpo5beginE:
	.zero		1
	.type		_ZN34_INTERNAL_1381e6df_4_k_cu_f39367c76thrust24THRUST_300001_SM_1000_NS6deviceE,@object
	.size		_ZN34_INTERNAL_1381e6df_4_k_cu_f39367c76thrust24THRUST_300001_SM_1000_NS6deviceE,(_ZN34_INTERNAL_1381e6df_4_k_cu_f39367c74cuda3std3__47nulloptE - _ZN34_INTERNAL_1381e6df_4_k_cu_f39367c76thrust24THRUST_300001_SM_1000_NS6deviceE)
_ZN34_INTERNAL_1381e6df_4_k_cu_f39367c76thrust24THRUST_300001_SM_1000_NS6deviceE:
	.zero		1
	.type		_ZN34_INTERNAL_1381e6df_4_k_cu_f39367c74cuda3std3__47nulloptE,@object
	.size		_ZN34_INTERNAL_1381e6df_4_k_cu_f39367c74cuda3std3__47nulloptE,(_ZN34_INTERNAL_1381e6df_4_k_cu_f39367c74cuda3std6ranges3__45__cpo8distanceE - _ZN34_INTERNAL_1381e6df_4_k_cu_f39367c74cuda3std3__47nulloptE)
_ZN34_INTERNAL_1381e6df_4_k_cu_f39367c74cuda3std3__47nulloptE:
	.zero		1
	.type		_ZN34_INTERNAL_1381e6df_4_k_cu_f39367c74cuda3std6ranges3__45__cpo8distanceE,@object
	.size		_ZN34_INTERNAL_1381e6df_4_k_cu_f39367c74cuda3std6ranges3__45__cpo8distanceE,(_ZN34_INTERNAL_1381e6df_4_k_cu_f39367c76thrust24THRUST_300001_SM_1000_NS12placeholders2_4E - _ZN34_INTERNAL_1381e6df_4_k_cu_f39367c74cuda3std6ranges3__45__cpo8distanceE)
_ZN34_INTERNAL_1381e6df_4_k_cu_f39367c74cuda3std6ranges3__45__cpo8distanceE:
	.zero		1
	.type		_ZN34_INTERNAL_1381e6df_4_k_cu_f39367c76thrust24THRUST_300001_SM_1000_NS12placeholders2_4E,@object
	.size		_ZN34_INTERNAL_1381e6df_4_k_cu_f39367c76thrust24THRUST_300001_SM_1000_NS12placeholders2_4E,(_ZN34_INTERNAL_1381e6df_4_k_cu_f39367c74cuda3std3__45__cpo6rbeginE - _ZN34_INTERNAL_1381e6df_4_k_cu_f39367c76thrust24THRUST_300001_SM_1000_NS12placeholders2_4E)
_ZN34_INTERNAL_1381e6df_4_k_cu_f39367c76thrust24THRUST_300001_SM_1000_NS12placeholders2_4E:
	.zero		1
	.type		_ZN34_INTERNAL_1381e6df_4_k_cu_f39367c74cuda3std3__45__cpo6rbeginE,@object
	.size		_ZN34_INTERNAL_1381e6df_4_k_cu_f39367c74cuda3std3__45__cpo6rbeginE,(_ZN34_INTERNAL_1381e6df_4_k_cu_f39367c74cuda3std6ranges3__45__cpo7advanceE - _ZN34_INTERNAL_1381e6df_4_k_cu_f39367c74cuda3std3__45__cpo6rbeginE)
_ZN34_INTERNAL_1381e6df_4_k_cu_f39367c74cuda3std3__45__cpo6rbeginE:
	.zero		1
	.type		_ZN34_INTERNAL_1381e6df_4_k_cu_f39367c74cuda3std6ranges3__45__cpo7advanceE,@object
	.size		_ZN34_INTERNAL_1381e6df_4_k_cu_f39367c74cuda3std6ranges3__45__cpo7advanceE,(_ZN34_INTERNAL_1381e6df_4_k_cu_f39367c76thrust24THRUST_300001_SM_1000_NS12placeholders3_10E - _ZN34_INTERNAL_1381e6df_4_k_cu_f39367c74cuda3std6ranges3__45__cpo7advanceE)
_ZN34_INTERNAL_1381e6df_4_k_cu_f39367c74cuda3std6ranges3__45__cpo7advanceE:
	.zero		1
	.type		_ZN34_INTERNAL_1381e6df_4_k_cu_f39367c76thrust24THRUST_300001_SM_1000_NS12placeholders3_10E,@object
	.size		_ZN34_INTERNAL_1381e6df_4_k_cu_f39367c76thrust24THRUST_300001_SM_1000_NS12placeholders3_10E,(_ZN34_INTERNAL_1381e6df_4_k_cu_f39367c74cuda3std3__48in_placeE - _ZN34_INTERNAL_1381e6df_4_k_cu_f39367c76thrust24THRUST_300001_SM_1000_NS12placeholders3_10E)
_ZN34_INTERNAL_1381e6df_4_k_cu_f39367c76thrust24THRUST_300001_SM_1000_NS12placeholders3_10E:
	.zero		1
	.type		_ZN34_INTERNAL_1381e6df_4_k_cu_f39367c74cuda3std3__48in_placeE,@object
	.size		_ZN34_INTERNAL_1381e6df_4_k_cu_f39367c74cuda3std3__48in_placeE,(_ZN34_INTERNAL_1381e6df_4_k_cu_f39367c74cuda3std6ranges3__45__cpo4sizeE - _ZN34_INTERNAL_1381e6df_4_k_cu_f39367c74cuda3std3__48in_placeE)
_ZN34_INTERNAL_1381e6df_4_k_cu_f39367c74cuda3std3__48in_placeE:
	.zero		1
	.type		_ZN34_INTERNAL_1381e6df_4_k_cu_f39367c74cuda3std6ranges3__45__cpo4sizeE,@object
	.size		_ZN34_INTERNAL_1381e6df_4_k_cu_f39367c74cuda3std6ranges3__45__cpo4sizeE,(_ZN34_INTERNAL_1381e6df_4_k_cu_f39367c76thrust24THRUST_300001_SM_1000_NS12placeholders2_2E - _ZN34_INTERNAL_1381e6df_4_k_cu_f39367c74cuda3std6ranges3__45__cpo4sizeE)
_ZN34_INTERNAL_1381e6df_4_k_cu_f39367c74cuda3std6ranges3__45__cpo4sizeE:
	.zero		1
	.type		_ZN34_INTERNAL_1381e6df_4_k_cu_f39367c76thrust24THRUST_300001_SM_1000_NS12placeholders2_2E,@object
	.size		_ZN34_INTERNAL_1381e6df_4_k_cu_f39367c76thrust24THRUST_300001_SM_1000_NS12placeholders2_2E,(_ZN34_INTERNAL_1381e6df_4_k_cu_f39367c74cuda3std3__45__cpo6cbeginE - _ZN34_INTERNAL_1381e6df_4_k_cu_f39367c76thrust24THRUST_300001_SM_1000_NS12placeholders2_2E)
_ZN34_INTERNAL_1381e6df_4_k_cu_f39367c76thrust24THRUST_300001_SM_1000_NS12placeholders2_2E:
	.zero		1
	.type		_ZN34_INTERNAL_1381e6df_4_k_cu_f39367c74cuda3std3__45__cpo6cbeginE,@object
	.size		_ZN34_INTERNAL_1381e6df_4_k_cu_f39367c74cuda3std3__45__cpo6cbeginE,(_ZN34_INTERNAL_1381e6df_4_k_cu_f39367c74cuda3std6ranges3__45__cpo6cbeginE - _ZN34_INTERNAL_1381e6df_4_k_cu_f39367c74cuda3std3__45__cpo6cbeginE)
_ZN34_INTERNAL_1381e6df_4_k_cu_f39367c74cuda3std3__45__cpo6cbeginE:
	.zero		1
	.type		_ZN34_INTERNAL_1381e6df_4_k_cu_f39367c74cuda3std6ranges3__45__cpo6cbeginE,@object
	.size		_ZN34_INTERNAL_1381e6df_4_k_cu_f39367c74cuda3std6ranges3__45__cpo6cbeginE,(_ZN34_INTERNAL_1381e6df_4_k_cu_f39367c76thrust24THRUST_300001_SM_1000_NS12placeholders2_6E - _ZN34_INTERNAL_1381e6df_4_k_cu_f39367c74cuda3std6ranges3__45__cpo6cbeginE)
_ZN34_INTERNAL_1381e6df_4_k_cu_f39367c74cuda3std6ranges3__45__cpo6cbeginE:
	.zero		1
	.type		_ZN34_INTERNAL_1381e6df_4_k_cu_f39367c76thrust24THRUST_300001_SM_1000_NS12placeholders2_6E,@object
	.size		_ZN34_INTERNAL_1381e6df_4_k_cu_f39367c76thrust24THRUST_300001_SM_1000_NS12placeholders2_6E,(_ZN34_INTERNAL_1381e6df_4_k_cu_f39367c74cuda3std3__45__cpo7crbeginE - _ZN34_INTERNAL_1381e6df_4_k_cu_f39367c76thrust24THRUST_300001_SM_1000_NS12placeholders2_6E)
_ZN34_INTERNAL_1381e6df_4_k_cu_f39367c76thrust24THRUST_300001_SM_1000_NS12placeholders2_6E:
	.zero		1
	.type		_ZN34_INTERNAL_1381e6df_4_k_cu_f39367c74cuda3std3__45__cpo7crbeginE,@object
	.size		_ZN34_INTERNAL_1381e6df_4_k_cu_f39367c74cuda3std3__45__cpo7crbeginE,(_ZN34_INTERNAL_1381e6df_4_k_cu_f39367c74cuda3std6ranges3__45__cpo4nextE - _ZN34_INTERNAL_1381e6df_4_k_cu_f39367c74cuda3std3__45__cpo7crbeginE)
_ZN34_INTERNAL_1381e6df_4_k_cu_f39367c74cuda3std3__45__cpo7crbeginE:
	.zero		1
	.type		_ZN34_INTERNAL_1381e6df_4_k_cu_f39367c74cuda3std6ranges3__45__cpo4nextE,@object
	.size		_ZN34_INTERNAL_1381e6df_4_k_cu_f39367c74cuda3std6ranges3__45__cpo4nextE,(_ZN34_INTERNAL_1381e6df_4_k_cu_f39367c74cuda3std6ranges3__45__cpo4swapE - _ZN34_INTERNAL_1381e6df_4_k_cu_f39367c74cuda3std6ranges3__45__cpo4nextE)
_ZN34_INTERNAL_1381e6df_4_k_cu_f39367c74cuda3std6ranges3__45__cpo4nextE:
	.zero		1
	.type		_ZN34_INTERNAL_1381e6df_4_k_cu_f39367c74cuda3std6ranges3__45__cpo4swapE,@object
	.size		_ZN34_INTERNAL_1381e6df_4_k_cu_f39367c74cuda3std6ranges3__45__cpo4swapE,(_ZN34_INTERNAL_1381e6df_4_k_cu_f39367c76thrust24THRUST_300001_SM_1000_NS8cuda_cub10par_nosyncE - _ZN34_INTERNAL_1381e6df_4_k_cu_f39367c74cuda3std6ranges3__45__cpo4swapE)
_ZN34_INTERNAL_1381e6df_4_k_cu_f39367c74cuda3std6ranges3__45__cpo4swapE:
	.zero		1
	.type		_ZN34_INTERNAL_1381e6df_4_k_cu_f39367c76thrust24THRUST_300001_SM_1000_NS8cuda_cub10par_nosyncE,@object
	.size		_ZN34_INTERNAL_1381e6df_4_k_cu_f39367c76thrust24THRUST_300001_SM_1000_NS8cuda_cub10par_nosyncE,(_ZN34_INTERNAL_1381e6df_4_k_cu_f39367c76thrust24THRUST_300001_SM_1000_NS3seqE - _ZN34_INTERNAL_1381e6df_4_k_cu_f39367c76thrust24THRUST_300001_SM_1000_NS8cuda_cub10par_nosyncE)
_ZN34_INTERNAL_1381e6df_4_k_cu_f39367c76thrust24THRUST_300001_SM_1000_NS8cuda_cub10par_nosyncE:
	.zero		1
	.type		_ZN34_INTERNAL_1381e6df_4_k_cu_f39367c76thrust24THRUST_300001_SM_1000_NS3seqE,@object
	.size		_ZN34_INTERNAL_1381e6df_4_k_cu_f39367c76thrust24THRUST_300001_SM_1000_NS3seqE,(_ZN34_INTERNAL_1381e6df_4_k_cu_f39367c74cuda3std3__420unreachable_sentinelE - _ZN34_INTERNAL_1381e6df_4_k_cu_f39367c76thrust24THRUST_300001_SM_1000_NS3seqE)
_ZN34_INTERNAL_1381e6df_4_k_cu_f39367c76thrust24THRUST_300001_SM_1000_NS3seqE:
	.zero		1
	.type		_ZN34_INTERNAL_1381e6df_4_k_cu_f39367c74cuda3std3__420unreachable_sentinelE,@object
	.size		_ZN34_INTERNAL_1381e6df_4_k_cu_f39367c74cuda3std3__420unreachable_sentinelE,(_ZN34_INTERNAL_1381e6df_4_k_cu_f39367c74cuda3std6ranges3__45__cpo5ssizeE - _ZN34_INTERNAL_1381e6df_4_k_cu_f39367c74cuda3std3__420unreachable_sentinelE)
_ZN34_INTERNAL_1381e6df_4_k_cu_f39367c74cuda3std3__420unreachable_sentinelE:
	.zero		1
	.type		_ZN34_INTERNAL_1381e6df_4_k_cu_f39367c74cuda3std6ranges3__45__cpo5ssizeE,@object
	.size		_ZN34_INTERNAL_1381e6df_4_k_cu_f39367c74cuda3std6ranges3__45__cpo5ssizeE,(_ZN34_INTERNAL_1381e6df_4_k_cu_f39367c76thrust24THRUST_300001_SM_1000_NS12placeholders2_3E - _ZN34_INTERNAL_1381e6df_4_k_cu_f39367c74cuda3std6ranges3__45__cpo5ssizeE)
_ZN34_INTERNAL_1381e6df_4_k_cu_f39367c74cuda3std6ranges3__45__cpo5ssizeE:
	.zero		1
	.type		_ZN34_INTERNAL_1381e6df_4_k_cu_f39367c76thrust24THRUST_300001_SM_1000_NS12placeholders2_3E,@object
	.size		_ZN34_INTERNAL_1381e6df_4_k_cu_f39367c76thrust24THRUST_300001_SM_1000_NS12placeholders2_3E,(_ZN34_INTERNAL_1381e6df_4_k_cu_f39367c74cuda3std3__45__cpo4cendE - _ZN34_INTERNAL_1381e6df_4_k_cu_f39367c76thrust24THRUST_300001_SM_1000_NS12placeholders2_3E)
_ZN34_INTERNAL_1381e6df_4_k_cu_f39367c76thrust24THRUST_300001_SM_1000_NS12placeholders2_3E:
	.zero		1
	.type		_ZN34_INTERNAL_1381e6df_4_k_cu_f39367c74cuda3std3__45__cpo4cendE,@object
	.size		_ZN34_INTERNAL_1381e6df_4_k_cu_f39367c74cuda3std3__45__cpo4cendE,(_ZN34_INTERNAL_1381e6df_4_k_cu_f39367c74cuda3std6ranges3__45__cpo4cendE - _ZN34_INTERNAL_1381e6df_4_k_cu_f39367c74cuda3std3__45__cpo4cendE)
_ZN34_INTERNAL_1381e6df_4_k_cu_f39367c74cuda3std3__45__cpo4cendE:
	.zero		1
	.type		_ZN34_INTERNAL_1381e6df_4_k_cu_f39367c74cuda3std6ranges3__45__cpo4cendE,@object
	.size		_ZN34_INTERNAL_1381e6df_4_k_cu_f39367c74cuda3std6ranges3__45__cpo4cendE,(_ZN34_INTERNAL_1381e6df_4_k_cu_f39367c76thrust24THRUST_300001_SM_1000_NS12placeholders2_7E - _ZN34_INTERNAL_1381e6df_4_k_cu_f39367c74cuda3std6ranges3__45__cpo4cendE)
_ZN34_INTERNAL_1381e6df_4_k_cu_f39367c74cuda3std6ranges3__45__cpo4cendE:
	.zero		1
	.type		_ZN34_INTERNAL_1381e6df_4_k_cu_f39367c76thrust24THRUST_300001_SM_1000_NS12placeholders2_7E,@object
	.size		_ZN34_INTERNAL_1381e6df_4_k_cu_f39367c76thrust24THRUST_300001_SM_1000_NS12placeholders2_7E,(_ZN34_INTERNAL_1381e6df_4_k_cu_f39367c74cuda3std3__45__cpo5crendE - _ZN34_INTERNAL_1381e6df_4_k_cu_f39367c76thrust24THRUST_300001_SM_1000_NS12placeholders2_7E)
_ZN34_INTERNAL_1381e6df_4_k_cu_f39367c76thrust24THRUST_300001_SM_1000_NS12placeholders2_7E:
	.zero		1
	.type		_ZN34_INTERNAL_1381e6df_4_k_cu_f39367c74cuda3std3__45__cpo5crendE,@object
	.size		_ZN34_INTERNAL_1381e6df_4_k_cu_f39367c74cuda3std3__45__cpo5crendE,(_ZN34_INTERNAL_1381e6df_4_k_cu_f39367c74cuda3std6ranges3__45__cpo4prevE - _ZN34_INTERNAL_1381e6df_4_k_cu_f39367c74cuda3std3__45__cpo5crendE)
_ZN34_INTERNAL_1381e6df_4_k_cu_f39367c74cuda3std3__45__cpo5crendE:
	.zero		1
	.type		_ZN34_INTERNAL_1381e6df_4_k_cu_f39367c74cuda3std6ranges3__45__cpo4prevE,@object
	.size		_ZN34_INTERNAL_1381e6df_4_k_cu_f39367c74cuda3std6ranges3__45__cpo4prevE,(_ZN34_INTERNAL_1381e6df_4_k_cu_f39367c74cuda3std6ranges3__45__cpo9iter_moveE - _ZN34_INTERNAL_1381e6df_4_k_cu_f39367c74cuda3std6ranges3__45__cpo4prevE)
_ZN34_INTERNAL_1381e6df_4_k_cu_f39367c74cuda3std6ranges3__45__cpo4prevE:
	.zero		1
	.type		_ZN34_INTERNAL_1381e6df_4_k_cu_f39367c74cuda3std6ranges3__45__cpo9iter_moveE,@object
	.size		_ZN34_INTERNAL_1381e6df_4_k_cu_f39367c74cuda3std6ranges3__45__cpo9iter_moveE,(_ZN34_INTERNAL_1381e6df_4_k_cu_f39367c76thrust24THRUST_300001_SM_1000_NS6system6detail10sequential3seqE - _ZN34_INTERNAL_1381e6df_4_k_cu_f39367c74cuda3std6ranges3__45__cpo9iter_moveE)
_ZN34_INTERNAL_1381e6df_4_k_cu_f39367c74cuda3std6ranges3__45__cpo9iter_moveE:
	.zero		1
	.type		_ZN34_INTERNAL_1381e6df_4_k_cu_f39367c76thrust24THRUST_300001_SM_1000_NS6system6detail10sequential3seqE,@object
	.size		_ZN34_INTERNAL_1381e6df_4_k_cu_f39367c76thrust24THRUST_300001_SM_1000_NS6system6detail10sequential3seqE,(_ZN34_INTERNAL_1381e6df_4_k_cu_f39367c76thrust24THRUST_300001_SM_1000_NS12placeholders2_9E - _ZN34_INTERNAL_1381e6df_4_k_cu_f39367c76thrust24THRUST_300001_SM_1000_NS6system6detail10sequential3seqE)
_ZN34_INTERNAL_1381e6df_4_k_cu_f39367c76thrust24THRUST_300001_SM_1000_NS6system6detail10sequential3seqE:
	.zero		1
	.type		_ZN34_INTERNAL_1381e6df_4_k_cu_f39367c76thrust24THRUST_300001_SM_1000_NS12placeholders2_9E,@object
	.size		_ZN34_INTERNAL_1381e6df_4_k_cu_f39367c76thrust24THRUST_300001_SM_1000_NS12placeholders2_9E,(_ZN34_INTERNAL_1381e6df_4_k_cu_f39367c74cuda3std3__419piecewise_constructE - _ZN34_INTERNAL_1381e6df_4_k_cu_f39367c76thrust24THRUST_300001_SM_1000_NS12placeholders2_9E)
_ZN34_INTERNAL_1381e6df_4_k_cu_f39367c76thrust24THRUST_300001_SM_1000_NS12placeholders2_9E:
	.zero		1
	.type		_ZN34_INTERNAL_1381e6df_4_k_cu_f39367c74cuda3std3__419piecewise_constructE,@object
	.size		_ZN34_INTERNAL_1381e6df_4_k_cu_f39367c74cuda3std3__419piecewise_constructE,(_ZN34_INTERNAL_1381e6df_4_k_cu_f39367c74cuda3std6ranges3__45__cpo5cdataE - _ZN34_INTERNAL_1381e6df_4_k_cu_f39367c74cuda3std3__419piecewise_constructE)
_ZN34_INTERNAL_1381e6df_4_k_cu_f39367c74cuda3std3__419piecewise_constructE:
	.zero		1
	.type		_ZN34_INTERNAL_1381e6df_4_k_cu_f39367c74cuda3std6ranges3__45__cpo5cdataE,@object
	.size		_ZN34_INTERNAL_1381e6df_4_k_cu_f39367c74cuda3std6ranges3__45__cpo5cdataE,(_ZN34_INTERNAL_1381e6df_4_k_cu_f39367c76thrust24THRUST_300001_SM_1000_NS12placeholders2_1E - _ZN34_INTERNAL_1381e6df_4_k_cu_f39367c74cuda3std6ranges3__45__cpo5cdataE)
_ZN34_INTERNAL_1381e6df_4_k_cu_f39367c74cuda3std6ranges3__45__cpo5cdataE:
	.zero		1
	.type		_ZN34_INTERNAL_1381e6df_4_k_cu_f39367c76thrust24THRUST_300001_SM_1000_NS12placeholders2_1E,@object
	.size		_ZN34_INTERNAL_1381e6df_4_k_cu_f39367c76thrust24THRUST_300001_SM_1000_NS12placeholders2_1E,(_ZN34_INTERNAL_1381e6df_4_k_cu_f39367c74cuda3std3__45__cpo3endE - _ZN34_INTERNAL_1381e6df_4_k_cu_f39367c76thrust24THRUST_300001_SM_1000_NS12placeholders2_1E)
_ZN34_INTERNAL_1381e6df_4_k_cu_f39367c76thrust24THRUST_300001_SM_1000_NS12placeholders2_1E:
	.zero		1
	.type		_ZN34_INTERNAL_1381e6df_4_k_cu_f39367c74cuda3std3__45__cpo3endE,@object
	.size		_ZN34_INTERNAL_1381e6df_4_k_cu_f39367c74cuda3std3__45__cpo3endE,(_ZN34_INTERNAL_1381e6df_4_k_cu_f39367c74cuda3std6ranges3__45__cpo3endE - _ZN34_INTERNAL_1381e6df_4_k_cu_f39367c74cuda3std3__45__cpo3endE)
_ZN34_INTERNAL_1381e6df_4_k_cu_f39367c74cuda3std3__45__cpo3endE:
	.zero		1
	.type		_ZN34_INTERNAL_1381e6df_4_k_cu_f39367c74cuda3std6ranges3__45__cpo3endE,@object
	.size		_ZN34_INTERNAL_1381e6df_4_k_cu_f39367c74cuda3std6ranges3__45__cpo3endE,(_ZN34_INTERNAL_1381e6df_4_k_cu_f39367c76thrust24THRUST_300001_SM_1000_NS12placeholders2_5E - _ZN34_INTERNAL_1381e6df_4_k_cu_f39367c74cuda3std6ranges3__45__cpo3endE)
_ZN34_INTERNAL_1381e6df_4_k_cu_f39367c74cuda3std6ranges3__45__cpo3endE:
	.zero		1
	.type		_ZN34_INTERNAL_1381e6df_4_k_cu_f39367c76thrust24THRUST_300001_SM_1000_NS12placeholders2_5E,@object
	.size		_ZN34_INTERNAL_1381e6df_4_k_cu_f39367c76thrust24THRUST_300001_SM_1000_NS12placeholders2_5E,(_ZN34_INTERNAL_1381e6df_4_k_cu_f39367c74cuda3std3__45__cpo4rendE - _ZN34_INTERNAL_1381e6df_4_k_cu_f39367c76thrust24THRUST_300001_SM_1000_NS12placeholders2_5E)
_ZN34_INTERNAL_1381e6df_4_k_cu_f39367c76thrust24THRUST_300001_SM_1000_NS12placeholders2_5E:
	.zero		1
	.type		_ZN34_INTERNAL_1381e6df_4_k_cu_f39367c74cuda3std3__45__cpo4rendE,@object
	.size		_ZN34_INTERNAL_1381e6df_4_k_cu_f39367c74cuda3std3__45__cpo4rendE,(_ZN34_INTERNAL_1381e6df_4_k_cu_f39367c74cuda3std6ranges3__45__cpo9iter_swapE - _ZN34_INTERNAL_1381e6df_4_k_cu_f39367c74cuda3std3__45__cpo4rendE)
_ZN34_INTERNAL_1381e6df_4_k_cu_f39367c74cuda3std3__45__cpo4rendE:
	.zero		1
	.type		_ZN34_INTERNAL_1381e6df_4_k_cu_f39367c74cuda3std6ranges3__45__cpo9iter_swapE,@object
	.size		_ZN34_INTERNAL_1381e6df_4_k_cu_f39367c74cuda3std6ranges3__45__cpo9iter_swapE,(_ZN34_INTERNAL_1381e6df_4_k_cu_f39367c74cuda3std3__48unexpectE - _ZN34_INTERNAL_1381e6df_4_k_cu_f39367c74cuda3std6ranges3__45__cpo9iter_swapE)
_ZN34_INTERNAL_1381e6df_4_k_cu_f39367c74cuda3std6ranges3__45__cpo9iter_swapE:
	.zero		1
	.type		_ZN34_INTERNAL_1381e6df_4_k_cu_f39367c74cuda3std3__48unexpectE,@object
	.size		_ZN34_INTERNAL_1381e6df_4_k_cu_f39367c74cuda3std3__48unexpectE,(_ZN34_INTERNAL_1381e6df_4_k_cu_f39367c76thrust24THRUST_300001_SM_1000_NS8cuda_cub3parE - _ZN34_INTERNAL_1381e6df_4_k_cu_f39367c74cuda3std3__48unexpectE)
_ZN34_INTERNAL_1381e6df_4_k_cu_f39367c74cuda3std3__48unexpectE:
	.zero		1
	.type		_ZN34_INTERNAL_1381e6df_4_k_cu_f39367c76thrust24THRUST_300001_SM_1000_NS8cuda_cub3parE,@object
	.size		_ZN34_INTERNAL_1381e6df_4_k_cu_f39367c76thrust24THRUST_300001_SM_1000_NS8cuda_cub3parE,(.L_29 - _ZN34_INTERNAL_1381e6df_4_k_cu_f39367c76thrust24THRUST_300001_SM_1000_NS8cuda_cub3parE)
_ZN34_INTERNAL_1381e6df_4_k_cu_f39367c76thrust24THRUST_300001_SM_1000_NS8cuda_cub3parE:
	.zero		1
.L_29:


//--------------------- .nv.shared._ZN6thrust24THRUST_300001_SM_1000_NS8cuda_cub4core6detail13_kernel_agentINS1_8__reduce11ReduceAgentIPN4cuda3std3__45tupleIJdlEEESC_SB_lNS1_9__extrema9arg_max_fIdl9abs_max_tEEEEJSC_SC_iSG_EEEvDpT0_ --------------------------
	.section	.nv.shared._ZN6thrust24THRUST_300001_SM_1000_NS8cuda_cub4core6detail13_kernel_agentINS1_8__reduce11ReduceAgentIPN4cuda3std3__45tupleIJdlEEESC_SB_lNS1_9__extrema9arg_max_fIdl9abs_max_tEEEEJSC_SC_iSG_EEEvDpT0_,"aw",@nobits
	.sectionflags	@""
	.align	16
	.zero		1024


//--------------------- .nv.shared._ZN6thrust24THRUST_300001_SM_1000_NS8cuda_cub4core6detail13_kernel_agentINS1_8__reduce10DrainAgentIlEEJN3cub18CUB_300001_SM_10009GridQueueIyEElEEEvDpT0_ --------------------------
	.section	.nv.shared._ZN6thrust24THRUST_300001_SM_1000_NS8cuda_cub4core6detail13_kernel_agentINS1_8__reduce10DrainAgentIlEEJN3cub18CUB_300001_SM_10009GridQueueIyEElEEEvDpT0_,"aw",@nobits
	.sectionflags	@""
	.align	16
	.zero		1024


//--------------------- .nv.shared._ZN6thrust24THRUST_300001_SM_1000_NS8cuda_cub4core6detail13_kernel_agentINS1_8__reduce11ReduceAgentINS0_12zip_iteratorIN4cuda3std3__45tupleIJNS0_10device_ptrIdEENS0_17counting_iteratorIlNS0_11use_defaultESF_SF_EEEEEEEPNSB_IJdlEEESJ_lNS1_9__extrema9arg_max_fIdl9abs_max_tEEEEJSI_SK_lN3cub18CUB_300001_SM_100013GridEvenShareIlEENSR_9GridQueueIyEESO_EEEvDpT0_ --------------------------
	.section	.nv.shared._ZN6thrust24THRUST_300001_SM_1000_NS8cuda_cub4core6detail13_kernel_agentINS1_8__reduce11ReduceAgentINS0_12zip_iteratorIN4cuda3std3__45tupleIJNS0_10device_ptrIdEENS0_17counting_iteratorIlNS0_11use_defaultESF_SF_EEEEEEEPNSB_IJdlEEESJ_lNS1_9__extrema9arg_max_fIdl9abs_max_tEEEEJSI_SK_lN3cub18CUB_300001_SM_100013GridEvenShareIlEENSR_9GridQueueIyEESO_EEEvDpT0_,"aw",@nobits
	.sectionflags	@""
	.align	16
	.zero		1024


//--------------------- .nv.shared._ZN6thrust24THRUST_300001_SM_1000_NS8cuda_cub4core6detail13_kernel_agentINS1_8__reduce11ReduceAgentINS0_12zip_iteratorIN4cuda3std3__45tupleIJNS0_10device_ptrIdEENS0_17counting_iteratorIlNS0_11use_defaultESF_SF_EEEEEEEPNSB_IJdlEEESJ_lNS1_9__extrema9arg_max_fIdl9abs_max_tEEEEJSI_SK_lSO_EEEvDpT0_ --------------------------
	.section	.nv.shared._ZN6thrust24THRUST_300001_SM_1000_NS8cuda_cub4core6detail13_kernel_agentINS1_8__reduce11ReduceAgentINS0_12zip_iteratorIN4cuda3std3__45tupleIJNS0_10device_ptrIdEENS0_17counting_iteratorIlNS0_11use_defaultESF_SF_EEEEEEEPNSB_IJdlEEESJ_lNS1_9__extrema9arg_max_fIdl9abs_max_tEEEEJSI_SK_lSO_EEEvDpT0_,"aw",@nobits
	.sectionflags	@""
	.align	16
	.zero		1024


//--------------------- .nv.shared._ZN6thrust24THRUST_300001_SM_1000_NS8cuda_cub4core6detail13_kernel_agentINS1_8__reduce11ReduceAgentIPN4cuda3std3__45tupleIJdlEEESC_SB_iNS1_9__extrema9arg_max_fIdl9abs_max_tEEEEJSC_SC_iSG_EEEvDpT0_ --------------------------
	.section	.nv.shared._ZN6thrust24THRUST_300001_SM_1000_NS8cuda_cub4core6detail13_kernel_agentINS1_8__reduce11ReduceAgentIPN4cuda3std3__45tupleIJdlEEESC_SB_iNS1_9__extrema9arg_max_fIdl9abs_max_tEEEEJSC_SC_iSG_EEEvDpT0_,"aw",@nobits
	.sectionflags	@""
	.align	16
	.zero		1024


//--------------------- .nv.shared._ZN6thrust24THRUST_300001_SM_1000_NS8cuda_cub4core6detail13_kernel_agentINS1_8__reduce10DrainAgentIiEEJN3cub18CUB_300001_SM_10009GridQueueIjEEiEEEvDpT0_ --------------------------
	.section	.nv.shared._ZN6thrust24THRUST_300001_SM_1000_NS8cuda_cub4core6detail13_kernel_agentINS1_8__reduce10DrainAgentIiEEJN3cub18CUB_300001_SM_10009GridQueueIjEEiEEEvDpT0_,"aw",@nobits
	.sectionflags	@""
	.align	16
	.zero		1024


//--------------------- .nv.shared._ZN6thrust24THRUST_300001_SM_1000_NS8cuda_cub4core6detail13_kernel_agentINS1_8__reduce11ReduceAgentINS0_12zip_iteratorIN4cuda3std3__45tupleIJNS0_10device_ptrIdEENS0_17counting_iteratorIlNS0_11use_defaultESF_SF_EEEEEEEPNSB_IJdlEEESJ_iNS1_9__extrema9arg_max_fIdl9abs_max_tEEEEJSI_SK_iN3cub18CUB_300001_SM_100013GridEvenShareIiEENSR_9GridQueueIjEESO_EEEvDpT0_ --------------------------
	.section	.nv.shared._ZN6thrust24THRUST_300001_SM_1000_NS8cuda_cub4core6detail13_kernel_agentINS1_8__reduce11ReduceAgentINS0_12zip_iteratorIN4cuda3std3__45tupleIJNS0_10device_ptrIdEENS0_17counting_iteratorIlNS0_11use_defaultESF_SF_EEEEEEEPNSB_IJdlEEESJ_iNS1_9__extrema9arg_max_fIdl9abs_max_tEEEEJSI_SK_iN3cub18CUB_300001_SM_100013GridEvenShareIiEENSR_9GridQueueIjEESO_EEEvDpT0_,"aw",@nobits
	.sectionflags	@""
	.align	16
	.zero		1024


//--------------------- .nv.shared._ZN6thrust24THRUST_300001_SM_1000_NS8cuda_cub4core6detail13_kernel_agentINS1_8__reduce11ReduceAgentINS0_12zip_iteratorIN4cuda3std3__45tupleIJNS0_10device_ptrIdEENS0_17counting_iteratorIlNS0_11use_defaultESF_SF_EEEEEEEPNSB_IJdlEEESJ_iNS1_9__extrema9arg_max_fIdl9abs_max_tEEEEJSI_SK_iSO_EEEvDpT0_ --------------------------
	.section	.nv.shared._ZN6thrust24THRUST_300001_SM_1000_NS8cuda_cub4core6detail13_kernel_agentINS1_8__reduce11ReduceAgentINS0_12zip_iteratorIN4cuda3std3__45tupleIJNS0_10device_ptrIdEENS0_17counting_iteratorIlNS0_11use_defaultESF_SF_EEEEEEEPNSB_IJdlEEESJ_iNS1_9__extrema9arg_max_fIdl9abs_max_tEEEEJSI_SK_iSO_EEEvDpT0_,"aw",@nobits
	.sectionflags	@""
	.align	16
	.zero		1024


//--------------------- .nv.shared._Z8div_kernPdii --------------------------
	.section	.nv.shared._Z8div_kernPdii,"aw",@nobits
	.sectionflags	@""
	.align	16
	.zero		1024


//--------------------- .nv.shared._Z8swp_kernPdiii --------------------------
	.section	.nv.shared._Z8swp_kernPdiii,"aw",@nobits
	.sectionflags	@""
	.align	16
	.zero		1024


//--------------------- .nv.shared._Z8sub_kernPdii --------------------------
	.section	.nv.shared._Z8sub_kernPdii,"aw",@nobits
	.sectionflags	@""
	.align	16
	.zero		1024


//--------------------- .nv.constant0._ZN3cub18CUB_300001_SM_10006detail11EmptyKernelIvEEvv --------------------------
	.section	.nv.constant0._ZN3cub18CUB_300001_SM_10006detail11EmptyKernelIvEEvv,"a",@progbits
	.sectionflags	@""
	.align	4
.nv.constant0._ZN3cub18CUB_300001_SM_10006detail11EmptyKernelIvEEvv:
	.zero		896


//--------------------- .nv.constant0._ZN6thrust24THRUST_300001_SM_1000_NS8cuda_cub4core6detail13_kernel_agentINS1_8__reduce11ReduceAgentIPN4cuda3std3__45tupleIJdlEEESC_SB_lNS1_9__extrema9arg_max_fIdl9abs_max_tEEEEJSC_SC_iSG_EEEvDpT0_ --------------------------
	.section	.nv.constant0._ZN6thrust24THRUST_300001_SM_1000_NS8cuda_cub4core6detail13_kernel_agentINS1_8__reduce11ReduceAgentIPN4cuda3std3__45tupleIJdlEEESC_SB_lNS1_9__extrema9arg_max_fIdl9abs_max_tEEEEJSC_SC_iSG_EEEvDpT0_,"a",@progbits
	.sectionflags	@""
	.align	4
.nv.constant0._ZN6thrust24THRUST_300001_SM_1000_NS8cuda_cub4core6detail13_kernel_agentINS1_8__reduce11ReduceAgentIPN4cuda3std3__45tupleIJdlEEESC_SB_lNS1_9__extrema9arg_max_fIdl9abs_max_tEEEEJSC_SC_iSG_EEEvDpT0_:
	.zero		917


//--------------------- .nv.constant0._ZN6thrust24THRUST_300001_SM_1000_NS8cuda_cub4core6detail13_kernel_agentINS1_8__reduce10DrainAgentIlEEJN3cub18CUB_300001_SM_10009GridQueueIyEElEEEvDpT0_ --------------------------
	.section	.nv.constant0._ZN6thrust24THRUST_300001_SM_1000_NS8cuda_cub4core6detail13_kernel_agentINS1_8__reduce10DrainAgentIlEEJN3cub18CUB_300001_SM_10009GridQueueIyEElEEEvDpT0_,"a",@progbits
	.sectionflags	@""
	.align	4
.nv.constant0._ZN6thrust24THRUST_300001_SM_1000_NS8cuda_cub4core6detail13_kernel_agentINS1_8__reduce10DrainAgentIlEEJN3cub18CUB_300001_SM_10009GridQueueIyEElEEEvDpT0_:
	.zero		912


//--------------------- .nv.constant0._ZN6thrust24THRUST_300001_SM_1000_NS8cuda_cub4core6detail13_kernel_agentINS1_8__reduce11ReduceAgentINS0_12zip_iteratorIN4cuda3std3__45tupleIJNS0_10device_ptrIdEENS0_17counting_iteratorIlNS0_11use_defaultESF_SF_EEEEEEEPNSB_IJdlEEESJ_lNS1_9__extrema9arg_max_fIdl9abs_max_tEEEEJSI_SK_lN3cub18CUB_300001_SM_100013GridEvenShareIlEENSR_9GridQueueIyEESO_EEEvDpT0_ --------------------------
	.section	.nv.constant0._ZN6thrust24THRUST_300001_SM_1000_NS8cuda_cub4core6detail13_kernel_agentINS1_8__reduce11ReduceAgentINS0_12zip_iteratorIN4cuda3std3__45tupleIJNS0_10device_ptrIdEENS0_17counting_iteratorIlNS0_11use_defaultESF_SF_EEEEEEEPNSB_IJdlEEESJ_lNS1_9__extrema9arg_max_fIdl9abs_max_tEEEEJSI_SK_lN3cub18CUB_300001_SM_100013GridEvenShareIlEENSR_9GridQueueIyEESO_EEEvDpT0_,"a",@progbits
	.sectionflags	@""
	.align	4
.nv.constant0._ZN6thrust24THRUST_300001_SM_1000_NS8cuda_cub4core6detail13_kernel_agentINS1_8__reduce11ReduceAgentINS0_12zip_iteratorIN4cuda3std3__45tupleIJNS0_10device_ptrIdEENS0_17counting_iteratorIlNS0_11use_defaultESF_SF_EEEEEEEPNSB_IJdlEEESJ_lNS1_9__extrema9arg_max_fIdl9abs_max_tEEEEJSI_SK_lN3cub18CUB_300001_SM_100013GridEvenShareIlEENSR_9GridQueueIyEESO_EEEvDpT0_:
	.zero		1009


//--------------------- .nv.constant0._ZN6thrust24THRUST_300001_SM_1000_NS8cuda_cub4core6detail13_kernel_agentINS1_8__reduce11ReduceAgentINS0_12zip_iteratorIN4cuda3std3__45tupleIJNS0_10device_ptrIdEENS0_17counting_iteratorIlNS0_11use_defaultESF_SF_EEEEEEEPNSB_IJdlEEESJ_lNS1_9__extrema9arg_max_fIdl9abs_max_tEEEEJSI_SK_lSO_EEEvDpT0_ --------------------------
	.section	.nv.constant0._ZN6thrust24THRUST_300001_SM_1000_NS8cuda_cub4core6detail13_kernel_agentINS1_8__reduce11ReduceAgentINS0_12zip_iteratorIN4cuda3std3__45tupleIJNS0_10device_ptrIdEENS0_17counting_iteratorIlNS0_11use_defaultESF_SF_EEEEEEEPNSB_IJdlEEESJ_lNS1_9__extrema9arg_max_fIdl9abs_max_tEEEEJSI_SK_lSO_EEEvDpT0_,"a",@progbits
	.sectionflags	@""
	.align	4
.nv.constant0._ZN6thrust24THRUST_300001_SM_1000_NS8cuda_cub4core6detail13_kernel_agentINS1_8__reduce11ReduceAgentINS0_12zip_iteratorIN4cuda3std3__45tupleIJNS0_10device_ptrIdEENS0_17counting_iteratorIlNS0_11use_defaultESF_SF_EEEEEEEPNSB_IJdlEEESJ_lNS1_9__extrema9arg_max_fIdl9abs_max_tEEEEJSI_SK_lSO_EEEvDpT0_:
	.zero		929


//--------------------- .nv.constant0._ZN6thrust24THRUST_300001_SM_1000_NS8cuda_cub4core6detail13_kernel_agentINS1_8__reduce11ReduceAgentIPN4cuda3std3__45tupleIJdlEEESC_SB_iNS1_9__extrema9arg_max_fIdl9abs_max_tEEEEJSC_SC_iSG_EEEvDpT0_ --------------------------
	.section	.nv.constant0._ZN6thrust24THRUST_300001_SM_1000_NS8cuda_cub4core6detail13_kernel_agentINS1_8__reduce11ReduceAgentIPN4cuda3std3__45tupleIJdlEEESC_SB_iNS1_9__extrema9arg_max_fIdl9abs_max_tEEEEJSC_SC_iSG_EEEvDpT0_,"a",@progbits
	.sectionflags	@""
	.align	4
.nv.constant0._ZN6thrust24THRUST_300001_SM_1000_NS8cuda_cub4core6detail13_kernel_agentINS1_8__reduce11ReduceAgentIPN4cuda3std3__45tupleIJdlEEESC_SB_iNS1_9__extrema9arg_max_fIdl9abs_max_tEEEEJSC_SC_iSG_EEEvDpT0_:
	.zero		917


//--------------------- .nv.constant0._ZN6thrust24THRUST_300001_SM_1000_NS8cuda_cub4core6detail13_kernel_agentINS1_8__reduce10DrainAgentIiEEJN3cub18CUB_300001_SM_10009GridQueueIjEEiEEEvDpT0_ --------------------------
	.section	.nv.constant0._ZN6thrust24THRUST_300001_SM_1000_NS8cuda_cub4core6detail13_kernel_agentINS1_8__reduce10DrainAgentIiEEJN3cub18CUB_300001_SM_10009GridQueueIjEEiEEEvDpT0_,"a",@progbits
	.sectionflags	@""
	.align	4
.nv.constant0._ZN6thrust24THRUST_300001_SM_1000_NS8cuda_cub4core6detail13_kernel_agentINS1_8__reduce10DrainAgentIiEEJN3cub18CUB_300001_SM_10009GridQueueIjEEiEEEvDpT0_:
	.zero		908


//--------------------- .nv.constant0._ZN6thrust24THRUST_300001_SM_1000_NS8cuda_cub4core6detail13_kernel_agentINS1_8__reduce11ReduceAgentINS0_12zip_iteratorIN4cuda3std3__45tupleIJNS0_10device_ptrIdEENS0_17counting_iteratorIlNS0_11use_defaultESF_SF_EEEEEEEPNSB_IJdlEEESJ_iNS1_9__extrema9arg_max_fIdl9abs_max_tEEEEJSI_SK_iN3cub18CUB_300001_SM_100013GridEvenShareIiEENSR_9GridQueueIjEESO_EEEvDpT0_ --------------------------
	.section	.nv.constant0._ZN6thrust24THRUST_300001_SM_1000_NS8cuda_cub4core6detail13_kernel_agentINS1_8__reduce11ReduceAgentINS0_12zip_iteratorIN4cuda3std3__45tupleIJNS0_10device_ptrIdEENS0_17counting_iteratorIlNS0_11use_defaultESF_SF_EEEEEEEPNSB_IJdlEEESJ_iNS1_9__extrema9arg_max_fIdl9abs_max_tEEEEJSI_SK_iN3cub18CUB_300001_SM_100013GridEvenShareIiEENSR_9GridQueueIjEESO_EEEvDpT0_,"a",@progbits
	.sectionflags	@""
	.align	4
.nv.constant0._ZN6thrust24THRUST_300001_SM_1000_NS8cuda_cub4core6detail13_kernel_agentINS1_8__reduce11ReduceAgentINS0_12zip_iteratorIN4cuda3std3__45tupleIJNS0_10device_ptrIdEENS0_17counting_iteratorIlNS0_11use_defaultESF_SF_EEEEEEEPNSB_IJdlEEESJ_iNS1_9__extrema9arg_max_fIdl9abs_max_tEEEEJSI_SK_iN3cub18CUB_300001_SM_100013GridEvenShareIiEENSR_9GridQueueIjEESO_EEEvDpT0_:
	.zero		977


//--------------------- .nv.constant0._ZN6thrust24THRUST_300001_SM_1000_NS8cuda_cub4core6detail13_kernel_agentINS1_8__reduce11ReduceAgentINS0_12zip_iteratorIN4cuda3std3__45tupleIJNS0_10device_ptrIdEENS0_17counting_iteratorIlNS0_11use_defaultESF_SF_EEEEEEEPNSB_IJdlEEESJ_iNS1_9__extrema9arg_max_fIdl9abs_max_tEEEEJSI_SK_iSO_EEEvDpT0_ --------------------------
	.section	.nv.constant0._ZN6thrust24THRUST_300001_SM_1000_NS8cuda_cub4core6detail13_kernel_agentINS1_8__reduce11ReduceAgentINS0_12zip_iteratorIN4cuda3std3__45tupleIJNS0_10device_ptrIdEENS0_17counting_iteratorIlNS0_11use_defaultESF_SF_EEEEEEEPNSB_IJdlEEESJ_iNS1_9__extrema9arg_max_fIdl9abs_max_tEEEEJSI_SK_iSO_EEEvDpT0_,"a",@progbits
	.sectionflags	@""
	.align	4
.nv.constant0._ZN6thrust24THRUST_300001_SM_1000_NS8cuda_cub4core6detail13_kernel_agentINS1_8__reduce11ReduceAgentINS0_12zip_iteratorIN4cuda3std3__45tupleIJNS0_10device_ptrIdEENS0_17counting_iteratorIlNS0_11use_defaultESF_SF_EEEEEEEPNSB_IJdlEEESJ_iNS1_9__extrema9arg_max_fIdl9abs_max_tEEEEJSI_SK_iSO_EEEvDpT0_:
	.zero		925


//--------------------- .nv.constant0._Z8div_kernPdii --------------------------
	.section	.nv.constant0._Z8div_kernPdii,"a",@progbits
	.sectionflags	@""
	.align	4
.nv.constant0._Z8div_kernPdii:
	.zero		912


//--------------------- .nv.constant0._Z8swp_kernPdiii --------------------------
	.section	.nv.constant0._Z8swp_kernPdiii,"a",@progbits
	.sectionflags	@""
	.align	4
.nv.constant0._Z8swp_kernPdiii:
	.zero		916


//--------------------- .nv.constant0._Z8sub_kernPdii --------------------------
	.section	.nv.constant0._Z8sub_kernPdii,"a",@progbits
	.sectionflags	@""
	.align	4
.nv.constant0._Z8sub_kernPdii:
	.zero		912


//--------------------- SYMBOLS --------------------------

	.type		.nv.reservedSmem.offset0,@object
	.size		.nv.reservedSmem.offset0,0x4
	.type		.nv.reservedSmem.cap,@object
	.size		.nv.reservedSmem.cap,0x4
